//
// Generated by NVIDIA NVVM Compiler
//
// Compiler Build ID: CL-36424714
// Cuda compilation tools, release 13.0, V13.0.88
// Based on NVVM 20.0.0
//

.version 9.0
.target sm_100
.address_size 64

	// .globl	_Z15synapse_currentPfPbS_S_PiS_ii
.global .align 4 .b8 precalc_xorwow_matrix[102400];
.global .align 4 .b8 precalc_xorwow_offset_matrix[102400];
.global .align 4 .b8 mrg32k3aM1[2304];
.global .align 4 .b8 mrg32k3aM2[2304];
.global .align 4 .b8 mrg32k3aM1SubSeq[2016];
.global .align 4 .b8 mrg32k3aM2SubSeq[2016];
.global .align 4 .b8 mrg32k3aM1Seq[2304];
.global .align 4 .b8 mrg32k3aM2Seq[2304];
.const .align 8 .b8 __cr_lgamma_table[72];

.visible .entry _Z15synapse_currentPfPbS_S_PiS_ii(
	.param .u64 .ptr .align 1 _Z15synapse_currentPfPbS_S_PiS_ii_param_0,
	.param .u64 .ptr .align 1 _Z15synapse_currentPfPbS_S_PiS_ii_param_1,
	.param .u64 .ptr .align 1 _Z15synapse_currentPfPbS_S_PiS_ii_param_2,
	.param .u64 .ptr .align 1 _Z15synapse_currentPfPbS_S_PiS_ii_param_3,
	.param .u64 .ptr .align 1 _Z15synapse_currentPfPbS_S_PiS_ii_param_4,
	.param .u64 .ptr .align 1 _Z15synapse_currentPfPbS_S_PiS_ii_param_5,
	.param .u32 _Z15synapse_currentPfPbS_S_PiS_ii_param_6,
	.param .u32 _Z15synapse_currentPfPbS_S_PiS_ii_param_7
)
{
	.reg .pred 	%p<6>;
	.reg .b16 	%rs<2>;
	.reg .b32 	%r<16>;
	.reg .b32 	%f<5>;
	.reg .b64 	%rd<23>;

	ld.param.u64 	%rd2, [_Z15synapse_currentPfPbS_S_PiS_ii_param_1];
	ld.param.u64 	%rd3, [_Z15synapse_currentPfPbS_S_PiS_ii_param_2];
	ld.param.u64 	%rd4, [_Z15synapse_currentPfPbS_S_PiS_ii_param_3];
	ld.param.u64 	%rd5, [_Z15synapse_currentPfPbS_S_PiS_ii_param_4];
	ld.param.u64 	%rd6, [_Z15synapse_currentPfPbS_S_PiS_ii_param_5];
	ld.param.u32 	%r5, [_Z15synapse_currentPfPbS_S_PiS_ii_param_6];
	ld.param.u32 	%r6, [_Z15synapse_currentPfPbS_S_PiS_ii_param_7];
	cvta.to.global.u64 	%rd1, %rd6;
	mov.u32 	%r7, %ctaid.x;
	mov.u32 	%r8, %ntid.x;
	mov.u32 	%r9, %tid.x;
	mad.lo.s32 	%r1, %r7, %r8, %r9;
	mov.u32 	%r10, %ctaid.y;
	mov.u32 	%r11, %ntid.y;
	mov.u32 	%r12, %tid.y;
	mad.lo.s32 	%r13, %r10, %r11, %r12;
	setp.ge.s32 	%p1, %r1, %r5;
	add.s32 	%r14, %r6, %r5;
	setp.ge.s32 	%p2, %r13, %r14;
	or.pred  	%p3, %p1, %p2;
	@%p3 bra 	$L__BB0_5;
	cvta.to.global.u64 	%rd7, %rd5;
	mad.lo.s32 	%r4, %r14, %r1, %r13;
	mul.wide.u32 	%rd8, %r13, 4;
	add.s64 	%rd9, %rd7, %rd8;
	ld.global.u32 	%r15, [%rd9];
	setp.ne.s32 	%p4, %r15, 1;
	@%p4 bra 	$L__BB0_5;
	cvt.u64.u32 	%rd10, %r13;
	cvta.to.global.u64 	%rd11, %rd2;
	add.s64 	%rd12, %rd11, %rd10;
	ld.global.u8 	%rs1, [%rd12];
	setp.ne.s16 	%p5, %rs1, 1;
	@%p5 bra 	$L__BB0_4;
	cvta.to.global.u64 	%rd18, %rd3;
	mul.wide.s32 	%rd19, %r1, 4;
	add.s64 	%rd20, %rd18, %rd19;
	mul.wide.s32 	%rd21, %r4, 4;
	add.s64 	%rd22, %rd1, %rd21;
	ld.global.f32 	%f3, [%rd22];
	atom.global.add.f32 	%f4, [%rd20], %f3;
	bra.uni 	$L__BB0_5;
$L__BB0_4:
	cvta.to.global.u64 	%rd13, %rd4;
	mul.wide.s32 	%rd14, %r1, 4;
	add.s64 	%rd15, %rd13, %rd14;
	mul.wide.s32 	%rd16, %r4, 4;
	add.s64 	%rd17, %rd1, %rd16;
	ld.global.f32 	%f1, [%rd17];
	atom.global.add.f32 	%f2, [%rd15], %f1;
$L__BB0_5:
	ret;

}
	// .globl	_Z13update_neuronPfS_S_S_PiS_S_iiiifiiii
.visible .entry _Z13update_neuronPfS_S_S_PiS_S_iiiifiiii(
	.param .u64 .ptr .align 1 _Z13update_neuronPfS_S_S_PiS_S_iiiifiiii_param_0,
	.param .u64 .ptr .align 1 _Z13update_neuronPfS_S_S_PiS_S_iiiifiiii_param_1,
	.param .u64 .ptr .align 1 _Z13update_neuronPfS_S_S_PiS_S_iiiifiiii_param_2,
	.param .u64 .ptr .align 1 _Z13update_neuronPfS_S_S_PiS_S_iiiifiiii_param_3,
	.param .u64 .ptr .align 1 _Z13update_neuronPfS_S_S_PiS_S_iiiifiiii_param_4,
	.param .u64 .ptr .align 1 _Z13update_neuronPfS_S_S_PiS_S_iiiifiiii_param_5,
	.param .u64 .ptr .align 1 _Z13update_neuronPfS_S_S_PiS_S_iiiifiiii_param_6,
	.param .u32 _Z13update_neuronPfS_S_S_PiS_S_iiiifiiii_param_7,
	.param .u32 _Z13update_neuronPfS_S_S_PiS_S_iiiifiiii_param_8,
	.param .u32 _Z13update_neuronPfS_S_S_PiS_S_iiiifiiii_param_9,
	.param .u32 _Z13update_neuronPfS_S_S_PiS_S_iiiifiiii_param_10,
	.param .f32 _Z13update_neuronPfS_S_S_PiS_S_iiiifiiii_param_11,
	.param .u32 _Z13update_neuronPfS_S_S_PiS_S_iiiifiiii_param_12,
	.param .u32 _Z13update_neuronPfS_S_S_PiS_S_iiiifiiii_param_13,
	.param .u32 _Z13update_neuronPfS_S_S_PiS_S_iiiifiiii_param_14,
	.param .u32 _Z13update_neuronPfS_S_S_PiS_S_iiiifiiii_param_15
)
{
	.reg .pred 	%p<3>;
	.reg .b32 	%r<17>;
	.reg .b32 	%f<26>;
	.reg .b64 	%rd<27>;

	ld.param.u64 	%rd4, [_Z13update_neuronPfS_S_S_PiS_S_iiiifiiii_param_1];
	ld.param.u64 	%rd6, [_Z13update_neuronPfS_S_S_PiS_S_iiiifiiii_param_3];
	ld.param.u64 	%rd7, [_Z13update_neuronPfS_S_S_PiS_S_iiiifiiii_param_4];
	ld.param.u64 	%rd8, [_Z13update_neuronPfS_S_S_PiS_S_iiiifiiii_param_5];
	ld.param.u64 	%rd9, [_Z13update_neuronPfS_S_S_PiS_S_iiiifiiii_param_6];
	ld.param.u32 	%r2, [_Z13update_neuronPfS_S_S_PiS_S_iiiifiiii_param_7];
	ld.param.u32 	%r3, [_Z13update_neuronPfS_S_S_PiS_S_iiiifiiii_param_8];
	ld.param.u32 	%r4, [_Z13update_neuronPfS_S_S_PiS_S_iiiifiiii_param_9];
	ld.param.u32 	%r5, [_Z13update_neuronPfS_S_S_PiS_S_iiiifiiii_param_10];
	ld.param.f32 	%f1, [_Z13update_neuronPfS_S_S_PiS_S_iiiifiiii_param_11];
	ld.param.u32 	%r6, [_Z13update_neuronPfS_S_S_PiS_S_iiiifiiii_param_12];
	ld.param.u32 	%r7, [_Z13update_neuronPfS_S_S_PiS_S_iiiifiiii_param_13];
	ld.param.u32 	%r8, [_Z13update_neuronPfS_S_S_PiS_S_iiiifiiii_param_14];
	ld.param.u32 	%r9, [_Z13update_neuronPfS_S_S_PiS_S_iiiifiiii_param_15];
	mov.u32 	%r10, %ctaid.x;
	mov.u32 	%r11, %ntid.x;
	mov.u32 	%r12, %tid.x;
	mad.lo.s32 	%r1, %r10, %r11, %r12;
	setp.ge.s32 	%p1, %r1, %r2;
	@%p1 bra 	$L__BB1_3;
	ld.param.u64 	%rd26, [_Z13update_neuronPfS_S_S_PiS_S_iiiifiiii_param_2];
	ld.param.u64 	%rd25, [_Z13update_neuronPfS_S_S_PiS_S_iiiifiiii_param_0];
	cvta.to.global.u64 	%rd10, %rd7;
	cvta.to.global.u64 	%rd11, %rd25;
	cvta.to.global.u64 	%rd12, %rd9;
	cvta.to.global.u64 	%rd13, %rd4;
	cvta.to.global.u64 	%rd14, %rd26;
	cvta.to.global.u64 	%rd15, %rd8;
	cvta.to.global.u64 	%rd16, %rd6;
	add.s32 	%r13, %r9, %r1;
	mul.wide.s32 	%rd17, %r13, 4;
	add.s64 	%rd1, %rd10, %rd17;
	mov.b32 	%r14, 0;
	st.global.u32 	[%rd1], %r14;
	mul.wide.s32 	%rd18, %r1, 4;
	add.s64 	%rd19, %rd12, %rd18;
	ld.global.f32 	%f2, [%rd19];
	neg.f32 	%f3, %f2;
	add.s64 	%rd2, %rd11, %rd18;
	ld.global.f32 	%f4, [%rd2];
	cvt.rn.f32.s32 	%f5, %r3;
	sub.f32 	%f6, %f4, %f5;
	mul.f32 	%f7, %f6, %f3;
	add.s64 	%rd20, %rd13, %rd18;
	ld.global.f32 	%f8, [%rd20];
	cvt.rn.f32.s32 	%f9, %r6;
	sub.f32 	%f10, %f4, %f9;
	add.s64 	%rd21, %rd14, %rd18;
	ld.global.f32 	%f11, [%rd21];
	cvt.rn.f32.s32 	%f12, %r7;
	sub.f32 	%f13, %f4, %f12;
	mul.f32 	%f14, %f11, %f13;
	fma.rn.f32 	%f15, %f8, %f10, %f14;
	sub.f32 	%f16, %f7, %f15;
	mul.f32 	%f17, %f1, %f16;
	add.s64 	%rd22, %rd15, %rd18;
	ld.global.f32 	%f18, [%rd22];
	div.rn.f32 	%f19, %f17, %f18;
	mad.lo.s32 	%r15, %r8, %r2, %r1;
	mul.wide.s32 	%rd23, %r15, 4;
	add.s64 	%rd24, %rd16, %rd23;
	ld.global.f32 	%f20, [%rd24];
	add.f32 	%f21, %f20, %f19;
	add.f32 	%f22, %f4, %f21;
	st.global.f32 	[%rd2], %f22;
	st.global.u32 	[%rd20], %r14;
	st.global.u32 	[%rd21], %r14;
	ld.global.f32 	%f23, [%rd2];
	cvt.rn.f32.s32 	%f24, %r4;
	setp.leu.f32 	%p2, %f23, %f24;
	@%p2 bra 	$L__BB1_3;
	cvt.rn.f32.s32 	%f25, %r5;
	st.global.f32 	[%rd2], %f25;
	mov.b32 	%r16, 1;
	st.global.u32 	[%rd1], %r16;
$L__BB1_3:
	ret;

}
	// .globl	_Z12init_neuronsPfS_S_Piii
.visible .entry _Z12init_neuronsPfS_S_Piii(
	.param .u64 .ptr .align 1 _Z12init_neuronsPfS_S_Piii_param_0,
	.param .u64 .ptr .align 1 _Z12init_neuronsPfS_S_Piii_param_1,
	.param .u64 .ptr .align 1 _Z12init_neuronsPfS_S_Piii_param_2,
	.param .u64 .ptr .align 1 _Z12init_neuronsPfS_S_Piii_param_3,
	.param .u32 _Z12init_neuronsPfS_S_Piii_param_4,
	.param .u32 _Z12init_neuronsPfS_S_Piii_param_5
)
{
	.reg .pred 	%p<3>;
	.reg .b32 	%r<12>;
	.reg .b64 	%rd<15>;

	ld.param.u64 	%rd1, [_Z12init_neuronsPfS_S_Piii_param_0];
	ld.param.u64 	%rd2, [_Z12init_neuronsPfS_S_Piii_param_1];
	ld.param.u64 	%rd3, [_Z12init_neuronsPfS_S_Piii_param_2];
	ld.param.u64 	%rd4, [_Z12init_neuronsPfS_S_Piii_param_3];
	ld.param.u32 	%r3, [_Z12init_neuronsPfS_S_Piii_param_4];
	ld.param.u32 	%r4, [_Z12init_neuronsPfS_S_Piii_param_5];
	mov.u32 	%r5, %ctaid.x;
	mov.u32 	%r6, %ntid.x;
	mov.u32 	%r7, %tid.x;
	mad.lo.s32 	%r1, %r5, %r6, %r7;
	sub.s32 	%r2, %r1, %r4;
	add.s32 	%r8, %r4, %r3;
	setp.ge.s32 	%p1, %r1, %r8;
	@%p1 bra 	$L__BB2_4;
	setp.lt.s32 	%p2, %r2, 0;
	@%p2 bra 	$L__BB2_3;
	cvta.to.global.u64 	%rd5, %rd1;
	mul.wide.u32 	%rd6, %r2, 4;
	add.s64 	%rd7, %rd5, %rd6;
	mov.b32 	%r9, -1031012352;
	st.global.u32 	[%rd7], %r9;
	cvta.to.global.u64 	%rd8, %rd2;
	add.s64 	%rd9, %rd8, %rd6;
	mov.b32 	%r10, 0;
	st.global.u32 	[%rd9], %r10;
	cvta.to.global.u64 	%rd10, %rd3;
	add.s64 	%rd11, %rd10, %rd6;
	st.global.u32 	[%rd11], %r10;
$L__BB2_3:
	cvta.to.global.u64 	%rd12, %rd4;
	mul.wide.s32 	%rd13, %r1, 4;
	add.s64 	%rd14, %rd12, %rd13;
	mov.b32 	%r11, 0;
	st.global.u32 	[%rd14], %r11;
$L__BB2_4:
	ret;

}
	// .globl	_Z15define_synapsesPffffiiii
.visible .entry _Z15define_synapsesPffffiiii(
	.param .u64 .ptr .align 1 _Z15define_synapsesPffffiiii_param_0,
	.param .f32 _Z15define_synapsesPffffiiii_param_1,
	.param .f32 _Z15define_synapsesPffffiiii_param_2,
	.param .f32 _Z15define_synapsesPffffiiii_param_3,
	.param .u32 _Z15define_synapsesPffffiiii_param_4,
	.param .u32 _Z15define_synapsesPffffiiii_param_5,
	.param .u32 _Z15define_synapsesPffffiiii_param_6,
	.param .u32 _Z15define_synapsesPffffiiii_param_7
)
{
	.local .align 8 .b8 	__local_depot3[48];
	.reg .b64 	%SP;
	.reg .b64 	%SPL;
	.reg .pred 	%p<140>;
	.reg .b32 	%r<2421>;
	.reg .b32 	%f<23>;
	.reg .b64 	%rd<57>;
	.reg .b64 	%fd<3>;

	mov.u64 	%SPL, __local_depot3;
	ld.param.u64 	%rd19, [_Z15define_synapsesPffffiiii_param_0];
	ld.param.u32 	%r1081, [_Z15define_synapsesPffffiiii_param_4];
	ld.param.u32 	%r1083, [_Z15define_synapsesPffffiiii_param_5];
	ld.param.u32 	%r1084, [_Z15define_synapsesPffffiiii_param_6];
	ld.param.u32 	%r1082, [_Z15define_synapsesPffffiiii_param_7];
	cvta.to.global.u64 	%rd1, %rd19;
	mul.lo.s32 	%r1, %r1083, %r1081;
	add.s32 	%r2, %r1084, %r1;
	mov.u32 	%r1085, %ctaid.x;
	mov.u32 	%r1086, %ntid.x;
	mov.u32 	%r1087, %tid.x;
	mad.lo.s32 	%r3, %r1085, %r1086, %r1087;
	mov.u32 	%r1088, %ctaid.y;
	mov.u32 	%r1089, %ntid.y;
	mov.u32 	%r1090, %tid.y;
	mad.lo.s32 	%r1091, %r1088, %r1089, %r1090;
	setp.ge.s32 	%p1, %r3, %r2;
	add.s32 	%r1092, %r2, %r1082;
	setp.ge.s32 	%p2, %r1091, %r1092;
	or.pred  	%p3, %p1, %p2;
	@%p3 bra 	$L__BB3_244;
	add.u64 	%rd2, %SPL, 0;
	sub.s32 	%r1095, %r1091, %r1082;
	setp.lt.s32 	%p4, %r1095, 0;
	add.s32 	%r1096, %r2, 2;
	selp.b32 	%r6, %r1096, %r1095, %p4;
	mad.lo.s32 	%r7, %r1092, %r3, %r1091;
	mov.b32 	%r2157, 1478573778;
	mov.b32 	%r1097, 716983765;
	st.local.v2.u32 	[%rd2], {%r1097, %r2157};
	mov.b32 	%r1098, -123459836;
	mov.b32 	%r1099, 1163863128;
	st.local.v2.u32 	[%rd2+8], {%r1099, %r1098};
	mov.b32 	%r2153, 1360900310;
	mov.b32 	%r1100, -589760388;
	st.local.v2.u32 	[%rd2+16], {%r1100, %r2153};
	setp.eq.s32 	%p5, %r3, 0;
	@%p5 bra 	$L__BB3_116;
	cvt.s64.s32 	%rd55, %r3;
	mov.b32 	%r1857, 0;
	mov.b32 	%r2157, 1478573778;
	mov.b32 	%r2153, 1360900310;
	mov.u64 	%rd22, precalc_xorwow_matrix;
$L__BB3_3:
	mov.u64 	%rd4, %rd55;
	and.b64  	%rd5, %rd4, 3;
	setp.eq.s64 	%p6, %rd5, 0;
	@%p6 bra 	$L__BB3_115;
	mul.wide.u32 	%rd21, %r1857, 3200;
	add.s64 	%rd6, %rd22, %rd21;
	mov.b32 	%r2153, 0;
	mov.u32 	%r1873, %r2153;
	mov.u32 	%r1874, %r2153;
	mov.u32 	%r1875, %r2153;
	mov.u32 	%r2157, %r2153;
	mov.u32 	%r1865, %r2153;
$L__BB3_5:
	mul.wide.u32 	%rd23, %r1865, 4;
	add.s64 	%rd24, %rd2, %rd23;
	ld.local.u32 	%r19, [%rd24+4];
	shl.b32 	%r20, %r1865, 5;
	mov.b32 	%r1871, 0;
$L__BB3_6:
	.pragma "nounroll";
	shr.u32 	%r1106, %r19, %r1871;
	and.b32  	%r1107, %r1106, 1;
	setp.eq.b32 	%p7, %r1107, 1;
	not.pred 	%p8, %p7;
	add.s32 	%r1108, %r20, %r1871;
	mul.lo.s32 	%r1109, %r1108, 5;
	mul.wide.u32 	%rd25, %r1109, 4;
	add.s64 	%rd8, %rd6, %rd25;
	@%p8 bra 	$L__BB3_8;
	ld.global.u32 	%r1110, [%rd8];
	xor.b32  	%r2157, %r2157, %r1110;
	ld.global.u32 	%r1111, [%rd8+4];
	xor.b32  	%r1875, %r1875, %r1111;
	ld.global.u32 	%r1112, [%rd8+8];
	xor.b32  	%r1874, %r1874, %r1112;
	ld.global.u32 	%r1113, [%rd8+12];
	xor.b32  	%r1873, %r1873, %r1113;
	ld.global.u32 	%r1114, [%rd8+16];
	xor.b32  	%r2153, %r2153, %r1114;
$L__BB3_8:
	and.b32  	%r1116, %r1106, 2;
	setp.eq.s32 	%p9, %r1116, 0;
	@%p9 bra 	$L__BB3_10;
	ld.global.u32 	%r1117, [%rd8+20];
	xor.b32  	%r2157, %r2157, %r1117;
	ld.global.u32 	%r1118, [%rd8+24];
	xor.b32  	%r1875, %r1875, %r1118;
	ld.global.u32 	%r1119, [%rd8+28];
	xor.b32  	%r1874, %r1874, %r1119;
	ld.global.u32 	%r1120, [%rd8+32];
	xor.b32  	%r1873, %r1873, %r1120;
	ld.global.u32 	%r1121, [%rd8+36];
	xor.b32  	%r2153, %r2153, %r1121;
$L__BB3_10:
	and.b32  	%r1123, %r1106, 4;
	setp.eq.s32 	%p10, %r1123, 0;
	@%p10 bra 	$L__BB3_12;
	ld.global.u32 	%r1124, [%rd8+40];
	xor.b32  	%r2157, %r2157, %r1124;
	ld.global.u32 	%r1125, [%rd8+44];
	xor.b32  	%r1875, %r1875, %r1125;
	ld.global.u32 	%r1126, [%rd8+48];
	xor.b32  	%r1874, %r1874, %r1126;
	ld.global.u32 	%r1127, [%rd8+52];
	xor.b32  	%r1873, %r1873, %r1127;
	ld.global.u32 	%r1128, [%rd8+56];
	xor.b32  	%r2153, %r2153, %r1128;
$L__BB3_12:
	and.b32  	%r1130, %r1106, 8;
	setp.eq.s32 	%p11, %r1130, 0;
	@%p11 bra 	$L__BB3_14;
	ld.global.u32 	%r1131, [%rd8+60];
	xor.b32  	%r2157, %r2157, %r1131;
	ld.global.u32 	%r1132, [%rd8+64];
	xor.b32  	%r1875, %r1875, %r1132;
	ld.global.u32 	%r1133, [%rd8+68];
	xor.b32  	%r1874, %r1874, %r1133;
	ld.global.u32 	%r1134, [%rd8+72];
	xor.b32  	%r1873, %r1873, %r1134;
	ld.global.u32 	%r1135, [%rd8+76];
	xor.b32  	%r2153, %r2153, %r1135;
$L__BB3_14:
	and.b32  	%r1137, %r1106, 16;
	setp.eq.s32 	%p12, %r1137, 0;
	@%p12 bra 	$L__BB3_16;
	ld.global.u32 	%r1138, [%rd8+80];
	xor.b32  	%r2157, %r2157, %r1138;
	ld.global.u32 	%r1139, [%rd8+84];
	xor.b32  	%r1875, %r1875, %r1139;
	ld.global.u32 	%r1140, [%rd8+88];
	xor.b32  	%r1874, %r1874, %r1140;
	ld.global.u32 	%r1141, [%rd8+92];
	xor.b32  	%r1873, %r1873, %r1141;
	ld.global.u32 	%r1142, [%rd8+96];
	xor.b32  	%r2153, %r2153, %r1142;
$L__BB3_16:
	and.b32  	%r1144, %r1106, 32;
	setp.eq.s32 	%p13, %r1144, 0;
	@%p13 bra 	$L__BB3_18;
	ld.global.u32 	%r1145, [%rd8+100];
	xor.b32  	%r2157, %r2157, %r1145;
	ld.global.u32 	%r1146, [%rd8+104];
	xor.b32  	%r1875, %r1875, %r1146;
	ld.global.u32 	%r1147, [%rd8+108];
	xor.b32  	%r1874, %r1874, %r1147;
	ld.global.u32 	%r1148, [%rd8+112];
	xor.b32  	%r1873, %r1873, %r1148;
	ld.global.u32 	%r1149, [%rd8+116];
	xor.b32  	%r2153, %r2153, %r1149;
$L__BB3_18:
	and.b32  	%r1151, %r1106, 64;
	setp.eq.s32 	%p14, %r1151, 0;
	@%p14 bra 	$L__BB3_20;
	ld.global.u32 	%r1152, [%rd8+120];
	xor.b32  	%r2157, %r2157, %r1152;
	ld.global.u32 	%r1153, [%rd8+124];
	xor.b32  	%r1875, %r1875, %r1153;
	ld.global.u32 	%r1154, [%rd8+128];
	xor.b32  	%r1874, %r1874, %r1154;
	ld.global.u32 	%r1155, [%rd8+132];
	xor.b32  	%r1873, %r1873, %r1155;
	ld.global.u32 	%r1156, [%rd8+136];
	xor.b32  	%r2153, %r2153, %r1156;
$L__BB3_20:
	and.b32  	%r1158, %r1106, 128;
	setp.eq.s32 	%p15, %r1158, 0;
	@%p15 bra 	$L__BB3_22;
	ld.global.u32 	%r1159, [%rd8+140];
	xor.b32  	%r2157, %r2157, %r1159;
	ld.global.u32 	%r1160, [%rd8+144];
	xor.b32  	%r1875, %r1875, %r1160;
	ld.global.u32 	%r1161, [%rd8+148];
	xor.b32  	%r1874, %r1874, %r1161;
	ld.global.u32 	%r1162, [%rd8+152];
	xor.b32  	%r1873, %r1873, %r1162;
	ld.global.u32 	%r1163, [%rd8+156];
	xor.b32  	%r2153, %r2153, %r1163;
$L__BB3_22:
	and.b32  	%r1165, %r1106, 256;
	setp.eq.s32 	%p16, %r1165, 0;
	@%p16 bra 	$L__BB3_24;
	ld.global.u32 	%r1166, [%rd8+160];
	xor.b32  	%r2157, %r2157, %r1166;
	ld.global.u32 	%r1167, [%rd8+164];
	xor.b32  	%r1875, %r1875, %r1167;
	ld.global.u32 	%r1168, [%rd8+168];
	xor.b32  	%r1874, %r1874, %r1168;
	ld.global.u32 	%r1169, [%rd8+172];
	xor.b32  	%r1873, %r1873, %r1169;
	ld.global.u32 	%r1170, [%rd8+176];
	xor.b32  	%r2153, %r2153, %r1170;
$L__BB3_24:
	and.b32  	%r1172, %r1106, 512;
	setp.eq.s32 	%p17, %r1172, 0;
	@%p17 bra 	$L__BB3_26;
	ld.global.u32 	%r1173, [%rd8+180];
	xor.b32  	%r2157, %r2157, %r1173;
	ld.global.u32 	%r1174, [%rd8+184];
	xor.b32  	%r1875, %r1875, %r1174;
	ld.global.u32 	%r1175, [%rd8+188];
	xor.b32  	%r1874, %r1874, %r1175;
	ld.global.u32 	%r1176, [%rd8+192];
	xor.b32  	%r1873, %r1873, %r1176;
	ld.global.u32 	%r1177, [%rd8+196];
	xor.b32  	%r2153, %r2153, %r1177;
$L__BB3_26:
	and.b32  	%r1179, %r1106, 1024;
	setp.eq.s32 	%p18, %r1179, 0;
	@%p18 bra 	$L__BB3_28;
	ld.global.u32 	%r1180, [%rd8+200];
	xor.b32  	%r2157, %r2157, %r1180;
	ld.global.u32 	%r1181, [%rd8+204];
	xor.b32  	%r1875, %r1875, %r1181;
	ld.global.u32 	%r1182, [%rd8+208];
	xor.b32  	%r1874, %r1874, %r1182;
	ld.global.u32 	%r1183, [%rd8+212];
	xor.b32  	%r1873, %r1873, %r1183;
	ld.global.u32 	%r1184, [%rd8+216];
	xor.b32  	%r2153, %r2153, %r1184;
$L__BB3_28:
	and.b32  	%r1186, %r1106, 2048;
	setp.eq.s32 	%p19, %r1186, 0;
	@%p19 bra 	$L__BB3_30;
	ld.global.u32 	%r1187, [%rd8+220];
	xor.b32  	%r2157, %r2157, %r1187;
	ld.global.u32 	%r1188, [%rd8+224];
	xor.b32  	%r1875, %r1875, %r1188;
	ld.global.u32 	%r1189, [%rd8+228];
	xor.b32  	%r1874, %r1874, %r1189;
	ld.global.u32 	%r1190, [%rd8+232];
	xor.b32  	%r1873, %r1873, %r1190;
	ld.global.u32 	%r1191, [%rd8+236];
	xor.b32  	%r2153, %r2153, %r1191;
$L__BB3_30:
	and.b32  	%r1193, %r1106, 4096;
	setp.eq.s32 	%p20, %r1193, 0;
	@%p20 bra 	$L__BB3_32;
	ld.global.u32 	%r1194, [%rd8+240];
	xor.b32  	%r2157, %r2157, %r1194;
	ld.global.u32 	%r1195, [%rd8+244];
	xor.b32  	%r1875, %r1875, %r1195;
	ld.global.u32 	%r1196, [%rd8+248];
	xor.b32  	%r1874, %r1874, %r1196;
	ld.global.u32 	%r1197, [%rd8+252];
	xor.b32  	%r1873, %r1873, %r1197;
	ld.global.u32 	%r1198, [%rd8+256];
	xor.b32  	%r2153, %r2153, %r1198;
$L__BB3_32:
	and.b32  	%r1200, %r1106, 8192;
	setp.eq.s32 	%p21, %r1200, 0;
	@%p21 bra 	$L__BB3_34;
	ld.global.u32 	%r1201, [%rd8+260];
	xor.b32  	%r2157, %r2157, %r1201;
	ld.global.u32 	%r1202, [%rd8+264];
	xor.b32  	%r1875, %r1875, %r1202;
	ld.global.u32 	%r1203, [%rd8+268];
	xor.b32  	%r1874, %r1874, %r1203;
	ld.global.u32 	%r1204, [%rd8+272];
	xor.b32  	%r1873, %r1873, %r1204;
	ld.global.u32 	%r1205, [%rd8+276];
	xor.b32  	%r2153, %r2153, %r1205;
$L__BB3_34:
	and.b32  	%r1207, %r1106, 16384;
	setp.eq.s32 	%p22, %r1207, 0;
	@%p22 bra 	$L__BB3_36;
	ld.global.u32 	%r1208, [%rd8+280];
	xor.b32  	%r2157, %r2157, %r1208;
	ld.global.u32 	%r1209, [%rd8+284];
	xor.b32  	%r1875, %r1875, %r1209;
	ld.global.u32 	%r1210, [%rd8+288];
	xor.b32  	%r1874, %r1874, %r1210;
	ld.global.u32 	%r1211, [%rd8+292];
	xor.b32  	%r1873, %r1873, %r1211;
	ld.global.u32 	%r1212, [%rd8+296];
	xor.b32  	%r2153, %r2153, %r1212;
$L__BB3_36:
	and.b32  	%r1214, %r1106, 32768;
	setp.eq.s32 	%p23, %r1214, 0;
	@%p23 bra 	$L__BB3_38;
	ld.global.u32 	%r1215, [%rd8+300];
	xor.b32  	%r2157, %r2157, %r1215;
	ld.global.u32 	%r1216, [%rd8+304];
	xor.b32  	%r1875, %r1875, %r1216;
	ld.global.u32 	%r1217, [%rd8+308];
	xor.b32  	%r1874, %r1874, %r1217;
	ld.global.u32 	%r1218, [%rd8+312];
	xor.b32  	%r1873, %r1873, %r1218;
	ld.global.u32 	%r1219, [%rd8+316];
	xor.b32  	%r2153, %r2153, %r1219;
$L__BB3_38:
	add.s32 	%r1871, %r1871, 16;
	setp.ne.s32 	%p24, %r1871, 32;
	@%p24 bra 	$L__BB3_6;
	mad.lo.s32 	%r1220, %r1865, -31, %r20;
	add.s32 	%r1865, %r1220, 1;
	setp.ne.s32 	%p25, %r1865, 5;
	@%p25 bra 	$L__BB3_5;
	st.local.u32 	[%rd2+4], %r2157;
	st.local.v2.u32 	[%rd2+8], {%r1875, %r1874};
	st.local.v2.u32 	[%rd2+16], {%r1873, %r2153};
	setp.eq.s64 	%p26, %rd5, 1;
	@%p26 bra 	$L__BB3_115;
	mov.b32 	%r2153, 0;
	mov.u32 	%r1965, %r2153;
	mov.u32 	%r1966, %r2153;
	mov.u32 	%r1967, %r2153;
	mov.u32 	%r2157, %r2153;
	mov.u32 	%r1957, %r2153;
$L__BB3_42:
	mul.wide.u32 	%rd26, %r1957, 4;
	add.s64 	%rd27, %rd2, %rd26;
	ld.local.u32 	%r195, [%rd27+4];
	shl.b32 	%r196, %r1957, 5;
	mov.b32 	%r1963, 0;
$L__BB3_43:
	.pragma "nounroll";
	shr.u32 	%r1223, %r195, %r1963;
	and.b32  	%r1224, %r1223, 1;
	setp.eq.b32 	%p27, %r1224, 1;
	not.pred 	%p28, %p27;
	add.s32 	%r1225, %r196, %r1963;
	mul.lo.s32 	%r1226, %r1225, 5;
	mul.wide.u32 	%rd28, %r1226, 4;
	add.s64 	%rd9, %rd6, %rd28;
	@%p28 bra 	$L__BB3_45;
	ld.global.u32 	%r1227, [%rd9];
	xor.b32  	%r2157, %r2157, %r1227;
	ld.global.u32 	%r1228, [%rd9+4];
	xor.b32  	%r1967, %r1967, %r1228;
	ld.global.u32 	%r1229, [%rd9+8];
	xor.b32  	%r1966, %r1966, %r1229;
	ld.global.u32 	%r1230, [%rd9+12];
	xor.b32  	%r1965, %r1965, %r1230;
	ld.global.u32 	%r1231, [%rd9+16];
	xor.b32  	%r2153, %r2153, %r1231;
$L__BB3_45:
	and.b32  	%r1233, %r1223, 2;
	setp.eq.s32 	%p29, %r1233, 0;
	@%p29 bra 	$L__BB3_47;
	ld.global.u32 	%r1234, [%rd9+20];
	xor.b32  	%r2157, %r2157, %r1234;
	ld.global.u32 	%r1235, [%rd9+24];
	xor.b32  	%r1967, %r1967, %r1235;
	ld.global.u32 	%r1236, [%rd9+28];
	xor.b32  	%r1966, %r1966, %r1236;
	ld.global.u32 	%r1237, [%rd9+32];
	xor.b32  	%r1965, %r1965, %r1237;
	ld.global.u32 	%r1238, [%rd9+36];
	xor.b32  	%r2153, %r2153, %r1238;
$L__BB3_47:
	and.b32  	%r1240, %r1223, 4;
	setp.eq.s32 	%p30, %r1240, 0;
	@%p30 bra 	$L__BB3_49;
	ld.global.u32 	%r1241, [%rd9+40];
	xor.b32  	%r2157, %r2157, %r1241;
	ld.global.u32 	%r1242, [%rd9+44];
	xor.b32  	%r1967, %r1967, %r1242;
	ld.global.u32 	%r1243, [%rd9+48];
	xor.b32  	%r1966, %r1966, %r1243;
	ld.global.u32 	%r1244, [%rd9+52];
	xor.b32  	%r1965, %r1965, %r1244;
	ld.global.u32 	%r1245, [%rd9+56];
	xor.b32  	%r2153, %r2153, %r1245;
$L__BB3_49:
	and.b32  	%r1247, %r1223, 8;
	setp.eq.s32 	%p31, %r1247, 0;
	@%p31 bra 	$L__BB3_51;
	ld.global.u32 	%r1248, [%rd9+60];
	xor.b32  	%r2157, %r2157, %r1248;
	ld.global.u32 	%r1249, [%rd9+64];
	xor.b32  	%r1967, %r1967, %r1249;
	ld.global.u32 	%r1250, [%rd9+68];
	xor.b32  	%r1966, %r1966, %r1250;
	ld.global.u32 	%r1251, [%rd9+72];
	xor.b32  	%r1965, %r1965, %r1251;
	ld.global.u32 	%r1252, [%rd9+76];
	xor.b32  	%r2153, %r2153, %r1252;
$L__BB3_51:
	and.b32  	%r1254, %r1223, 16;
	setp.eq.s32 	%p32, %r1254, 0;
	@%p32 bra 	$L__BB3_53;
	ld.global.u32 	%r1255, [%rd9+80];
	xor.b32  	%r2157, %r2157, %r1255;
	ld.global.u32 	%r1256, [%rd9+84];
	xor.b32  	%r1967, %r1967, %r1256;
	ld.global.u32 	%r1257, [%rd9+88];
	xor.b32  	%r1966, %r1966, %r1257;
	ld.global.u32 	%r1258, [%rd9+92];
	xor.b32  	%r1965, %r1965, %r1258;
	ld.global.u32 	%r1259, [%rd9+96];
	xor.b32  	%r2153, %r2153, %r1259;
$L__BB3_53:
	and.b32  	%r1261, %r1223, 32;
	setp.eq.s32 	%p33, %r1261, 0;
	@%p33 bra 	$L__BB3_55;
	ld.global.u32 	%r1262, [%rd9+100];
	xor.b32  	%r2157, %r2157, %r1262;
	ld.global.u32 	%r1263, [%rd9+104];
	xor.b32  	%r1967, %r1967, %r1263;
	ld.global.u32 	%r1264, [%rd9+108];
	xor.b32  	%r1966, %r1966, %r1264;
	ld.global.u32 	%r1265, [%rd9+112];
	xor.b32  	%r1965, %r1965, %r1265;
	ld.global.u32 	%r1266, [%rd9+116];
	xor.b32  	%r2153, %r2153, %r1266;
$L__BB3_55:
	and.b32  	%r1268, %r1223, 64;
	setp.eq.s32 	%p34, %r1268, 0;
	@%p34 bra 	$L__BB3_57;
	ld.global.u32 	%r1269, [%rd9+120];
	xor.b32  	%r2157, %r2157, %r1269;
	ld.global.u32 	%r1270, [%rd9+124];
	xor.b32  	%r1967, %r1967, %r1270;
	ld.global.u32 	%r1271, [%rd9+128];
	xor.b32  	%r1966, %r1966, %r1271;
	ld.global.u32 	%r1272, [%rd9+132];
	xor.b32  	%r1965, %r1965, %r1272;
	ld.global.u32 	%r1273, [%rd9+136];
	xor.b32  	%r2153, %r2153, %r1273;
$L__BB3_57:
	and.b32  	%r1275, %r1223, 128;
	setp.eq.s32 	%p35, %r1275, 0;
	@%p35 bra 	$L__BB3_59;
	ld.global.u32 	%r1276, [%rd9+140];
	xor.b32  	%r2157, %r2157, %r1276;
	ld.global.u32 	%r1277, [%rd9+144];
	xor.b32  	%r1967, %r1967, %r1277;
	ld.global.u32 	%r1278, [%rd9+148];
	xor.b32  	%r1966, %r1966, %r1278;
	ld.global.u32 	%r1279, [%rd9+152];
	xor.b32  	%r1965, %r1965, %r1279;
	ld.global.u32 	%r1280, [%rd9+156];
	xor.b32  	%r2153, %r2153, %r1280;
$L__BB3_59:
	and.b32  	%r1282, %r1223, 256;
	setp.eq.s32 	%p36, %r1282, 0;
	@%p36 bra 	$L__BB3_61;
	ld.global.u32 	%r1283, [%rd9+160];
	xor.b32  	%r2157, %r2157, %r1283;
	ld.global.u32 	%r1284, [%rd9+164];
	xor.b32  	%r1967, %r1967, %r1284;
	ld.global.u32 	%r1285, [%rd9+168];
	xor.b32  	%r1966, %r1966, %r1285;
	ld.global.u32 	%r1286, [%rd9+172];
	xor.b32  	%r1965, %r1965, %r1286;
	ld.global.u32 	%r1287, [%rd9+176];
	xor.b32  	%r2153, %r2153, %r1287;
$L__BB3_61:
	and.b32  	%r1289, %r1223, 512;
	setp.eq.s32 	%p37, %r1289, 0;
	@%p37 bra 	$L__BB3_63;
	ld.global.u32 	%r1290, [%rd9+180];
	xor.b32  	%r2157, %r2157, %r1290;
	ld.global.u32 	%r1291, [%rd9+184];
	xor.b32  	%r1967, %r1967, %r1291;
	ld.global.u32 	%r1292, [%rd9+188];
	xor.b32  	%r1966, %r1966, %r1292;
	ld.global.u32 	%r1293, [%rd9+192];
	xor.b32  	%r1965, %r1965, %r1293;
	ld.global.u32 	%r1294, [%rd9+196];
	xor.b32  	%r2153, %r2153, %r1294;
$L__BB3_63:
	and.b32  	%r1296, %r1223, 1024;
	setp.eq.s32 	%p38, %r1296, 0;
	@%p38 bra 	$L__BB3_65;
	ld.global.u32 	%r1297, [%rd9+200];
	xor.b32  	%r2157, %r2157, %r1297;
	ld.global.u32 	%r1298, [%rd9+204];
	xor.b32  	%r1967, %r1967, %r1298;
	ld.global.u32 	%r1299, [%rd9+208];
	xor.b32  	%r1966, %r1966, %r1299;
	ld.global.u32 	%r1300, [%rd9+212];
	xor.b32  	%r1965, %r1965, %r1300;
	ld.global.u32 	%r1301, [%rd9+216];
	xor.b32  	%r2153, %r2153, %r1301;
$L__BB3_65:
	and.b32  	%r1303, %r1223, 2048;
	setp.eq.s32 	%p39, %r1303, 0;
	@%p39 bra 	$L__BB3_67;
	ld.global.u32 	%r1304, [%rd9+220];
	xor.b32  	%r2157, %r2157, %r1304;
	ld.global.u32 	%r1305, [%rd9+224];
	xor.b32  	%r1967, %r1967, %r1305;
	ld.global.u32 	%r1306, [%rd9+228];
	xor.b32  	%r1966, %r1966, %r1306;
	ld.global.u32 	%r1307, [%rd9+232];
	xor.b32  	%r1965, %r1965, %r1307;
	ld.global.u32 	%r1308, [%rd9+236];
	xor.b32  	%r2153, %r2153, %r1308;
$L__BB3_67:
	and.b32  	%r1310, %r1223, 4096;
	setp.eq.s32 	%p40, %r1310, 0;
	@%p40 bra 	$L__BB3_69;
	ld.global.u32 	%r1311, [%rd9+240];
	xor.b32  	%r2157, %r2157, %r1311;
	ld.global.u32 	%r1312, [%rd9+244];
	xor.b32  	%r1967, %r1967, %r1312;
	ld.global.u32 	%r1313, [%rd9+248];
	xor.b32  	%r1966, %r1966, %r1313;
	ld.global.u32 	%r1314, [%rd9+252];
	xor.b32  	%r1965, %r1965, %r1314;
	ld.global.u32 	%r1315, [%rd9+256];
	xor.b32  	%r2153, %r2153, %r1315;
$L__BB3_69:
	and.b32  	%r1317, %r1223, 8192;
	setp.eq.s32 	%p41, %r1317, 0;
	@%p41 bra 	$L__BB3_71;
	ld.global.u32 	%r1318, [%rd9+260];
	xor.b32  	%r2157, %r2157, %r1318;
	ld.global.u32 	%r1319, [%rd9+264];
	xor.b32  	%r1967, %r1967, %r1319;
	ld.global.u32 	%r1320, [%rd9+268];
	xor.b32  	%r1966, %r1966, %r1320;
	ld.global.u32 	%r1321, [%rd9+272];
	xor.b32  	%r1965, %r1965, %r1321;
	ld.global.u32 	%r1322, [%rd9+276];
	xor.b32  	%r2153, %r2153, %r1322;
$L__BB3_71:
	and.b32  	%r1324, %r1223, 16384;
	setp.eq.s32 	%p42, %r1324, 0;
	@%p42 bra 	$L__BB3_73;
	ld.global.u32 	%r1325, [%rd9+280];
	xor.b32  	%r2157, %r2157, %r1325;
	ld.global.u32 	%r1326, [%rd9+284];
	xor.b32  	%r1967, %r1967, %r1326;
	ld.global.u32 	%r1327, [%rd9+288];
	xor.b32  	%r1966, %r1966, %r1327;
	ld.global.u32 	%r1328, [%rd9+292];
	xor.b32  	%r1965, %r1965, %r1328;
	ld.global.u32 	%r1329, [%rd9+296];
	xor.b32  	%r2153, %r2153, %r1329;
$L__BB3_73:
	and.b32  	%r1331, %r1223, 32768;
	setp.eq.s32 	%p43, %r1331, 0;
	@%p43 bra 	$L__BB3_75;
	ld.global.u32 	%r1332, [%rd9+300];
	xor.b32  	%r2157, %r2157, %r1332;
	ld.global.u32 	%r1333, [%rd9+304];
	xor.b32  	%r1967, %r1967, %r1333;
	ld.global.u32 	%r1334, [%rd9+308];
	xor.b32  	%r1966, %r1966, %r1334;
	ld.global.u32 	%r1335, [%rd9+312];
	xor.b32  	%r1965, %r1965, %r1335;
	ld.global.u32 	%r1336, [%rd9+316];
	xor.b32  	%r2153, %r2153, %r1336;
$L__BB3_75:
	add.s32 	%r1963, %r1963, 16;
	setp.ne.s32 	%p44, %r1963, 32;
	@%p44 bra 	$L__BB3_43;
	mad.lo.s32 	%r1337, %r1957, -31, %r196;
	add.s32 	%r1957, %r1337, 1;
	setp.ne.s32 	%p45, %r1957, 5;
	@%p45 bra 	$L__BB3_42;
	st.local.u32 	[%rd2+4], %r2157;
	st.local.v2.u32 	[%rd2+8], {%r1967, %r1966};
	st.local.v2.u32 	[%rd2+16], {%r1965, %r2153};
	setp.ne.s64 	%p46, %rd5, 3;
	@%p46 bra 	$L__BB3_115;
	mov.b32 	%r2153, 0;
	mov.u32 	%r2057, %r2153;
	mov.u32 	%r2058, %r2153;
	mov.u32 	%r2059, %r2153;
	mov.u32 	%r2157, %r2153;
	mov.u32 	%r2049, %r2153;
$L__BB3_79:
	mul.wide.u32 	%rd29, %r2049, 4;
	add.s64 	%rd30, %rd2, %rd29;
	ld.local.u32 	%r371, [%rd30+4];
	shl.b32 	%r372, %r2049, 5;
	mov.b32 	%r2055, 0;
$L__BB3_80:
	.pragma "nounroll";
	shr.u32 	%r1340, %r371, %r2055;
	and.b32  	%r1341, %r1340, 1;
	setp.eq.b32 	%p47, %r1341, 1;
	not.pred 	%p48, %p47;
	add.s32 	%r1342, %r372, %r2055;
	mul.lo.s32 	%r1343, %r1342, 5;
	mul.wide.u32 	%rd31, %r1343, 4;
	add.s64 	%rd10, %rd6, %rd31;
	@%p48 bra 	$L__BB3_82;
	ld.global.u32 	%r1344, [%rd10];
	xor.b32  	%r2157, %r2157, %r1344;
	ld.global.u32 	%r1345, [%rd10+4];
	xor.b32  	%r2059, %r2059, %r1345;
	ld.global.u32 	%r1346, [%rd10+8];
	xor.b32  	%r2058, %r2058, %r1346;
	ld.global.u32 	%r1347, [%rd10+12];
	xor.b32  	%r2057, %r2057, %r1347;
	ld.global.u32 	%r1348, [%rd10+16];
	xor.b32  	%r2153, %r2153, %r1348;
$L__BB3_82:
	and.b32  	%r1350, %r1340, 2;
	setp.eq.s32 	%p49, %r1350, 0;
	@%p49 bra 	$L__BB3_84;
	ld.global.u32 	%r1351, [%rd10+20];
	xor.b32  	%r2157, %r2157, %r1351;
	ld.global.u32 	%r1352, [%rd10+24];
	xor.b32  	%r2059, %r2059, %r1352;
	ld.global.u32 	%r1353, [%rd10+28];
	xor.b32  	%r2058, %r2058, %r1353;
	ld.global.u32 	%r1354, [%rd10+32];
	xor.b32  	%r2057, %r2057, %r1354;
	ld.global.u32 	%r1355, [%rd10+36];
	xor.b32  	%r2153, %r2153, %r1355;
$L__BB3_84:
	and.b32  	%r1357, %r1340, 4;
	setp.eq.s32 	%p50, %r1357, 0;
	@%p50 bra 	$L__BB3_86;
	ld.global.u32 	%r1358, [%rd10+40];
	xor.b32  	%r2157, %r2157, %r1358;
	ld.global.u32 	%r1359, [%rd10+44];
	xor.b32  	%r2059, %r2059, %r1359;
	ld.global.u32 	%r1360, [%rd10+48];
	xor.b32  	%r2058, %r2058, %r1360;
	ld.global.u32 	%r1361, [%rd10+52];
	xor.b32  	%r2057, %r2057, %r1361;
	ld.global.u32 	%r1362, [%rd10+56];
	xor.b32  	%r2153, %r2153, %r1362;
$L__BB3_86:
	and.b32  	%r1364, %r1340, 8;
	setp.eq.s32 	%p51, %r1364, 0;
	@%p51 bra 	$L__BB3_88;
	ld.global.u32 	%r1365, [%rd10+60];
	xor.b32  	%r2157, %r2157, %r1365;
	ld.global.u32 	%r1366, [%rd10+64];
	xor.b32  	%r2059, %r2059, %r1366;
	ld.global.u32 	%r1367, [%rd10+68];
	xor.b32  	%r2058, %r2058, %r1367;
	ld.global.u32 	%r1368, [%rd10+72];
	xor.b32  	%r2057, %r2057, %r1368;
	ld.global.u32 	%r1369, [%rd10+76];
	xor.b32  	%r2153, %r2153, %r1369;
$L__BB3_88:
	and.b32  	%r1371, %r1340, 16;
	setp.eq.s32 	%p52, %r1371, 0;
	@%p52 bra 	$L__BB3_90;
	ld.global.u32 	%r1372, [%rd10+80];
	xor.b32  	%r2157, %r2157, %r1372;
	ld.global.u32 	%r1373, [%rd10+84];
	xor.b32  	%r2059, %r2059, %r1373;
	ld.global.u32 	%r1374, [%rd10+88];
	xor.b32  	%r2058, %r2058, %r1374;
	ld.global.u32 	%r1375, [%rd10+92];
	xor.b32  	%r2057, %r2057, %r1375;
	ld.global.u32 	%r1376, [%rd10+96];
	xor.b32  	%r2153, %r2153, %r1376;
$L__BB3_90:
	and.b32  	%r1378, %r1340, 32;
	setp.eq.s32 	%p53, %r1378, 0;
	@%p53 bra 	$L__BB3_92;
	ld.global.u32 	%r1379, [%rd10+100];
	xor.b32  	%r2157, %r2157, %r1379;
	ld.global.u32 	%r1380, [%rd10+104];
	xor.b32  	%r2059, %r2059, %r1380;
	ld.global.u32 	%r1381, [%rd10+108];
	xor.b32  	%r2058, %r2058, %r1381;
	ld.global.u32 	%r1382, [%rd10+112];
	xor.b32  	%r2057, %r2057, %r1382;
	ld.global.u32 	%r1383, [%rd10+116];
	xor.b32  	%r2153, %r2153, %r1383;
$L__BB3_92:
	and.b32  	%r1385, %r1340, 64;
	setp.eq.s32 	%p54, %r1385, 0;
	@%p54 bra 	$L__BB3_94;
	ld.global.u32 	%r1386, [%rd10+120];
	xor.b32  	%r2157, %r2157, %r1386;
	ld.global.u32 	%r1387, [%rd10+124];
	xor.b32  	%r2059, %r2059, %r1387;
	ld.global.u32 	%r1388, [%rd10+128];
	xor.b32  	%r2058, %r2058, %r1388;
	ld.global.u32 	%r1389, [%rd10+132];
	xor.b32  	%r2057, %r2057, %r1389;
	ld.global.u32 	%r1390, [%rd10+136];
	xor.b32  	%r2153, %r2153, %r1390;
$L__BB3_94:
	and.b32  	%r1392, %r1340, 128;
	setp.eq.s32 	%p55, %r1392, 0;
	@%p55 bra 	$L__BB3_96;
	ld.global.u32 	%r1393, [%rd10+140];
	xor.b32  	%r2157, %r2157, %r1393;
	ld.global.u32 	%r1394, [%rd10+144];
	xor.b32  	%r2059, %r2059, %r1394;
	ld.global.u32 	%r1395, [%rd10+148];
	xor.b32  	%r2058, %r2058, %r1395;
	ld.global.u32 	%r1396, [%rd10+152];
	xor.b32  	%r2057, %r2057, %r1396;
	ld.global.u32 	%r1397, [%rd10+156];
	xor.b32  	%r2153, %r2153, %r1397;
$L__BB3_96:
	and.b32  	%r1399, %r1340, 256;
	setp.eq.s32 	%p56, %r1399, 0;
	@%p56 bra 	$L__BB3_98;
	ld.global.u32 	%r1400, [%rd10+160];
	xor.b32  	%r2157, %r2157, %r1400;
	ld.global.u32 	%r1401, [%rd10+164];
	xor.b32  	%r2059, %r2059, %r1401;
	ld.global.u32 	%r1402, [%rd10+168];
	xor.b32  	%r2058, %r2058, %r1402;
	ld.global.u32 	%r1403, [%rd10+172];
	xor.b32  	%r2057, %r2057, %r1403;
	ld.global.u32 	%r1404, [%rd10+176];
	xor.b32  	%r2153, %r2153, %r1404;
$L__BB3_98:
	and.b32  	%r1406, %r1340, 512;
	setp.eq.s32 	%p57, %r1406, 0;
	@%p57 bra 	$L__BB3_100;
	ld.global.u32 	%r1407, [%rd10+180];
	xor.b32  	%r2157, %r2157, %r1407;
	ld.global.u32 	%r1408, [%rd10+184];
	xor.b32  	%r2059, %r2059, %r1408;
	ld.global.u32 	%r1409, [%rd10+188];
	xor.b32  	%r2058, %r2058, %r1409;
	ld.global.u32 	%r1410, [%rd10+192];
	xor.b32  	%r2057, %r2057, %r1410;
	ld.global.u32 	%r1411, [%rd10+196];
	xor.b32  	%r2153, %r2153, %r1411;
$L__BB3_100:
	and.b32  	%r1413, %r1340, 1024;
	setp.eq.s32 	%p58, %r1413, 0;
	@%p58 bra 	$L__BB3_102;
	ld.global.u32 	%r1414, [%rd10+200];
	xor.b32  	%r2157, %r2157, %r1414;
	ld.global.u32 	%r1415, [%rd10+204];
	xor.b32  	%r2059, %r2059, %r1415;
	ld.global.u32 	%r1416, [%rd10+208];
	xor.b32  	%r2058, %r2058, %r1416;
	ld.global.u32 	%r1417, [%rd10+212];
	xor.b32  	%r2057, %r2057, %r1417;
	ld.global.u32 	%r1418, [%rd10+216];
	xor.b32  	%r2153, %r2153, %r1418;
$L__BB3_102:
	and.b32  	%r1420, %r1340, 2048;
	setp.eq.s32 	%p59, %r1420, 0;
	@%p59 bra 	$L__BB3_104;
	ld.global.u32 	%r1421, [%rd10+220];
	xor.b32  	%r2157, %r2157, %r1421;
	ld.global.u32 	%r1422, [%rd10+224];
	xor.b32  	%r2059, %r2059, %r1422;
	ld.global.u32 	%r1423, [%rd10+228];
	xor.b32  	%r2058, %r2058, %r1423;
	ld.global.u32 	%r1424, [%rd10+232];
	xor.b32  	%r2057, %r2057, %r1424;
	ld.global.u32 	%r1425, [%rd10+236];
	xor.b32  	%r2153, %r2153, %r1425;
$L__BB3_104:
	and.b32  	%r1427, %r1340, 4096;
	setp.eq.s32 	%p60, %r1427, 0;
	@%p60 bra 	$L__BB3_106;
	ld.global.u32 	%r1428, [%rd10+240];
	xor.b32  	%r2157, %r2157, %r1428;
	ld.global.u32 	%r1429, [%rd10+244];
	xor.b32  	%r2059, %r2059, %r1429;
	ld.global.u32 	%r1430, [%rd10+248];
	xor.b32  	%r2058, %r2058, %r1430;
	ld.global.u32 	%r1431, [%rd10+252];
	xor.b32  	%r2057, %r2057, %r1431;
	ld.global.u32 	%r1432, [%rd10+256];
	xor.b32  	%r2153, %r2153, %r1432;
$L__BB3_106:
	and.b32  	%r1434, %r1340, 8192;
	setp.eq.s32 	%p61, %r1434, 0;
	@%p61 bra 	$L__BB3_108;
	ld.global.u32 	%r1435, [%rd10+260];
	xor.b32  	%r2157, %r2157, %r1435;
	ld.global.u32 	%r1436, [%rd10+264];
	xor.b32  	%r2059, %r2059, %r1436;
	ld.global.u32 	%r1437, [%rd10+268];
	xor.b32  	%r2058, %r2058, %r1437;
	ld.global.u32 	%r1438, [%rd10+272];
	xor.b32  	%r2057, %r2057, %r1438;
	ld.global.u32 	%r1439, [%rd10+276];
	xor.b32  	%r2153, %r2153, %r1439;
$L__BB3_108:
	and.b32  	%r1441, %r1340, 16384;
	setp.eq.s32 	%p62, %r1441, 0;
	@%p62 bra 	$L__BB3_110;
	ld.global.u32 	%r1442, [%rd10+280];
	xor.b32  	%r2157, %r2157, %r1442;
	ld.global.u32 	%r1443, [%rd10+284];
	xor.b32  	%r2059, %r2059, %r1443;
	ld.global.u32 	%r1444, [%rd10+288];
	xor.b32  	%r2058, %r2058, %r1444;
	ld.global.u32 	%r1445, [%rd10+292];
	xor.b32  	%r2057, %r2057, %r1445;
	ld.global.u32 	%r1446, [%rd10+296];
	xor.b32  	%r2153, %r2153, %r1446;
$L__BB3_110:
	and.b32  	%r1448, %r1340, 32768;
	setp.eq.s32 	%p63, %r1448, 0;
	@%p63 bra 	$L__BB3_112;
	ld.global.u32 	%r1449, [%rd10+300];
	xor.b32  	%r2157, %r2157, %r1449;
	ld.global.u32 	%r1450, [%rd10+304];
	xor.b32  	%r2059, %r2059, %r1450;
	ld.global.u32 	%r1451, [%rd10+308];
	xor.b32  	%r2058, %r2058, %r1451;
	ld.global.u32 	%r1452, [%rd10+312];
	xor.b32  	%r2057, %r2057, %r1452;
	ld.global.u32 	%r1453, [%rd10+316];
	xor.b32  	%r2153, %r2153, %r1453;
$L__BB3_112:
	add.s32 	%r2055, %r2055, 16;
	setp.ne.s32 	%p64, %r2055, 32;
	@%p64 bra 	$L__BB3_80;
	mad.lo.s32 	%r1454, %r2049, -31, %r372;
	add.s32 	%r2049, %r1454, 1;
	setp.ne.s32 	%p65, %r2049, 5;
	@%p65 bra 	$L__BB3_79;
	st.local.u32 	[%rd2+4], %r2157;
	st.local.v2.u32 	[%rd2+8], {%r2059, %r2058};
	st.local.v2.u32 	[%rd2+16], {%r2057, %r2153};
$L__BB3_115:
	shr.u64 	%rd55, %rd4, 2;
	add.s32 	%r1857, %r1857, 1;
	setp.lt.u64 	%p66, %rd4, 4;
	@%p66 bra 	$L__BB3_116;
	bra.uni 	$L__BB3_3;
$L__BB3_116:
	setp.eq.s32 	%p67, %r1091, 0;
	@%p67 bra 	$L__BB3_231;
	cvt.u64.u32 	%rd56, %r1091;
	mov.b32 	%r2140, 0;
	mov.u64 	%rd33, precalc_xorwow_offset_matrix;
$L__BB3_118:
	mov.u64 	%rd12, %rd56;
	and.b64  	%rd13, %rd12, 3;
	setp.eq.s64 	%p68, %rd13, 0;
	@%p68 bra 	$L__BB3_230;
	mul.wide.u32 	%rd32, %r2140, 3200;
	add.s64 	%rd14, %rd33, %rd32;
	mov.b32 	%r2153, 0;
	mov.u32 	%r2154, %r2153;
	mov.u32 	%r2155, %r2153;
	mov.u32 	%r2156, %r2153;
	mov.u32 	%r2157, %r2153;
	mov.u32 	%r2146, %r2153;
$L__BB3_120:
	mul.wide.u32 	%rd34, %r2146, 4;
	add.s64 	%rd35, %rd2, %rd34;
	ld.local.u32 	%r553, [%rd35+4];
	shl.b32 	%r554, %r2146, 5;
	mov.b32 	%r2152, 0;
$L__BB3_121:
	.pragma "nounroll";
	shr.u32 	%r1458, %r553, %r2152;
	and.b32  	%r1459, %r1458, 1;
	setp.eq.b32 	%p69, %r1459, 1;
	not.pred 	%p70, %p69;
	add.s32 	%r1460, %r554, %r2152;
	mul.lo.s32 	%r1461, %r1460, 5;
	mul.wide.u32 	%rd36, %r1461, 4;
	add.s64 	%rd15, %rd14, %rd36;
	@%p70 bra 	$L__BB3_123;
	ld.global.u32 	%r1462, [%rd15];
	xor.b32  	%r2157, %r2157, %r1462;
	ld.global.u32 	%r1463, [%rd15+4];
	xor.b32  	%r2156, %r2156, %r1463;
	ld.global.u32 	%r1464, [%rd15+8];
	xor.b32  	%r2155, %r2155, %r1464;
	ld.global.u32 	%r1465, [%rd15+12];
	xor.b32  	%r2154, %r2154, %r1465;
	ld.global.u32 	%r1466, [%rd15+16];
	xor.b32  	%r2153, %r2153, %r1466;
$L__BB3_123:
	and.b32  	%r1468, %r1458, 2;
	setp.eq.s32 	%p71, %r1468, 0;
	@%p71 bra 	$L__BB3_125;
	ld.global.u32 	%r1469, [%rd15+20];
	xor.b32  	%r2157, %r2157, %r1469;
	ld.global.u32 	%r1470, [%rd15+24];
	xor.b32  	%r2156, %r2156, %r1470;
	ld.global.u32 	%r1471, [%rd15+28];
	xor.b32  	%r2155, %r2155, %r1471;
	ld.global.u32 	%r1472, [%rd15+32];
	xor.b32  	%r2154, %r2154, %r1472;
	ld.global.u32 	%r1473, [%rd15+36];
	xor.b32  	%r2153, %r2153, %r1473;
$L__BB3_125:
	and.b32  	%r1475, %r1458, 4;
	setp.eq.s32 	%p72, %r1475, 0;
	@%p72 bra 	$L__BB3_127;
	ld.global.u32 	%r1476, [%rd15+40];
	xor.b32  	%r2157, %r2157, %r1476;
	ld.global.u32 	%r1477, [%rd15+44];
	xor.b32  	%r2156, %r2156, %r1477;
	ld.global.u32 	%r1478, [%rd15+48];
	xor.b32  	%r2155, %r2155, %r1478;
	ld.global.u32 	%r1479, [%rd15+52];
	xor.b32  	%r2154, %r2154, %r1479;
	ld.global.u32 	%r1480, [%rd15+56];
	xor.b32  	%r2153, %r2153, %r1480;
$L__BB3_127:
	and.b32  	%r1482, %r1458, 8;
	setp.eq.s32 	%p73, %r1482, 0;
	@%p73 bra 	$L__BB3_129;
	ld.global.u32 	%r1483, [%rd15+60];
	xor.b32  	%r2157, %r2157, %r1483;
	ld.global.u32 	%r1484, [%rd15+64];
	xor.b32  	%r2156, %r2156, %r1484;
	ld.global.u32 	%r1485, [%rd15+68];
	xor.b32  	%r2155, %r2155, %r1485;
	ld.global.u32 	%r1486, [%rd15+72];
	xor.b32  	%r2154, %r2154, %r1486;
	ld.global.u32 	%r1487, [%rd15+76];
	xor.b32  	%r2153, %r2153, %r1487;
$L__BB3_129:
	and.b32  	%r1489, %r1458, 16;
	setp.eq.s32 	%p74, %r1489, 0;
	@%p74 bra 	$L__BB3_131;
	ld.global.u32 	%r1490, [%rd15+80];
	xor.b32  	%r2157, %r2157, %r1490;
	ld.global.u32 	%r1491, [%rd15+84];
	xor.b32  	%r2156, %r2156, %r1491;
	ld.global.u32 	%r1492, [%rd15+88];
	xor.b32  	%r2155, %r2155, %r1492;
	ld.global.u32 	%r1493, [%rd15+92];
	xor.b32  	%r2154, %r2154, %r1493;
	ld.global.u32 	%r1494, [%rd15+96];
	xor.b32  	%r2153, %r2153, %r1494;
$L__BB3_131:
	and.b32  	%r1496, %r1458, 32;
	setp.eq.s32 	%p75, %r1496, 0;
	@%p75 bra 	$L__BB3_133;
	ld.global.u32 	%r1497, [%rd15+100];
	xor.b32  	%r2157, %r2157, %r1497;
	ld.global.u32 	%r1498, [%rd15+104];
	xor.b32  	%r2156, %r2156, %r1498;
	ld.global.u32 	%r1499, [%rd15+108];
	xor.b32  	%r2155, %r2155, %r1499;
	ld.global.u32 	%r1500, [%rd15+112];
	xor.b32  	%r2154, %r2154, %r1500;
	ld.global.u32 	%r1501, [%rd15+116];
	xor.b32  	%r2153, %r2153, %r1501;
$L__BB3_133:
	and.b32  	%r1503, %r1458, 64;
	setp.eq.s32 	%p76, %r1503, 0;
	@%p76 bra 	$L__BB3_135;
	ld.global.u32 	%r1504, [%rd15+120];
	xor.b32  	%r2157, %r2157, %r1504;
	ld.global.u32 	%r1505, [%rd15+124];
	xor.b32  	%r2156, %r2156, %r1505;
	ld.global.u32 	%r1506, [%rd15+128];
	xor.b32  	%r2155, %r2155, %r1506;
	ld.global.u32 	%r1507, [%rd15+132];
	xor.b32  	%r2154, %r2154, %r1507;
	ld.global.u32 	%r1508, [%rd15+136];
	xor.b32  	%r2153, %r2153, %r1508;
$L__BB3_135:
	and.b32  	%r1510, %r1458, 128;
	setp.eq.s32 	%p77, %r1510, 0;
	@%p77 bra 	$L__BB3_137;
	ld.global.u32 	%r1511, [%rd15+140];
	xor.b32  	%r2157, %r2157, %r1511;
	ld.global.u32 	%r1512, [%rd15+144];
	xor.b32  	%r2156, %r2156, %r1512;
	ld.global.u32 	%r1513, [%rd15+148];
	xor.b32  	%r2155, %r2155, %r1513;
	ld.global.u32 	%r1514, [%rd15+152];
	xor.b32  	%r2154, %r2154, %r1514;
	ld.global.u32 	%r1515, [%rd15+156];
	xor.b32  	%r2153, %r2153, %r1515;
$L__BB3_137:
	and.b32  	%r1517, %r1458, 256;
	setp.eq.s32 	%p78, %r1517, 0;
	@%p78 bra 	$L__BB3_139;
	ld.global.u32 	%r1518, [%rd15+160];
	xor.b32  	%r2157, %r2157, %r1518;
	ld.global.u32 	%r1519, [%rd15+164];
	xor.b32  	%r2156, %r2156, %r1519;
	ld.global.u32 	%r1520, [%rd15+168];
	xor.b32  	%r2155, %r2155, %r1520;
	ld.global.u32 	%r1521, [%rd15+172];
	xor.b32  	%r2154, %r2154, %r1521;
	ld.global.u32 	%r1522, [%rd15+176];
	xor.b32  	%r2153, %r2153, %r1522;
$L__BB3_139:
	and.b32  	%r1524, %r1458, 512;
	setp.eq.s32 	%p79, %r1524, 0;
	@%p79 bra 	$L__BB3_141;
	ld.global.u32 	%r1525, [%rd15+180];
	xor.b32  	%r2157, %r2157, %r1525;
	ld.global.u32 	%r1526, [%rd15+184];
	xor.b32  	%r2156, %r2156, %r1526;
	ld.global.u32 	%r1527, [%rd15+188];
	xor.b32  	%r2155, %r2155, %r1527;
	ld.global.u32 	%r1528, [%rd15+192];
	xor.b32  	%r2154, %r2154, %r1528;
	ld.global.u32 	%r1529, [%rd15+196];
	xor.b32  	%r2153, %r2153, %r1529;
$L__BB3_141:
	and.b32  	%r1531, %r1458, 1024;
	setp.eq.s32 	%p80, %r1531, 0;
	@%p80 bra 	$L__BB3_143;
	ld.global.u32 	%r1532, [%rd15+200];
	xor.b32  	%r2157, %r2157, %r1532;
	ld.global.u32 	%r1533, [%rd15+204];
	xor.b32  	%r2156, %r2156, %r1533;
	ld.global.u32 	%r1534, [%rd15+208];
	xor.b32  	%r2155, %r2155, %r1534;
	ld.global.u32 	%r1535, [%rd15+212];
	xor.b32  	%r2154, %r2154, %r1535;
	ld.global.u32 	%r1536, [%rd15+216];
	xor.b32  	%r2153, %r2153, %r1536;
$L__BB3_143:
	and.b32  	%r1538, %r1458, 2048;
	setp.eq.s32 	%p81, %r1538, 0;
	@%p81 bra 	$L__BB3_145;
	ld.global.u32 	%r1539, [%rd15+220];
	xor.b32  	%r2157, %r2157, %r1539;
	ld.global.u32 	%r1540, [%rd15+224];
	xor.b32  	%r2156, %r2156, %r1540;
	ld.global.u32 	%r1541, [%rd15+228];
	xor.b32  	%r2155, %r2155, %r1541;
	ld.global.u32 	%r1542, [%rd15+232];
	xor.b32  	%r2154, %r2154, %r1542;
	ld.global.u32 	%r1543, [%rd15+236];
	xor.b32  	%r2153, %r2153, %r1543;
$L__BB3_145:
	and.b32  	%r1545, %r1458, 4096;
	setp.eq.s32 	%p82, %r1545, 0;
	@%p82 bra 	$L__BB3_147;
	ld.global.u32 	%r1546, [%rd15+240];
	xor.b32  	%r2157, %r2157, %r1546;
	ld.global.u32 	%r1547, [%rd15+244];
	xor.b32  	%r2156, %r2156, %r1547;
	ld.global.u32 	%r1548, [%rd15+248];
	xor.b32  	%r2155, %r2155, %r1548;
	ld.global.u32 	%r1549, [%rd15+252];
	xor.b32  	%r2154, %r2154, %r1549;
	ld.global.u32 	%r1550, [%rd15+256];
	xor.b32  	%r2153, %r2153, %r1550;
$L__BB3_147:
	and.b32  	%r1552, %r1458, 8192;
	setp.eq.s32 	%p83, %r1552, 0;
	@%p83 bra 	$L__BB3_149;
	ld.global.u32 	%r1553, [%rd15+260];
	xor.b32  	%r2157, %r2157, %r1553;
	ld.global.u32 	%r1554, [%rd15+264];
	xor.b32  	%r2156, %r2156, %r1554;
	ld.global.u32 	%r1555, [%rd15+268];
	xor.b32  	%r2155, %r2155, %r1555;
	ld.global.u32 	%r1556, [%rd15+272];
	xor.b32  	%r2154, %r2154, %r1556;
	ld.global.u32 	%r1557, [%rd15+276];
	xor.b32  	%r2153, %r2153, %r1557;
$L__BB3_149:
	and.b32  	%r1559, %r1458, 16384;
	setp.eq.s32 	%p84, %r1559, 0;
	@%p84 bra 	$L__BB3_151;
	ld.global.u32 	%r1560, [%rd15+280];
	xor.b32  	%r2157, %r2157, %r1560;
	ld.global.u32 	%r1561, [%rd15+284];
	xor.b32  	%r2156, %r2156, %r1561;
	ld.global.u32 	%r1562, [%rd15+288];
	xor.b32  	%r2155, %r2155, %r1562;
	ld.global.u32 	%r1563, [%rd15+292];
	xor.b32  	%r2154, %r2154, %r1563;
	ld.global.u32 	%r1564, [%rd15+296];
	xor.b32  	%r2153, %r2153, %r1564;
$L__BB3_151:
	and.b32  	%r1566, %r1458, 32768;
	setp.eq.s32 	%p85, %r1566, 0;
	@%p85 bra 	$L__BB3_153;
	ld.global.u32 	%r1567, [%rd15+300];
	xor.b32  	%r2157, %r2157, %r1567;
	ld.global.u32 	%r1568, [%rd15+304];
	xor.b32  	%r2156, %r2156, %r1568;
	ld.global.u32 	%r1569, [%rd15+308];
	xor.b32  	%r2155, %r2155, %r1569;
	ld.global.u32 	%r1570, [%rd15+312];
	xor.b32  	%r2154, %r2154, %r1570;
	ld.global.u32 	%r1571, [%rd15+316];
	xor.b32  	%r2153, %r2153, %r1571;
$L__BB3_153:
	add.s32 	%r2152, %r2152, 16;
	setp.ne.s32 	%p86, %r2152, 32;
	@%p86 bra 	$L__BB3_121;
	mad.lo.s32 	%r1572, %r2146, -31, %r554;
	add.s32 	%r2146, %r1572, 1;
	setp.ne.s32 	%p87, %r2146, 5;
	@%p87 bra 	$L__BB3_120;
	st.local.u32 	[%rd2+4], %r2157;
	st.local.v2.u32 	[%rd2+8], {%r2156, %r2155};
	st.local.v2.u32 	[%rd2+16], {%r2154, %r2153};
	setp.eq.s64 	%p88, %rd13, 1;
	@%p88 bra 	$L__BB3_230;
	mov.b32 	%r2153, 0;
	mov.u32 	%r2246, %r2153;
	mov.u32 	%r2247, %r2153;
	mov.u32 	%r2248, %r2153;
	mov.u32 	%r2157, %r2153;
	mov.u32 	%r2238, %r2153;
$L__BB3_157:
	mul.wide.u32 	%rd37, %r2238, 4;
	add.s64 	%rd38, %rd2, %rd37;
	ld.local.u32 	%r729, [%rd38+4];
	shl.b32 	%r730, %r2238, 5;
	mov.b32 	%r2244, 0;
$L__BB3_158:
	.pragma "nounroll";
	shr.u32 	%r1575, %r729, %r2244;
	and.b32  	%r1576, %r1575, 1;
	setp.eq.b32 	%p89, %r1576, 1;
	not.pred 	%p90, %p89;
	add.s32 	%r1577, %r730, %r2244;
	mul.lo.s32 	%r1578, %r1577, 5;
	mul.wide.u32 	%rd39, %r1578, 4;
	add.s64 	%rd16, %rd14, %rd39;
	@%p90 bra 	$L__BB3_160;
	ld.global.u32 	%r1579, [%rd16];
	xor.b32  	%r2157, %r2157, %r1579;
	ld.global.u32 	%r1580, [%rd16+4];
	xor.b32  	%r2248, %r2248, %r1580;
	ld.global.u32 	%r1581, [%rd16+8];
	xor.b32  	%r2247, %r2247, %r1581;
	ld.global.u32 	%r1582, [%rd16+12];
	xor.b32  	%r2246, %r2246, %r1582;
	ld.global.u32 	%r1583, [%rd16+16];
	xor.b32  	%r2153, %r2153, %r1583;
$L__BB3_160:
	and.b32  	%r1585, %r1575, 2;
	setp.eq.s32 	%p91, %r1585, 0;
	@%p91 bra 	$L__BB3_162;
	ld.global.u32 	%r1586, [%rd16+20];
	xor.b32  	%r2157, %r2157, %r1586;
	ld.global.u32 	%r1587, [%rd16+24];
	xor.b32  	%r2248, %r2248, %r1587;
	ld.global.u32 	%r1588, [%rd16+28];
	xor.b32  	%r2247, %r2247, %r1588;
	ld.global.u32 	%r1589, [%rd16+32];
	xor.b32  	%r2246, %r2246, %r1589;
	ld.global.u32 	%r1590, [%rd16+36];
	xor.b32  	%r2153, %r2153, %r1590;
$L__BB3_162:
	and.b32  	%r1592, %r1575, 4;
	setp.eq.s32 	%p92, %r1592, 0;
	@%p92 bra 	$L__BB3_164;
	ld.global.u32 	%r1593, [%rd16+40];
	xor.b32  	%r2157, %r2157, %r1593;
	ld.global.u32 	%r1594, [%rd16+44];
	xor.b32  	%r2248, %r2248, %r1594;
	ld.global.u32 	%r1595, [%rd16+48];
	xor.b32  	%r2247, %r2247, %r1595;
	ld.global.u32 	%r1596, [%rd16+52];
	xor.b32  	%r2246, %r2246, %r1596;
	ld.global.u32 	%r1597, [%rd16+56];
	xor.b32  	%r2153, %r2153, %r1597;
$L__BB3_164:
	and.b32  	%r1599, %r1575, 8;
	setp.eq.s32 	%p93, %r1599, 0;
	@%p93 bra 	$L__BB3_166;
	ld.global.u32 	%r1600, [%rd16+60];
	xor.b32  	%r2157, %r2157, %r1600;
	ld.global.u32 	%r1601, [%rd16+64];
	xor.b32  	%r2248, %r2248, %r1601;
	ld.global.u32 	%r1602, [%rd16+68];
	xor.b32  	%r2247, %r2247, %r1602;
	ld.global.u32 	%r1603, [%rd16+72];
	xor.b32  	%r2246, %r2246, %r1603;
	ld.global.u32 	%r1604, [%rd16+76];
	xor.b32  	%r2153, %r2153, %r1604;
$L__BB3_166:
	and.b32  	%r1606, %r1575, 16;
	setp.eq.s32 	%p94, %r1606, 0;
	@%p94 bra 	$L__BB3_168;
	ld.global.u32 	%r1607, [%rd16+80];
	xor.b32  	%r2157, %r2157, %r1607;
	ld.global.u32 	%r1608, [%rd16+84];
	xor.b32  	%r2248, %r2248, %r1608;
	ld.global.u32 	%r1609, [%rd16+88];
	xor.b32  	%r2247, %r2247, %r1609;
	ld.global.u32 	%r1610, [%rd16+92];
	xor.b32  	%r2246, %r2246, %r1610;
	ld.global.u32 	%r1611, [%rd16+96];
	xor.b32  	%r2153, %r2153, %r1611;
$L__BB3_168:
	and.b32  	%r1613, %r1575, 32;
	setp.eq.s32 	%p95, %r1613, 0;
	@%p95 bra 	$L__BB3_170;
	ld.global.u32 	%r1614, [%rd16+100];
	xor.b32  	%r2157, %r2157, %r1614;
	ld.global.u32 	%r1615, [%rd16+104];
	xor.b32  	%r2248, %r2248, %r1615;
	ld.global.u32 	%r1616, [%rd16+108];
	xor.b32  	%r2247, %r2247, %r1616;
	ld.global.u32 	%r1617, [%rd16+112];
	xor.b32  	%r2246, %r2246, %r1617;
	ld.global.u32 	%r1618, [%rd16+116];
	xor.b32  	%r2153, %r2153, %r1618;
$L__BB3_170:
	and.b32  	%r1620, %r1575, 64;
	setp.eq.s32 	%p96, %r1620, 0;
	@%p96 bra 	$L__BB3_172;
	ld.global.u32 	%r1621, [%rd16+120];
	xor.b32  	%r2157, %r2157, %r1621;
	ld.global.u32 	%r1622, [%rd16+124];
	xor.b32  	%r2248, %r2248, %r1622;
	ld.global.u32 	%r1623, [%rd16+128];
	xor.b32  	%r2247, %r2247, %r1623;
	ld.global.u32 	%r1624, [%rd16+132];
	xor.b32  	%r2246, %r2246, %r1624;
	ld.global.u32 	%r1625, [%rd16+136];
	xor.b32  	%r2153, %r2153, %r1625;
$L__BB3_172:
	and.b32  	%r1627, %r1575, 128;
	setp.eq.s32 	%p97, %r1627, 0;
	@%p97 bra 	$L__BB3_174;
	ld.global.u32 	%r1628, [%rd16+140];
	xor.b32  	%r2157, %r2157, %r1628;
	ld.global.u32 	%r1629, [%rd16+144];
	xor.b32  	%r2248, %r2248, %r1629;
	ld.global.u32 	%r1630, [%rd16+148];
	xor.b32  	%r2247, %r2247, %r1630;
	ld.global.u32 	%r1631, [%rd16+152];
	xor.b32  	%r2246, %r2246, %r1631;
	ld.global.u32 	%r1632, [%rd16+156];
	xor.b32  	%r2153, %r2153, %r1632;
$L__BB3_174:
	and.b32  	%r1634, %r1575, 256;
	setp.eq.s32 	%p98, %r1634, 0;
	@%p98 bra 	$L__BB3_176;
	ld.global.u32 	%r1635, [%rd16+160];
	xor.b32  	%r2157, %r2157, %r1635;
	ld.global.u32 	%r1636, [%rd16+164];
	xor.b32  	%r2248, %r2248, %r1636;
	ld.global.u32 	%r1637, [%rd16+168];
	xor.b32  	%r2247, %r2247, %r1637;
	ld.global.u32 	%r1638, [%rd16+172];
	xor.b32  	%r2246, %r2246, %r1638;
	ld.global.u32 	%r1639, [%rd16+176];
	xor.b32  	%r2153, %r2153, %r1639;
$L__BB3_176:
	and.b32  	%r1641, %r1575, 512;
	setp.eq.s32 	%p99, %r1641, 0;
	@%p99 bra 	$L__BB3_178;
	ld.global.u32 	%r1642, [%rd16+180];
	xor.b32  	%r2157, %r2157, %r1642;
	ld.global.u32 	%r1643, [%rd16+184];
	xor.b32  	%r2248, %r2248, %r1643;
	ld.global.u32 	%r1644, [%rd16+188];
	xor.b32  	%r2247, %r2247, %r1644;
	ld.global.u32 	%r1645, [%rd16+192];
	xor.b32  	%r2246, %r2246, %r1645;
	ld.global.u32 	%r1646, [%rd16+196];
	xor.b32  	%r2153, %r2153, %r1646;
$L__BB3_178:
	and.b32  	%r1648, %r1575, 1024;
	setp.eq.s32 	%p100, %r1648, 0;
	@%p100 bra 	$L__BB3_180;
	ld.global.u32 	%r1649, [%rd16+200];
	xor.b32  	%r2157, %r2157, %r1649;
	ld.global.u32 	%r1650, [%rd16+204];
	xor.b32  	%r2248, %r2248, %r1650;
	ld.global.u32 	%r1651, [%rd16+208];
	xor.b32  	%r2247, %r2247, %r1651;
	ld.global.u32 	%r1652, [%rd16+212];
	xor.b32  	%r2246, %r2246, %r1652;
	ld.global.u32 	%r1653, [%rd16+216];
	xor.b32  	%r2153, %r2153, %r1653;
$L__BB3_180:
	and.b32  	%r1655, %r1575, 2048;
	setp.eq.s32 	%p101, %r1655, 0;
	@%p101 bra 	$L__BB3_182;
	ld.global.u32 	%r1656, [%rd16+220];
	xor.b32  	%r2157, %r2157, %r1656;
	ld.global.u32 	%r1657, [%rd16+224];
	xor.b32  	%r2248, %r2248, %r1657;
	ld.global.u32 	%r1658, [%rd16+228];
	xor.b32  	%r2247, %r2247, %r1658;
	ld.global.u32 	%r1659, [%rd16+232];
	xor.b32  	%r2246, %r2246, %r1659;
	ld.global.u32 	%r1660, [%rd16+236];
	xor.b32  	%r2153, %r2153, %r1660;
$L__BB3_182:
	and.b32  	%r1662, %r1575, 4096;
	setp.eq.s32 	%p102, %r1662, 0;
	@%p102 bra 	$L__BB3_184;
	ld.global.u32 	%r1663, [%rd16+240];
	xor.b32  	%r2157, %r2157, %r1663;
	ld.global.u32 	%r1664, [%rd16+244];
	xor.b32  	%r2248, %r2248, %r1664;
	ld.global.u32 	%r1665, [%rd16+248];
	xor.b32  	%r2247, %r2247, %r1665;
	ld.global.u32 	%r1666, [%rd16+252];
	xor.b32  	%r2246, %r2246, %r1666;
	ld.global.u32 	%r1667, [%rd16+256];
	xor.b32  	%r2153, %r2153, %r1667;
$L__BB3_184:
	and.b32  	%r1669, %r1575, 8192;
	setp.eq.s32 	%p103, %r1669, 0;
	@%p103 bra 	$L__BB3_186;
	ld.global.u32 	%r1670, [%rd16+260];
	xor.b32  	%r2157, %r2157, %r1670;
	ld.global.u32 	%r1671, [%rd16+264];
	xor.b32  	%r2248, %r2248, %r1671;
	ld.global.u32 	%r1672, [%rd16+268];
	xor.b32  	%r2247, %r2247, %r1672;
	ld.global.u32 	%r1673, [%rd16+272];
	xor.b32  	%r2246, %r2246, %r1673;
	ld.global.u32 	%r1674, [%rd16+276];
	xor.b32  	%r2153, %r2153, %r1674;
$L__BB3_186:
	and.b32  	%r1676, %r1575, 16384;
	setp.eq.s32 	%p104, %r1676, 0;
	@%p104 bra 	$L__BB3_188;
	ld.global.u32 	%r1677, [%rd16+280];
	xor.b32  	%r2157, %r2157, %r1677;
	ld.global.u32 	%r1678, [%rd16+284];
	xor.b32  	%r2248, %r2248, %r1678;
	ld.global.u32 	%r1679, [%rd16+288];
	xor.b32  	%r2247, %r2247, %r1679;
	ld.global.u32 	%r1680, [%rd16+292];
	xor.b32  	%r2246, %r2246, %r1680;
	ld.global.u32 	%r1681, [%rd16+296];
	xor.b32  	%r2153, %r2153, %r1681;
$L__BB3_188:
	and.b32  	%r1683, %r1575, 32768;
	setp.eq.s32 	%p105, %r1683, 0;
	@%p105 bra 	$L__BB3_190;
	ld.global.u32 	%r1684, [%rd16+300];
	xor.b32  	%r2157, %r2157, %r1684;
	ld.global.u32 	%r1685, [%rd16+304];
	xor.b32  	%r2248, %r2248, %r1685;
	ld.global.u32 	%r1686, [%rd16+308];
	xor.b32  	%r2247, %r2247, %r1686;
	ld.global.u32 	%r1687, [%rd16+312];
	xor.b32  	%r2246, %r2246, %r1687;
	ld.global.u32 	%r1688, [%rd16+316];
	xor.b32  	%r2153, %r2153, %r1688;
$L__BB3_190:
	add.s32 	%r2244, %r2244, 16;
	setp.ne.s32 	%p106, %r2244, 32;
	@%p106 bra 	$L__BB3_158;
	mad.lo.s32 	%r1689, %r2238, -31, %r730;
	add.s32 	%r2238, %r1689, 1;
	setp.ne.s32 	%p107, %r2238, 5;
	@%p107 bra 	$L__BB3_157;
	st.local.u32 	[%rd2+4], %r2157;
	st.local.v2.u32 	[%rd2+8], {%r2248, %r2247};
	st.local.v2.u32 	[%rd2+16], {%r2246, %r2153};
	setp.ne.s64 	%p108, %rd13, 3;
	@%p108 bra 	$L__BB3_230;
	mov.b32 	%r2153, 0;
	mov.u32 	%r2338, %r2153;
	mov.u32 	%r2339, %r2153;
	mov.u32 	%r2340, %r2153;
	mov.u32 	%r2157, %r2153;
	mov.u32 	%r2330, %r2153;
$L__BB3_194:
	mul.wide.u32 	%rd40, %r2330, 4;
	add.s64 	%rd41, %rd2, %rd40;
	ld.local.u32 	%r905, [%rd41+4];
	shl.b32 	%r906, %r2330, 5;
	mov.b32 	%r2336, 0;
$L__BB3_195:
	.pragma "nounroll";
	shr.u32 	%r1692, %r905, %r2336;
	and.b32  	%r1693, %r1692, 1;
	setp.eq.b32 	%p109, %r1693, 1;
	not.pred 	%p110, %p109;
	add.s32 	%r1694, %r906, %r2336;
	mul.lo.s32 	%r1695, %r1694, 5;
	mul.wide.u32 	%rd42, %r1695, 4;
	add.s64 	%rd17, %rd14, %rd42;
	@%p110 bra 	$L__BB3_197;
	ld.global.u32 	%r1696, [%rd17];
	xor.b32  	%r2157, %r2157, %r1696;
	ld.global.u32 	%r1697, [%rd17+4];
	xor.b32  	%r2340, %r2340, %r1697;
	ld.global.u32 	%r1698, [%rd17+8];
	xor.b32  	%r2339, %r2339, %r1698;
	ld.global.u32 	%r1699, [%rd17+12];
	xor.b32  	%r2338, %r2338, %r1699;
	ld.global.u32 	%r1700, [%rd17+16];
	xor.b32  	%r2153, %r2153, %r1700;
$L__BB3_197:
	and.b32  	%r1702, %r1692, 2;
	setp.eq.s32 	%p111, %r1702, 0;
	@%p111 bra 	$L__BB3_199;
	ld.global.u32 	%r1703, [%rd17+20];
	xor.b32  	%r2157, %r2157, %r1703;
	ld.global.u32 	%r1704, [%rd17+24];
	xor.b32  	%r2340, %r2340, %r1704;
	ld.global.u32 	%r1705, [%rd17+28];
	xor.b32  	%r2339, %r2339, %r1705;
	ld.global.u32 	%r1706, [%rd17+32];
	xor.b32  	%r2338, %r2338, %r1706;
	ld.global.u32 	%r1707, [%rd17+36];
	xor.b32  	%r2153, %r2153, %r1707;
$L__BB3_199:
	and.b32  	%r1709, %r1692, 4;
	setp.eq.s32 	%p112, %r1709, 0;
	@%p112 bra 	$L__BB3_201;
	ld.global.u32 	%r1710, [%rd17+40];
	xor.b32  	%r2157, %r2157, %r1710;
	ld.global.u32 	%r1711, [%rd17+44];
	xor.b32  	%r2340, %r2340, %r1711;
	ld.global.u32 	%r1712, [%rd17+48];
	xor.b32  	%r2339, %r2339, %r1712;
	ld.global.u32 	%r1713, [%rd17+52];
	xor.b32  	%r2338, %r2338, %r1713;
	ld.global.u32 	%r1714, [%rd17+56];
	xor.b32  	%r2153, %r2153, %r1714;
$L__BB3_201:
	and.b32  	%r1716, %r1692, 8;
	setp.eq.s32 	%p113, %r1716, 0;
	@%p113 bra 	$L__BB3_203;
	ld.global.u32 	%r1717, [%rd17+60];
	xor.b32  	%r2157, %r2157, %r1717;
	ld.global.u32 	%r1718, [%rd17+64];
	xor.b32  	%r2340, %r2340, %r1718;
	ld.global.u32 	%r1719, [%rd17+68];
	xor.b32  	%r2339, %r2339, %r1719;
	ld.global.u32 	%r1720, [%rd17+72];
	xor.b32  	%r2338, %r2338, %r1720;
	ld.global.u32 	%r1721, [%rd17+76];
	xor.b32  	%r2153, %r2153, %r1721;
$L__BB3_203:
	and.b32  	%r1723, %r1692, 16;
	setp.eq.s32 	%p114, %r1723, 0;
	@%p114 bra 	$L__BB3_205;
	ld.global.u32 	%r1724, [%rd17+80];
	xor.b32  	%r2157, %r2157, %r1724;
	ld.global.u32 	%r1725, [%rd17+84];
	xor.b32  	%r2340, %r2340, %r1725;
	ld.global.u32 	%r1726, [%rd17+88];
	xor.b32  	%r2339, %r2339, %r1726;
	ld.global.u32 	%r1727, [%rd17+92];
	xor.b32  	%r2338, %r2338, %r1727;
	ld.global.u32 	%r1728, [%rd17+96];
	xor.b32  	%r2153, %r2153, %r1728;
$L__BB3_205:
	and.b32  	%r1730, %r1692, 32;
	setp.eq.s32 	%p115, %r1730, 0;
	@%p115 bra 	$L__BB3_207;
	ld.global.u32 	%r1731, [%rd17+100];
	xor.b32  	%r2157, %r2157, %r1731;
	ld.global.u32 	%r1732, [%rd17+104];
	xor.b32  	%r2340, %r2340, %r1732;
	ld.global.u32 	%r1733, [%rd17+108];
	xor.b32  	%r2339, %r2339, %r1733;
	ld.global.u32 	%r1734, [%rd17+112];
	xor.b32  	%r2338, %r2338, %r1734;
	ld.global.u32 	%r1735, [%rd17+116];
	xor.b32  	%r2153, %r2153, %r1735;
$L__BB3_207:
	and.b32  	%r1737, %r1692, 64;
	setp.eq.s32 	%p116, %r1737, 0;
	@%p116 bra 	$L__BB3_209;
	ld.global.u32 	%r1738, [%rd17+120];
	xor.b32  	%r2157, %r2157, %r1738;
	ld.global.u32 	%r1739, [%rd17+124];
	xor.b32  	%r2340, %r2340, %r1739;
	ld.global.u32 	%r1740, [%rd17+128];
	xor.b32  	%r2339, %r2339, %r1740;
	ld.global.u32 	%r1741, [%rd17+132];
	xor.b32  	%r2338, %r2338, %r1741;
	ld.global.u32 	%r1742, [%rd17+136];
	xor.b32  	%r2153, %r2153, %r1742;
$L__BB3_209:
	and.b32  	%r1744, %r1692, 128;
	setp.eq.s32 	%p117, %r1744, 0;
	@%p117 bra 	$L__BB3_211;
	ld.global.u32 	%r1745, [%rd17+140];
	xor.b32  	%r2157, %r2157, %r1745;
	ld.global.u32 	%r1746, [%rd17+144];
	xor.b32  	%r2340, %r2340, %r1746;
	ld.global.u32 	%r1747, [%rd17+148];
	xor.b32  	%r2339, %r2339, %r1747;
	ld.global.u32 	%r1748, [%rd17+152];
	xor.b32  	%r2338, %r2338, %r1748;
	ld.global.u32 	%r1749, [%rd17+156];
	xor.b32  	%r2153, %r2153, %r1749;
$L__BB3_211:
	and.b32  	%r1751, %r1692, 256;
	setp.eq.s32 	%p118, %r1751, 0;
	@%p118 bra 	$L__BB3_213;
	ld.global.u32 	%r1752, [%rd17+160];
	xor.b32  	%r2157, %r2157, %r1752;
	ld.global.u32 	%r1753, [%rd17+164];
	xor.b32  	%r2340, %r2340, %r1753;
	ld.global.u32 	%r1754, [%rd17+168];
	xor.b32  	%r2339, %r2339, %r1754;
	ld.global.u32 	%r1755, [%rd17+172];
	xor.b32  	%r2338, %r2338, %r1755;
	ld.global.u32 	%r1756, [%rd17+176];
	xor.b32  	%r2153, %r2153, %r1756;
$L__BB3_213:
	and.b32  	%r1758, %r1692, 512;
	setp.eq.s32 	%p119, %r1758, 0;
	@%p119 bra 	$L__BB3_215;
	ld.global.u32 	%r1759, [%rd17+180];
	xor.b32  	%r2157, %r2157, %r1759;
	ld.global.u32 	%r1760, [%rd17+184];
	xor.b32  	%r2340, %r2340, %r1760;
	ld.global.u32 	%r1761, [%rd17+188];
	xor.b32  	%r2339, %r2339, %r1761;
	ld.global.u32 	%r1762, [%rd17+192];
	xor.b32  	%r2338, %r2338, %r1762;
	ld.global.u32 	%r1763, [%rd17+196];
	xor.b32  	%r2153, %r2153, %r1763;
$L__BB3_215:
	and.b32  	%r1765, %r1692, 1024;
	setp.eq.s32 	%p120, %r1765, 0;
	@%p120 bra 	$L__BB3_217;
	ld.global.u32 	%r1766, [%rd17+200];
	xor.b32  	%r2157, %r2157, %r1766;
	ld.global.u32 	%r1767, [%rd17+204];
	xor.b32  	%r2340, %r2340, %r1767;
	ld.global.u32 	%r1768, [%rd17+208];
	xor.b32  	%r2339, %r2339, %r1768;
	ld.global.u32 	%r1769, [%rd17+212];
	xor.b32  	%r2338, %r2338, %r1769;
	ld.global.u32 	%r1770, [%rd17+216];
	xor.b32  	%r2153, %r2153, %r1770;
$L__BB3_217:
	and.b32  	%r1772, %r1692, 2048;
	setp.eq.s32 	%p121, %r1772, 0;
	@%p121 bra 	$L__BB3_219;
	ld.global.u32 	%r1773, [%rd17+220];
	xor.b32  	%r2157, %r2157, %r1773;
	ld.global.u32 	%r1774, [%rd17+224];
	xor.b32  	%r2340, %r2340, %r1774;
	ld.global.u32 	%r1775, [%rd17+228];
	xor.b32  	%r2339, %r2339, %r1775;
	ld.global.u32 	%r1776, [%rd17+232];
	xor.b32  	%r2338, %r2338, %r1776;
	ld.global.u32 	%r1777, [%rd17+236];
	xor.b32  	%r2153, %r2153, %r1777;
$L__BB3_219:
	and.b32  	%r1779, %r1692, 4096;
	setp.eq.s32 	%p122, %r1779, 0;
	@%p122 bra 	$L__BB3_221;
	ld.global.u32 	%r1780, [%rd17+240];
	xor.b32  	%r2157, %r2157, %r1780;
	ld.global.u32 	%r1781, [%rd17+244];
	xor.b32  	%r2340, %r2340, %r1781;
	ld.global.u32 	%r1782, [%rd17+248];
	xor.b32  	%r2339, %r2339, %r1782;
	ld.global.u32 	%r1783, [%rd17+252];
	xor.b32  	%r2338, %r2338, %r1783;
	ld.global.u32 	%r1784, [%rd17+256];
	xor.b32  	%r2153, %r2153, %r1784;
$L__BB3_221:
	and.b32  	%r1786, %r1692, 8192;
	setp.eq.s32 	%p123, %r1786, 0;
	@%p123 bra 	$L__BB3_223;
	ld.global.u32 	%r1787, [%rd17+260];
	xor.b32  	%r2157, %r2157, %r1787;
	ld.global.u32 	%r1788, [%rd17+264];
	xor.b32  	%r2340, %r2340, %r1788;
	ld.global.u32 	%r1789, [%rd17+268];
	xor.b32  	%r2339, %r2339, %r1789;
	ld.global.u32 	%r1790, [%rd17+272];
	xor.b32  	%r2338, %r2338, %r1790;
	ld.global.u32 	%r1791, [%rd17+276];
	xor.b32  	%r2153, %r2153, %r1791;
$L__BB3_223:
	and.b32  	%r1793, %r1692, 16384;
	setp.eq.s32 	%p124, %r1793, 0;
	@%p124 bra 	$L__BB3_225;
	ld.global.u32 	%r1794, [%rd17+280];
	xor.b32  	%r2157, %r2157, %r1794;
	ld.global.u32 	%r1795, [%rd17+284];
	xor.b32  	%r2340, %r2340, %r1795;
	ld.global.u32 	%r1796, [%rd17+288];
	xor.b32  	%r2339, %r2339, %r1796;
	ld.global.u32 	%r1797, [%rd17+292];
	xor.b32  	%r2338, %r2338, %r1797;
	ld.global.u32 	%r1798, [%rd17+296];
	xor.b32  	%r2153, %r2153, %r1798;
$L__BB3_225:
	and.b32  	%r1800, %r1692, 32768;
	setp.eq.s32 	%p125, %r1800, 0;
	@%p125 bra 	$L__BB3_227;
	ld.global.u32 	%r1801, [%rd17+300];
	xor.b32  	%r2157, %r2157, %r1801;
	ld.global.u32 	%r1802, [%rd17+304];
	xor.b32  	%r2340, %r2340, %r1802;
	ld.global.u32 	%r1803, [%rd17+308];
	xor.b32  	%r2339, %r2339, %r1803;
	ld.global.u32 	%r1804, [%rd17+312];
	xor.b32  	%r2338, %r2338, %r1804;
	ld.global.u32 	%r1805, [%rd17+316];
	xor.b32  	%r2153, %r2153, %r1805;
$L__BB3_227:
	add.s32 	%r2336, %r2336, 16;
	setp.ne.s32 	%p126, %r2336, 32;
	@%p126 bra 	$L__BB3_195;
	mad.lo.s32 	%r1806, %r2330, -31, %r906;
	add.s32 	%r2330, %r1806, 1;
	setp.ne.s32 	%p127, %r2330, 5;
	@%p127 bra 	$L__BB3_194;
	st.local.u32 	[%rd2+4], %r2157;
	st.local.v2.u32 	[%rd2+8], {%r2340, %r2339};
	st.local.v2.u32 	[%rd2+16], {%r2338, %r2153};
$L__BB3_230:
	shr.u64 	%rd56, %rd12, 2;
	add.s32 	%r2140, %r2140, 1;
	setp.gt.u64 	%p128, %rd12, 3;
	@%p128 bra 	$L__BB3_118;
$L__BB3_231:
	mul.lo.s32 	%r1080, %r1091, 362437;
	setp.ge.s32 	%p129, %r3, %r1;
	@%p129 bra 	$L__BB3_242;
	setp.ne.s32 	%p131, %r6, %r3;
	@%p131 bra 	$L__BB3_234;
	mul.wide.s32 	%rd53, %r7, 4;
	add.s64 	%rd54, %rd1, %rd53;
	mov.b32 	%r1854, 0;
	st.global.u32 	[%rd54], %r1854;
	bra.uni 	$L__BB3_244;
$L__BB3_234:
	max.s32 	%r1816, %r3, %r6;
	setp.ge.s32 	%p132, %r1816, %r1081;
	@%p132 bra 	$L__BB3_236;
	ld.param.f32 	%f20, [_Z15define_synapsesPffffiiii_param_1];
	shr.u32 	%r1845, %r2157, 2;
	xor.b32  	%r1846, %r1845, %r2157;
	shl.b32 	%r1847, %r2153, 4;
	shl.b32 	%r1848, %r1846, 1;
	xor.b32  	%r1849, %r1848, %r1847;
	xor.b32  	%r1850, %r1849, %r1846;
	xor.b32  	%r1851, %r1850, %r2153;
	add.s32 	%r1852, %r1080, %r1851;
	add.s32 	%r1853, %r1852, 717346202;
	cvt.rn.f32.u32 	%f16, %r1853;
	fma.rn.f32 	%f17, %f16, 0f2F800000, 0f2F000000;
	mul.f32 	%f18, %f20, %f17;
	mul.wide.s32 	%rd51, %r7, 4;
	add.s64 	%rd52, %rd1, %rd51;
	st.global.f32 	[%rd52], %f18;
	bra.uni 	$L__BB3_244;
$L__BB3_236:
	min.s32 	%r1817, %r3, %r6;
	setp.lt.s32 	%p133, %r1817, %r1081;
	setp.ge.s32 	%p134, %r6, %r1;
	or.pred  	%p135, %p134, %p133;
	@%p135 bra 	$L__BB3_238;
	ld.param.f32 	%f19, [_Z15define_synapsesPffffiiii_param_1];
	shr.u32 	%r1836, %r2157, 2;
	xor.b32  	%r1837, %r1836, %r2157;
	shl.b32 	%r1838, %r2153, 4;
	shl.b32 	%r1839, %r1837, 1;
	xor.b32  	%r1840, %r1839, %r1838;
	xor.b32  	%r1841, %r1840, %r1837;
	xor.b32  	%r1842, %r1841, %r2153;
	add.s32 	%r1843, %r1080, %r1842;
	add.s32 	%r1844, %r1843, 717346202;
	cvt.rn.f32.u32 	%f13, %r1844;
	fma.rn.f32 	%f14, %f13, 0f2F800000, 0f2F000000;
	mul.f32 	%f15, %f19, %f14;
	mul.wide.s32 	%rd49, %r7, 4;
	add.s64 	%rd50, %rd1, %rd49;
	st.global.f32 	[%rd50], %f15;
	bra.uni 	$L__BB3_244;
$L__BB3_238:
	setp.lt.s32 	%p136, %r6, %r1;
	setp.ge.s32 	%p137, %r6, %r2;
	or.pred  	%p138, %p136, %p137;
	@%p138 bra 	$L__BB3_240;
	ld.param.f32 	%f21, [_Z15define_synapsesPffffiiii_param_2];
	shr.u32 	%r1827, %r2157, 2;
	xor.b32  	%r1828, %r1827, %r2157;
	shl.b32 	%r1829, %r2153, 4;
	shl.b32 	%r1830, %r1828, 1;
	xor.b32  	%r1831, %r1830, %r1829;
	xor.b32  	%r1832, %r1831, %r1828;
	xor.b32  	%r1833, %r1832, %r2153;
	add.s32 	%r1834, %r1080, %r1833;
	add.s32 	%r1835, %r1834, 717346202;
	cvt.rn.f32.u32 	%f10, %r1835;
	fma.rn.f32 	%f11, %f10, 0f2F800000, 0f2F000000;
	mul.f32 	%f12, %f21, %f11;
	mul.wide.s32 	%rd47, %r7, 4;
	add.s64 	%rd48, %rd1, %rd47;
	st.global.f32 	[%rd48], %f12;
	bra.uni 	$L__BB3_244;
$L__BB3_240:
	setp.lt.s32 	%p139, %r6, %r2;
	@%p139 bra 	$L__BB3_244;
	shr.u32 	%r1818, %r2157, 2;
	xor.b32  	%r1819, %r1818, %r2157;
	shl.b32 	%r1820, %r2153, 4;
	shl.b32 	%r1821, %r1819, 1;
	xor.b32  	%r1822, %r1821, %r1820;
	xor.b32  	%r1823, %r1822, %r1819;
	xor.b32  	%r1824, %r1823, %r2153;
	add.s32 	%r1825, %r1080, %r1824;
	add.s32 	%r1826, %r1825, 717346202;
	cvt.rn.f32.u32 	%f7, %r1826;
	fma.rn.f32 	%f8, %f7, 0f2F800000, 0f2F000000;
	cvt.f64.f32 	%fd1, %f8;
	mul.f64 	%fd2, %fd1, 0d3FD3333333333333;
	cvt.rn.f32.f64 	%f9, %fd2;
	mul.wide.s32 	%rd45, %r7, 4;
	add.s64 	%rd46, %rd1, %rd45;
	st.global.f32 	[%rd46], %f9;
	bra.uni 	$L__BB3_244;
$L__BB3_242:
	setp.ge.s32 	%p130, %r6, %r1;
	@%p130 bra 	$L__BB3_244;
	ld.param.f32 	%f22, [_Z15define_synapsesPffffiiii_param_3];
	shr.u32 	%r1807, %r2157, 2;
	xor.b32  	%r1808, %r1807, %r2157;
	shl.b32 	%r1809, %r2153, 4;
	shl.b32 	%r1810, %r1808, 1;
	xor.b32  	%r1811, %r1810, %r1809;
	xor.b32  	%r1812, %r1811, %r1808;
	xor.b32  	%r1813, %r1812, %r2153;
	add.s32 	%r1814, %r1080, %r1813;
	add.s32 	%r1815, %r1814, 717346202;
	cvt.rn.f32.u32 	%f4, %r1815;
	fma.rn.f32 	%f5, %f4, 0f2F800000, 0f2F000000;
	mul.f32 	%f6, %f22, %f5;
	mul.wide.s32 	%rd43, %r7, 4;
	add.s64 	%rd44, %rd1, %rd43;
	st.global.f32 	[%rd44], %f6;
$L__BB3_244:
	ret;

}
	// .globl	_Z19define_static_stuffPfS_Pbiiii
.visible .entry _Z19define_static_stuffPfS_Pbiiii(
	.param .u64 .ptr .align 1 _Z19define_static_stuffPfS_Pbiiii_param_0,
	.param .u64 .ptr .align 1 _Z19define_static_stuffPfS_Pbiiii_param_1,
	.param .u64 .ptr .align 1 _Z19define_static_stuffPfS_Pbiiii_param_2,
	.param .u32 _Z19define_static_stuffPfS_Pbiiii_param_3,
	.param .u32 _Z19define_static_stuffPfS_Pbiiii_param_4,
	.param .u32 _Z19define_static_stuffPfS_Pbiiii_param_5,
	.param .u32 _Z19define_static_stuffPfS_Pbiiii_param_6
)
{
	.local .align 8 .b8 	__local_depot4[48];
	.reg .b64 	%SP;
	.reg .b64 	%SPL;
	.reg .pred 	%p<128>;
	.reg .b16 	%rs<5>;
	.reg .b32 	%r<2383>;
	.reg .b32 	%f<3>;
	.reg .b64 	%rd<63>;

	mov.u64 	%SPL, __local_depot4;
	ld.param.u64 	%rd21, [_Z19define_static_stuffPfS_Pbiiii_param_1];
	ld.param.u64 	%rd22, [_Z19define_static_stuffPfS_Pbiiii_param_2];
	ld.param.u32 	%r1076, [_Z19define_static_stuffPfS_Pbiiii_param_3];
	ld.param.u32 	%r1077, [_Z19define_static_stuffPfS_Pbiiii_param_4];
	ld.param.u32 	%r1078, [_Z19define_static_stuffPfS_Pbiiii_param_5];
	ld.param.u32 	%r1073, [_Z19define_static_stuffPfS_Pbiiii_param_6];
	cvta.to.global.u64 	%rd1, %rd21;
	cvta.to.global.u64 	%rd2, %rd22;
	add.u64 	%rd3, %SPL, 0;
	mul.lo.s32 	%r1, %r1077, %r1076;
	add.s32 	%r2, %r1078, %r1;
	mov.u32 	%r1079, %ctaid.x;
	mov.u32 	%r1080, %ntid.x;
	mov.u32 	%r1081, %tid.x;
	mad.lo.s32 	%r1082, %r1079, %r1080, %r1081;
	cvt.s64.s32 	%rd4, %r1082;
	mov.b32 	%r2119, 1478573778;
	mov.b32 	%r1083, 716983765;
	st.local.v2.u32 	[%rd3], {%r1083, %r2119};
	mov.b32 	%r1084, -123459836;
	mov.b32 	%r1085, 1163863128;
	st.local.v2.u32 	[%rd3+8], {%r1085, %r1084};
	mov.b32 	%r2115, 1360900310;
	mov.b32 	%r1086, -589760388;
	st.local.v2.u32 	[%rd3+16], {%r1086, %r2115};
	setp.eq.s32 	%p1, %r1082, 0;
	@%p1 bra 	$L__BB4_229;
	mov.b32 	%r1821, 0;
	mov.b32 	%r2119, 1478573778;
	mov.b32 	%r2115, 1360900310;
	mov.u64 	%rd61, %rd4;
$L__BB4_2:
	mov.u64 	%rd5, %rd61;
	and.b64  	%rd6, %rd5, 3;
	setp.eq.s64 	%p2, %rd6, 0;
	@%p2 bra 	$L__BB4_114;
	mul.wide.u32 	%rd24, %r1821, 3200;
	mov.u64 	%rd25, precalc_xorwow_matrix;
	add.s64 	%rd7, %rd25, %rd24;
	mov.b32 	%r2115, 0;
	mov.u32 	%r1835, %r2115;
	mov.u32 	%r1836, %r2115;
	mov.u32 	%r1837, %r2115;
	mov.u32 	%r2119, %r2115;
	mov.u32 	%r1827, %r2115;
$L__BB4_4:
	mul.wide.u32 	%rd26, %r1827, 4;
	add.s64 	%rd27, %rd3, %rd26;
	ld.local.u32 	%r12, [%rd27+4];
	shl.b32 	%r13, %r1827, 5;
	mov.b32 	%r1833, 0;
$L__BB4_5:
	.pragma "nounroll";
	shr.u32 	%r1092, %r12, %r1833;
	and.b32  	%r1093, %r1092, 1;
	setp.eq.b32 	%p3, %r1093, 1;
	not.pred 	%p4, %p3;
	add.s32 	%r1094, %r13, %r1833;
	mul.lo.s32 	%r1095, %r1094, 5;
	mul.wide.u32 	%rd28, %r1095, 4;
	add.s64 	%rd8, %rd7, %rd28;
	@%p4 bra 	$L__BB4_7;
	ld.global.u32 	%r1096, [%rd8];
	xor.b32  	%r2119, %r2119, %r1096;
	ld.global.u32 	%r1097, [%rd8+4];
	xor.b32  	%r1837, %r1837, %r1097;
	ld.global.u32 	%r1098, [%rd8+8];
	xor.b32  	%r1836, %r1836, %r1098;
	ld.global.u32 	%r1099, [%rd8+12];
	xor.b32  	%r1835, %r1835, %r1099;
	ld.global.u32 	%r1100, [%rd8+16];
	xor.b32  	%r2115, %r2115, %r1100;
$L__BB4_7:
	and.b32  	%r1102, %r1092, 2;
	setp.eq.s32 	%p5, %r1102, 0;
	@%p5 bra 	$L__BB4_9;
	ld.global.u32 	%r1103, [%rd8+20];
	xor.b32  	%r2119, %r2119, %r1103;
	ld.global.u32 	%r1104, [%rd8+24];
	xor.b32  	%r1837, %r1837, %r1104;
	ld.global.u32 	%r1105, [%rd8+28];
	xor.b32  	%r1836, %r1836, %r1105;
	ld.global.u32 	%r1106, [%rd8+32];
	xor.b32  	%r1835, %r1835, %r1106;
	ld.global.u32 	%r1107, [%rd8+36];
	xor.b32  	%r2115, %r2115, %r1107;
$L__BB4_9:
	and.b32  	%r1109, %r1092, 4;
	setp.eq.s32 	%p6, %r1109, 0;
	@%p6 bra 	$L__BB4_11;
	ld.global.u32 	%r1110, [%rd8+40];
	xor.b32  	%r2119, %r2119, %r1110;
	ld.global.u32 	%r1111, [%rd8+44];
	xor.b32  	%r1837, %r1837, %r1111;
	ld.global.u32 	%r1112, [%rd8+48];
	xor.b32  	%r1836, %r1836, %r1112;
	ld.global.u32 	%r1113, [%rd8+52];
	xor.b32  	%r1835, %r1835, %r1113;
	ld.global.u32 	%r1114, [%rd8+56];
	xor.b32  	%r2115, %r2115, %r1114;
$L__BB4_11:
	and.b32  	%r1116, %r1092, 8;
	setp.eq.s32 	%p7, %r1116, 0;
	@%p7 bra 	$L__BB4_13;
	ld.global.u32 	%r1117, [%rd8+60];
	xor.b32  	%r2119, %r2119, %r1117;
	ld.global.u32 	%r1118, [%rd8+64];
	xor.b32  	%r1837, %r1837, %r1118;
	ld.global.u32 	%r1119, [%rd8+68];
	xor.b32  	%r1836, %r1836, %r1119;
	ld.global.u32 	%r1120, [%rd8+72];
	xor.b32  	%r1835, %r1835, %r1120;
	ld.global.u32 	%r1121, [%rd8+76];
	xor.b32  	%r2115, %r2115, %r1121;
$L__BB4_13:
	and.b32  	%r1123, %r1092, 16;
	setp.eq.s32 	%p8, %r1123, 0;
	@%p8 bra 	$L__BB4_15;
	ld.global.u32 	%r1124, [%rd8+80];
	xor.b32  	%r2119, %r2119, %r1124;
	ld.global.u32 	%r1125, [%rd8+84];
	xor.b32  	%r1837, %r1837, %r1125;
	ld.global.u32 	%r1126, [%rd8+88];
	xor.b32  	%r1836, %r1836, %r1126;
	ld.global.u32 	%r1127, [%rd8+92];
	xor.b32  	%r1835, %r1835, %r1127;
	ld.global.u32 	%r1128, [%rd8+96];
	xor.b32  	%r2115, %r2115, %r1128;
$L__BB4_15:
	and.b32  	%r1130, %r1092, 32;
	setp.eq.s32 	%p9, %r1130, 0;
	@%p9 bra 	$L__BB4_17;
	ld.global.u32 	%r1131, [%rd8+100];
	xor.b32  	%r2119, %r2119, %r1131;
	ld.global.u32 	%r1132, [%rd8+104];
	xor.b32  	%r1837, %r1837, %r1132;
	ld.global.u32 	%r1133, [%rd8+108];
	xor.b32  	%r1836, %r1836, %r1133;
	ld.global.u32 	%r1134, [%rd8+112];
	xor.b32  	%r1835, %r1835, %r1134;
	ld.global.u32 	%r1135, [%rd8+116];
	xor.b32  	%r2115, %r2115, %r1135;
$L__BB4_17:
	and.b32  	%r1137, %r1092, 64;
	setp.eq.s32 	%p10, %r1137, 0;
	@%p10 bra 	$L__BB4_19;
	ld.global.u32 	%r1138, [%rd8+120];
	xor.b32  	%r2119, %r2119, %r1138;
	ld.global.u32 	%r1139, [%rd8+124];
	xor.b32  	%r1837, %r1837, %r1139;
	ld.global.u32 	%r1140, [%rd8+128];
	xor.b32  	%r1836, %r1836, %r1140;
	ld.global.u32 	%r1141, [%rd8+132];
	xor.b32  	%r1835, %r1835, %r1141;
	ld.global.u32 	%r1142, [%rd8+136];
	xor.b32  	%r2115, %r2115, %r1142;
$L__BB4_19:
	and.b32  	%r1144, %r1092, 128;
	setp.eq.s32 	%p11, %r1144, 0;
	@%p11 bra 	$L__BB4_21;
	ld.global.u32 	%r1145, [%rd8+140];
	xor.b32  	%r2119, %r2119, %r1145;
	ld.global.u32 	%r1146, [%rd8+144];
	xor.b32  	%r1837, %r1837, %r1146;
	ld.global.u32 	%r1147, [%rd8+148];
	xor.b32  	%r1836, %r1836, %r1147;
	ld.global.u32 	%r1148, [%rd8+152];
	xor.b32  	%r1835, %r1835, %r1148;
	ld.global.u32 	%r1149, [%rd8+156];
	xor.b32  	%r2115, %r2115, %r1149;
$L__BB4_21:
	and.b32  	%r1151, %r1092, 256;
	setp.eq.s32 	%p12, %r1151, 0;
	@%p12 bra 	$L__BB4_23;
	ld.global.u32 	%r1152, [%rd8+160];
	xor.b32  	%r2119, %r2119, %r1152;
	ld.global.u32 	%r1153, [%rd8+164];
	xor.b32  	%r1837, %r1837, %r1153;
	ld.global.u32 	%r1154, [%rd8+168];
	xor.b32  	%r1836, %r1836, %r1154;
	ld.global.u32 	%r1155, [%rd8+172];
	xor.b32  	%r1835, %r1835, %r1155;
	ld.global.u32 	%r1156, [%rd8+176];
	xor.b32  	%r2115, %r2115, %r1156;
$L__BB4_23:
	and.b32  	%r1158, %r1092, 512;
	setp.eq.s32 	%p13, %r1158, 0;
	@%p13 bra 	$L__BB4_25;
	ld.global.u32 	%r1159, [%rd8+180];
	xor.b32  	%r2119, %r2119, %r1159;
	ld.global.u32 	%r1160, [%rd8+184];
	xor.b32  	%r1837, %r1837, %r1160;
	ld.global.u32 	%r1161, [%rd8+188];
	xor.b32  	%r1836, %r1836, %r1161;
	ld.global.u32 	%r1162, [%rd8+192];
	xor.b32  	%r1835, %r1835, %r1162;
	ld.global.u32 	%r1163, [%rd8+196];
	xor.b32  	%r2115, %r2115, %r1163;
$L__BB4_25:
	and.b32  	%r1165, %r1092, 1024;
	setp.eq.s32 	%p14, %r1165, 0;
	@%p14 bra 	$L__BB4_27;
	ld.global.u32 	%r1166, [%rd8+200];
	xor.b32  	%r2119, %r2119, %r1166;
	ld.global.u32 	%r1167, [%rd8+204];
	xor.b32  	%r1837, %r1837, %r1167;
	ld.global.u32 	%r1168, [%rd8+208];
	xor.b32  	%r1836, %r1836, %r1168;
	ld.global.u32 	%r1169, [%rd8+212];
	xor.b32  	%r1835, %r1835, %r1169;
	ld.global.u32 	%r1170, [%rd8+216];
	xor.b32  	%r2115, %r2115, %r1170;
$L__BB4_27:
	and.b32  	%r1172, %r1092, 2048;
	setp.eq.s32 	%p15, %r1172, 0;
	@%p15 bra 	$L__BB4_29;
	ld.global.u32 	%r1173, [%rd8+220];
	xor.b32  	%r2119, %r2119, %r1173;
	ld.global.u32 	%r1174, [%rd8+224];
	xor.b32  	%r1837, %r1837, %r1174;
	ld.global.u32 	%r1175, [%rd8+228];
	xor.b32  	%r1836, %r1836, %r1175;
	ld.global.u32 	%r1176, [%rd8+232];
	xor.b32  	%r1835, %r1835, %r1176;
	ld.global.u32 	%r1177, [%rd8+236];
	xor.b32  	%r2115, %r2115, %r1177;
$L__BB4_29:
	and.b32  	%r1179, %r1092, 4096;
	setp.eq.s32 	%p16, %r1179, 0;
	@%p16 bra 	$L__BB4_31;
	ld.global.u32 	%r1180, [%rd8+240];
	xor.b32  	%r2119, %r2119, %r1180;
	ld.global.u32 	%r1181, [%rd8+244];
	xor.b32  	%r1837, %r1837, %r1181;
	ld.global.u32 	%r1182, [%rd8+248];
	xor.b32  	%r1836, %r1836, %r1182;
	ld.global.u32 	%r1183, [%rd8+252];
	xor.b32  	%r1835, %r1835, %r1183;
	ld.global.u32 	%r1184, [%rd8+256];
	xor.b32  	%r2115, %r2115, %r1184;
$L__BB4_31:
	and.b32  	%r1186, %r1092, 8192;
	setp.eq.s32 	%p17, %r1186, 0;
	@%p17 bra 	$L__BB4_33;
	ld.global.u32 	%r1187, [%rd8+260];
	xor.b32  	%r2119, %r2119, %r1187;
	ld.global.u32 	%r1188, [%rd8+264];
	xor.b32  	%r1837, %r1837, %r1188;
	ld.global.u32 	%r1189, [%rd8+268];
	xor.b32  	%r1836, %r1836, %r1189;
	ld.global.u32 	%r1190, [%rd8+272];
	xor.b32  	%r1835, %r1835, %r1190;
	ld.global.u32 	%r1191, [%rd8+276];
	xor.b32  	%r2115, %r2115, %r1191;
$L__BB4_33:
	and.b32  	%r1193, %r1092, 16384;
	setp.eq.s32 	%p18, %r1193, 0;
	@%p18 bra 	$L__BB4_35;
	ld.global.u32 	%r1194, [%rd8+280];
	xor.b32  	%r2119, %r2119, %r1194;
	ld.global.u32 	%r1195, [%rd8+284];
	xor.b32  	%r1837, %r1837, %r1195;
	ld.global.u32 	%r1196, [%rd8+288];
	xor.b32  	%r1836, %r1836, %r1196;
	ld.global.u32 	%r1197, [%rd8+292];
	xor.b32  	%r1835, %r1835, %r1197;
	ld.global.u32 	%r1198, [%rd8+296];
	xor.b32  	%r2115, %r2115, %r1198;
$L__BB4_35:
	and.b32  	%r1200, %r1092, 32768;
	setp.eq.s32 	%p19, %r1200, 0;
	@%p19 bra 	$L__BB4_37;
	ld.global.u32 	%r1201, [%rd8+300];
	xor.b32  	%r2119, %r2119, %r1201;
	ld.global.u32 	%r1202, [%rd8+304];
	xor.b32  	%r1837, %r1837, %r1202;
	ld.global.u32 	%r1203, [%rd8+308];
	xor.b32  	%r1836, %r1836, %r1203;
	ld.global.u32 	%r1204, [%rd8+312];
	xor.b32  	%r1835, %r1835, %r1204;
	ld.global.u32 	%r1205, [%rd8+316];
	xor.b32  	%r2115, %r2115, %r1205;
$L__BB4_37:
	add.s32 	%r1833, %r1833, 16;
	setp.ne.s32 	%p20, %r1833, 32;
	@%p20 bra 	$L__BB4_5;
	mad.lo.s32 	%r1206, %r1827, -31, %r13;
	add.s32 	%r1827, %r1206, 1;
	setp.ne.s32 	%p21, %r1827, 5;
	@%p21 bra 	$L__BB4_4;
	st.local.u32 	[%rd3+4], %r2119;
	st.local.v2.u32 	[%rd3+8], {%r1837, %r1836};
	st.local.v2.u32 	[%rd3+16], {%r1835, %r2115};
	setp.eq.s64 	%p22, %rd6, 1;
	@%p22 bra 	$L__BB4_114;
	mov.b32 	%r2115, 0;
	mov.u32 	%r1927, %r2115;
	mov.u32 	%r1928, %r2115;
	mov.u32 	%r1929, %r2115;
	mov.u32 	%r2119, %r2115;
	mov.u32 	%r1919, %r2115;
$L__BB4_41:
	mul.wide.u32 	%rd29, %r1919, 4;
	add.s64 	%rd30, %rd3, %rd29;
	ld.local.u32 	%r188, [%rd30+4];
	shl.b32 	%r189, %r1919, 5;
	mov.b32 	%r1925, 0;
$L__BB4_42:
	.pragma "nounroll";
	shr.u32 	%r1209, %r188, %r1925;
	and.b32  	%r1210, %r1209, 1;
	setp.eq.b32 	%p23, %r1210, 1;
	not.pred 	%p24, %p23;
	add.s32 	%r1211, %r189, %r1925;
	mul.lo.s32 	%r1212, %r1211, 5;
	mul.wide.u32 	%rd31, %r1212, 4;
	add.s64 	%rd9, %rd7, %rd31;
	@%p24 bra 	$L__BB4_44;
	ld.global.u32 	%r1213, [%rd9];
	xor.b32  	%r2119, %r2119, %r1213;
	ld.global.u32 	%r1214, [%rd9+4];
	xor.b32  	%r1929, %r1929, %r1214;
	ld.global.u32 	%r1215, [%rd9+8];
	xor.b32  	%r1928, %r1928, %r1215;
	ld.global.u32 	%r1216, [%rd9+12];
	xor.b32  	%r1927, %r1927, %r1216;
	ld.global.u32 	%r1217, [%rd9+16];
	xor.b32  	%r2115, %r2115, %r1217;
$L__BB4_44:
	and.b32  	%r1219, %r1209, 2;
	setp.eq.s32 	%p25, %r1219, 0;
	@%p25 bra 	$L__BB4_46;
	ld.global.u32 	%r1220, [%rd9+20];
	xor.b32  	%r2119, %r2119, %r1220;
	ld.global.u32 	%r1221, [%rd9+24];
	xor.b32  	%r1929, %r1929, %r1221;
	ld.global.u32 	%r1222, [%rd9+28];
	xor.b32  	%r1928, %r1928, %r1222;
	ld.global.u32 	%r1223, [%rd9+32];
	xor.b32  	%r1927, %r1927, %r1223;
	ld.global.u32 	%r1224, [%rd9+36];
	xor.b32  	%r2115, %r2115, %r1224;
$L__BB4_46:
	and.b32  	%r1226, %r1209, 4;
	setp.eq.s32 	%p26, %r1226, 0;
	@%p26 bra 	$L__BB4_48;
	ld.global.u32 	%r1227, [%rd9+40];
	xor.b32  	%r2119, %r2119, %r1227;
	ld.global.u32 	%r1228, [%rd9+44];
	xor.b32  	%r1929, %r1929, %r1228;
	ld.global.u32 	%r1229, [%rd9+48];
	xor.b32  	%r1928, %r1928, %r1229;
	ld.global.u32 	%r1230, [%rd9+52];
	xor.b32  	%r1927, %r1927, %r1230;
	ld.global.u32 	%r1231, [%rd9+56];
	xor.b32  	%r2115, %r2115, %r1231;
$L__BB4_48:
	and.b32  	%r1233, %r1209, 8;
	setp.eq.s32 	%p27, %r1233, 0;
	@%p27 bra 	$L__BB4_50;
	ld.global.u32 	%r1234, [%rd9+60];
	xor.b32  	%r2119, %r2119, %r1234;
	ld.global.u32 	%r1235, [%rd9+64];
	xor.b32  	%r1929, %r1929, %r1235;
	ld.global.u32 	%r1236, [%rd9+68];
	xor.b32  	%r1928, %r1928, %r1236;
	ld.global.u32 	%r1237, [%rd9+72];
	xor.b32  	%r1927, %r1927, %r1237;
	ld.global.u32 	%r1238, [%rd9+76];
	xor.b32  	%r2115, %r2115, %r1238;
$L__BB4_50:
	and.b32  	%r1240, %r1209, 16;
	setp.eq.s32 	%p28, %r1240, 0;
	@%p28 bra 	$L__BB4_52;
	ld.global.u32 	%r1241, [%rd9+80];
	xor.b32  	%r2119, %r2119, %r1241;
	ld.global.u32 	%r1242, [%rd9+84];
	xor.b32  	%r1929, %r1929, %r1242;
	ld.global.u32 	%r1243, [%rd9+88];
	xor.b32  	%r1928, %r1928, %r1243;
	ld.global.u32 	%r1244, [%rd9+92];
	xor.b32  	%r1927, %r1927, %r1244;
	ld.global.u32 	%r1245, [%rd9+96];
	xor.b32  	%r2115, %r2115, %r1245;
$L__BB4_52:
	and.b32  	%r1247, %r1209, 32;
	setp.eq.s32 	%p29, %r1247, 0;
	@%p29 bra 	$L__BB4_54;
	ld.global.u32 	%r1248, [%rd9+100];
	xor.b32  	%r2119, %r2119, %r1248;
	ld.global.u32 	%r1249, [%rd9+104];
	xor.b32  	%r1929, %r1929, %r1249;
	ld.global.u32 	%r1250, [%rd9+108];
	xor.b32  	%r1928, %r1928, %r1250;
	ld.global.u32 	%r1251, [%rd9+112];
	xor.b32  	%r1927, %r1927, %r1251;
	ld.global.u32 	%r1252, [%rd9+116];
	xor.b32  	%r2115, %r2115, %r1252;
$L__BB4_54:
	and.b32  	%r1254, %r1209, 64;
	setp.eq.s32 	%p30, %r1254, 0;
	@%p30 bra 	$L__BB4_56;
	ld.global.u32 	%r1255, [%rd9+120];
	xor.b32  	%r2119, %r2119, %r1255;
	ld.global.u32 	%r1256, [%rd9+124];
	xor.b32  	%r1929, %r1929, %r1256;
	ld.global.u32 	%r1257, [%rd9+128];
	xor.b32  	%r1928, %r1928, %r1257;
	ld.global.u32 	%r1258, [%rd9+132];
	xor.b32  	%r1927, %r1927, %r1258;
	ld.global.u32 	%r1259, [%rd9+136];
	xor.b32  	%r2115, %r2115, %r1259;
$L__BB4_56:
	and.b32  	%r1261, %r1209, 128;
	setp.eq.s32 	%p31, %r1261, 0;
	@%p31 bra 	$L__BB4_58;
	ld.global.u32 	%r1262, [%rd9+140];
	xor.b32  	%r2119, %r2119, %r1262;
	ld.global.u32 	%r1263, [%rd9+144];
	xor.b32  	%r1929, %r1929, %r1263;
	ld.global.u32 	%r1264, [%rd9+148];
	xor.b32  	%r1928, %r1928, %r1264;
	ld.global.u32 	%r1265, [%rd9+152];
	xor.b32  	%r1927, %r1927, %r1265;
	ld.global.u32 	%r1266, [%rd9+156];
	xor.b32  	%r2115, %r2115, %r1266;
$L__BB4_58:
	and.b32  	%r1268, %r1209, 256;
	setp.eq.s32 	%p32, %r1268, 0;
	@%p32 bra 	$L__BB4_60;
	ld.global.u32 	%r1269, [%rd9+160];
	xor.b32  	%r2119, %r2119, %r1269;
	ld.global.u32 	%r1270, [%rd9+164];
	xor.b32  	%r1929, %r1929, %r1270;
	ld.global.u32 	%r1271, [%rd9+168];
	xor.b32  	%r1928, %r1928, %r1271;
	ld.global.u32 	%r1272, [%rd9+172];
	xor.b32  	%r1927, %r1927, %r1272;
	ld.global.u32 	%r1273, [%rd9+176];
	xor.b32  	%r2115, %r2115, %r1273;
$L__BB4_60:
	and.b32  	%r1275, %r1209, 512;
	setp.eq.s32 	%p33, %r1275, 0;
	@%p33 bra 	$L__BB4_62;
	ld.global.u32 	%r1276, [%rd9+180];
	xor.b32  	%r2119, %r2119, %r1276;
	ld.global.u32 	%r1277, [%rd9+184];
	xor.b32  	%r1929, %r1929, %r1277;
	ld.global.u32 	%r1278, [%rd9+188];
	xor.b32  	%r1928, %r1928, %r1278;
	ld.global.u32 	%r1279, [%rd9+192];
	xor.b32  	%r1927, %r1927, %r1279;
	ld.global.u32 	%r1280, [%rd9+196];
	xor.b32  	%r2115, %r2115, %r1280;
$L__BB4_62:
	and.b32  	%r1282, %r1209, 1024;
	setp.eq.s32 	%p34, %r1282, 0;
	@%p34 bra 	$L__BB4_64;
	ld.global.u32 	%r1283, [%rd9+200];
	xor.b32  	%r2119, %r2119, %r1283;
	ld.global.u32 	%r1284, [%rd9+204];
	xor.b32  	%r1929, %r1929, %r1284;
	ld.global.u32 	%r1285, [%rd9+208];
	xor.b32  	%r1928, %r1928, %r1285;
	ld.global.u32 	%r1286, [%rd9+212];
	xor.b32  	%r1927, %r1927, %r1286;
	ld.global.u32 	%r1287, [%rd9+216];
	xor.b32  	%r2115, %r2115, %r1287;
$L__BB4_64:
	and.b32  	%r1289, %r1209, 2048;
	setp.eq.s32 	%p35, %r1289, 0;
	@%p35 bra 	$L__BB4_66;
	ld.global.u32 	%r1290, [%rd9+220];
	xor.b32  	%r2119, %r2119, %r1290;
	ld.global.u32 	%r1291, [%rd9+224];
	xor.b32  	%r1929, %r1929, %r1291;
	ld.global.u32 	%r1292, [%rd9+228];
	xor.b32  	%r1928, %r1928, %r1292;
	ld.global.u32 	%r1293, [%rd9+232];
	xor.b32  	%r1927, %r1927, %r1293;
	ld.global.u32 	%r1294, [%rd9+236];
	xor.b32  	%r2115, %r2115, %r1294;
$L__BB4_66:
	and.b32  	%r1296, %r1209, 4096;
	setp.eq.s32 	%p36, %r1296, 0;
	@%p36 bra 	$L__BB4_68;
	ld.global.u32 	%r1297, [%rd9+240];
	xor.b32  	%r2119, %r2119, %r1297;
	ld.global.u32 	%r1298, [%rd9+244];
	xor.b32  	%r1929, %r1929, %r1298;
	ld.global.u32 	%r1299, [%rd9+248];
	xor.b32  	%r1928, %r1928, %r1299;
	ld.global.u32 	%r1300, [%rd9+252];
	xor.b32  	%r1927, %r1927, %r1300;
	ld.global.u32 	%r1301, [%rd9+256];
	xor.b32  	%r2115, %r2115, %r1301;
$L__BB4_68:
	and.b32  	%r1303, %r1209, 8192;
	setp.eq.s32 	%p37, %r1303, 0;
	@%p37 bra 	$L__BB4_70;
	ld.global.u32 	%r1304, [%rd9+260];
	xor.b32  	%r2119, %r2119, %r1304;
	ld.global.u32 	%r1305, [%rd9+264];
	xor.b32  	%r1929, %r1929, %r1305;
	ld.global.u32 	%r1306, [%rd9+268];
	xor.b32  	%r1928, %r1928, %r1306;
	ld.global.u32 	%r1307, [%rd9+272];
	xor.b32  	%r1927, %r1927, %r1307;
	ld.global.u32 	%r1308, [%rd9+276];
	xor.b32  	%r2115, %r2115, %r1308;
$L__BB4_70:
	and.b32  	%r1310, %r1209, 16384;
	setp.eq.s32 	%p38, %r1310, 0;
	@%p38 bra 	$L__BB4_72;
	ld.global.u32 	%r1311, [%rd9+280];
	xor.b32  	%r2119, %r2119, %r1311;
	ld.global.u32 	%r1312, [%rd9+284];
	xor.b32  	%r1929, %r1929, %r1312;
	ld.global.u32 	%r1313, [%rd9+288];
	xor.b32  	%r1928, %r1928, %r1313;
	ld.global.u32 	%r1314, [%rd9+292];
	xor.b32  	%r1927, %r1927, %r1314;
	ld.global.u32 	%r1315, [%rd9+296];
	xor.b32  	%r2115, %r2115, %r1315;
$L__BB4_72:
	and.b32  	%r1317, %r1209, 32768;
	setp.eq.s32 	%p39, %r1317, 0;
	@%p39 bra 	$L__BB4_74;
	ld.global.u32 	%r1318, [%rd9+300];
	xor.b32  	%r2119, %r2119, %r1318;
	ld.global.u32 	%r1319, [%rd9+304];
	xor.b32  	%r1929, %r1929, %r1319;
	ld.global.u32 	%r1320, [%rd9+308];
	xor.b32  	%r1928, %r1928, %r1320;
	ld.global.u32 	%r1321, [%rd9+312];
	xor.b32  	%r1927, %r1927, %r1321;
	ld.global.u32 	%r1322, [%rd9+316];
	xor.b32  	%r2115, %r2115, %r1322;
$L__BB4_74:
	add.s32 	%r1925, %r1925, 16;
	setp.ne.s32 	%p40, %r1925, 32;
	@%p40 bra 	$L__BB4_42;
	mad.lo.s32 	%r1323, %r1919, -31, %r189;
	add.s32 	%r1919, %r1323, 1;
	setp.ne.s32 	%p41, %r1919, 5;
	@%p41 bra 	$L__BB4_41;
	st.local.u32 	[%rd3+4], %r2119;
	st.local.v2.u32 	[%rd3+8], {%r1929, %r1928};
	st.local.v2.u32 	[%rd3+16], {%r1927, %r2115};
	setp.ne.s64 	%p42, %rd6, 3;
	@%p42 bra 	$L__BB4_114;
	mov.b32 	%r2115, 0;
	mov.u32 	%r2019, %r2115;
	mov.u32 	%r2020, %r2115;
	mov.u32 	%r2021, %r2115;
	mov.u32 	%r2119, %r2115;
	mov.u32 	%r2011, %r2115;
$L__BB4_78:
	mul.wide.u32 	%rd32, %r2011, 4;
	add.s64 	%rd33, %rd3, %rd32;
	ld.local.u32 	%r364, [%rd33+4];
	shl.b32 	%r365, %r2011, 5;
	mov.b32 	%r2017, 0;
$L__BB4_79:
	.pragma "nounroll";
	shr.u32 	%r1326, %r364, %r2017;
	and.b32  	%r1327, %r1326, 1;
	setp.eq.b32 	%p43, %r1327, 1;
	not.pred 	%p44, %p43;
	add.s32 	%r1328, %r365, %r2017;
	mul.lo.s32 	%r1329, %r1328, 5;
	mul.wide.u32 	%rd34, %r1329, 4;
	add.s64 	%rd10, %rd7, %rd34;
	@%p44 bra 	$L__BB4_81;
	ld.global.u32 	%r1330, [%rd10];
	xor.b32  	%r2119, %r2119, %r1330;
	ld.global.u32 	%r1331, [%rd10+4];
	xor.b32  	%r2021, %r2021, %r1331;
	ld.global.u32 	%r1332, [%rd10+8];
	xor.b32  	%r2020, %r2020, %r1332;
	ld.global.u32 	%r1333, [%rd10+12];
	xor.b32  	%r2019, %r2019, %r1333;
	ld.global.u32 	%r1334, [%rd10+16];
	xor.b32  	%r2115, %r2115, %r1334;
$L__BB4_81:
	and.b32  	%r1336, %r1326, 2;
	setp.eq.s32 	%p45, %r1336, 0;
	@%p45 bra 	$L__BB4_83;
	ld.global.u32 	%r1337, [%rd10+20];
	xor.b32  	%r2119, %r2119, %r1337;
	ld.global.u32 	%r1338, [%rd10+24];
	xor.b32  	%r2021, %r2021, %r1338;
	ld.global.u32 	%r1339, [%rd10+28];
	xor.b32  	%r2020, %r2020, %r1339;
	ld.global.u32 	%r1340, [%rd10+32];
	xor.b32  	%r2019, %r2019, %r1340;
	ld.global.u32 	%r1341, [%rd10+36];
	xor.b32  	%r2115, %r2115, %r1341;
$L__BB4_83:
	and.b32  	%r1343, %r1326, 4;
	setp.eq.s32 	%p46, %r1343, 0;
	@%p46 bra 	$L__BB4_85;
	ld.global.u32 	%r1344, [%rd10+40];
	xor.b32  	%r2119, %r2119, %r1344;
	ld.global.u32 	%r1345, [%rd10+44];
	xor.b32  	%r2021, %r2021, %r1345;
	ld.global.u32 	%r1346, [%rd10+48];
	xor.b32  	%r2020, %r2020, %r1346;
	ld.global.u32 	%r1347, [%rd10+52];
	xor.b32  	%r2019, %r2019, %r1347;
	ld.global.u32 	%r1348, [%rd10+56];
	xor.b32  	%r2115, %r2115, %r1348;
$L__BB4_85:
	and.b32  	%r1350, %r1326, 8;
	setp.eq.s32 	%p47, %r1350, 0;
	@%p47 bra 	$L__BB4_87;
	ld.global.u32 	%r1351, [%rd10+60];
	xor.b32  	%r2119, %r2119, %r1351;
	ld.global.u32 	%r1352, [%rd10+64];
	xor.b32  	%r2021, %r2021, %r1352;
	ld.global.u32 	%r1353, [%rd10+68];
	xor.b32  	%r2020, %r2020, %r1353;
	ld.global.u32 	%r1354, [%rd10+72];
	xor.b32  	%r2019, %r2019, %r1354;
	ld.global.u32 	%r1355, [%rd10+76];
	xor.b32  	%r2115, %r2115, %r1355;
$L__BB4_87:
	and.b32  	%r1357, %r1326, 16;
	setp.eq.s32 	%p48, %r1357, 0;
	@%p48 bra 	$L__BB4_89;
	ld.global.u32 	%r1358, [%rd10+80];
	xor.b32  	%r2119, %r2119, %r1358;
	ld.global.u32 	%r1359, [%rd10+84];
	xor.b32  	%r2021, %r2021, %r1359;
	ld.global.u32 	%r1360, [%rd10+88];
	xor.b32  	%r2020, %r2020, %r1360;
	ld.global.u32 	%r1361, [%rd10+92];
	xor.b32  	%r2019, %r2019, %r1361;
	ld.global.u32 	%r1362, [%rd10+96];
	xor.b32  	%r2115, %r2115, %r1362;
$L__BB4_89:
	and.b32  	%r1364, %r1326, 32;
	setp.eq.s32 	%p49, %r1364, 0;
	@%p49 bra 	$L__BB4_91;
	ld.global.u32 	%r1365, [%rd10+100];
	xor.b32  	%r2119, %r2119, %r1365;
	ld.global.u32 	%r1366, [%rd10+104];
	xor.b32  	%r2021, %r2021, %r1366;
	ld.global.u32 	%r1367, [%rd10+108];
	xor.b32  	%r2020, %r2020, %r1367;
	ld.global.u32 	%r1368, [%rd10+112];
	xor.b32  	%r2019, %r2019, %r1368;
	ld.global.u32 	%r1369, [%rd10+116];
	xor.b32  	%r2115, %r2115, %r1369;
$L__BB4_91:
	and.b32  	%r1371, %r1326, 64;
	setp.eq.s32 	%p50, %r1371, 0;
	@%p50 bra 	$L__BB4_93;
	ld.global.u32 	%r1372, [%rd10+120];
	xor.b32  	%r2119, %r2119, %r1372;
	ld.global.u32 	%r1373, [%rd10+124];
	xor.b32  	%r2021, %r2021, %r1373;
	ld.global.u32 	%r1374, [%rd10+128];
	xor.b32  	%r2020, %r2020, %r1374;
	ld.global.u32 	%r1375, [%rd10+132];
	xor.b32  	%r2019, %r2019, %r1375;
	ld.global.u32 	%r1376, [%rd10+136];
	xor.b32  	%r2115, %r2115, %r1376;
$L__BB4_93:
	and.b32  	%r1378, %r1326, 128;
	setp.eq.s32 	%p51, %r1378, 0;
	@%p51 bra 	$L__BB4_95;
	ld.global.u32 	%r1379, [%rd10+140];
	xor.b32  	%r2119, %r2119, %r1379;
	ld.global.u32 	%r1380, [%rd10+144];
	xor.b32  	%r2021, %r2021, %r1380;
	ld.global.u32 	%r1381, [%rd10+148];
	xor.b32  	%r2020, %r2020, %r1381;
	ld.global.u32 	%r1382, [%rd10+152];
	xor.b32  	%r2019, %r2019, %r1382;
	ld.global.u32 	%r1383, [%rd10+156];
	xor.b32  	%r2115, %r2115, %r1383;
$L__BB4_95:
	and.b32  	%r1385, %r1326, 256;
	setp.eq.s32 	%p52, %r1385, 0;
	@%p52 bra 	$L__BB4_97;
	ld.global.u32 	%r1386, [%rd10+160];
	xor.b32  	%r2119, %r2119, %r1386;
	ld.global.u32 	%r1387, [%rd10+164];
	xor.b32  	%r2021, %r2021, %r1387;
	ld.global.u32 	%r1388, [%rd10+168];
	xor.b32  	%r2020, %r2020, %r1388;
	ld.global.u32 	%r1389, [%rd10+172];
	xor.b32  	%r2019, %r2019, %r1389;
	ld.global.u32 	%r1390, [%rd10+176];
	xor.b32  	%r2115, %r2115, %r1390;
$L__BB4_97:
	and.b32  	%r1392, %r1326, 512;
	setp.eq.s32 	%p53, %r1392, 0;
	@%p53 bra 	$L__BB4_99;
	ld.global.u32 	%r1393, [%rd10+180];
	xor.b32  	%r2119, %r2119, %r1393;
	ld.global.u32 	%r1394, [%rd10+184];
	xor.b32  	%r2021, %r2021, %r1394;
	ld.global.u32 	%r1395, [%rd10+188];
	xor.b32  	%r2020, %r2020, %r1395;
	ld.global.u32 	%r1396, [%rd10+192];
	xor.b32  	%r2019, %r2019, %r1396;
	ld.global.u32 	%r1397, [%rd10+196];
	xor.b32  	%r2115, %r2115, %r1397;
$L__BB4_99:
	and.b32  	%r1399, %r1326, 1024;
	setp.eq.s32 	%p54, %r1399, 0;
	@%p54 bra 	$L__BB4_101;
	ld.global.u32 	%r1400, [%rd10+200];
	xor.b32  	%r2119, %r2119, %r1400;
	ld.global.u32 	%r1401, [%rd10+204];
	xor.b32  	%r2021, %r2021, %r1401;
	ld.global.u32 	%r1402, [%rd10+208];
	xor.b32  	%r2020, %r2020, %r1402;
	ld.global.u32 	%r1403, [%rd10+212];
	xor.b32  	%r2019, %r2019, %r1403;
	ld.global.u32 	%r1404, [%rd10+216];
	xor.b32  	%r2115, %r2115, %r1404;
$L__BB4_101:
	and.b32  	%r1406, %r1326, 2048;
	setp.eq.s32 	%p55, %r1406, 0;
	@%p55 bra 	$L__BB4_103;
	ld.global.u32 	%r1407, [%rd10+220];
	xor.b32  	%r2119, %r2119, %r1407;
	ld.global.u32 	%r1408, [%rd10+224];
	xor.b32  	%r2021, %r2021, %r1408;
	ld.global.u32 	%r1409, [%rd10+228];
	xor.b32  	%r2020, %r2020, %r1409;
	ld.global.u32 	%r1410, [%rd10+232];
	xor.b32  	%r2019, %r2019, %r1410;
	ld.global.u32 	%r1411, [%rd10+236];
	xor.b32  	%r2115, %r2115, %r1411;
$L__BB4_103:
	and.b32  	%r1413, %r1326, 4096;
	setp.eq.s32 	%p56, %r1413, 0;
	@%p56 bra 	$L__BB4_105;
	ld.global.u32 	%r1414, [%rd10+240];
	xor.b32  	%r2119, %r2119, %r1414;
	ld.global.u32 	%r1415, [%rd10+244];
	xor.b32  	%r2021, %r2021, %r1415;
	ld.global.u32 	%r1416, [%rd10+248];
	xor.b32  	%r2020, %r2020, %r1416;
	ld.global.u32 	%r1417, [%rd10+252];
	xor.b32  	%r2019, %r2019, %r1417;
	ld.global.u32 	%r1418, [%rd10+256];
	xor.b32  	%r2115, %r2115, %r1418;
$L__BB4_105:
	and.b32  	%r1420, %r1326, 8192;
	setp.eq.s32 	%p57, %r1420, 0;
	@%p57 bra 	$L__BB4_107;
	ld.global.u32 	%r1421, [%rd10+260];
	xor.b32  	%r2119, %r2119, %r1421;
	ld.global.u32 	%r1422, [%rd10+264];
	xor.b32  	%r2021, %r2021, %r1422;
	ld.global.u32 	%r1423, [%rd10+268];
	xor.b32  	%r2020, %r2020, %r1423;
	ld.global.u32 	%r1424, [%rd10+272];
	xor.b32  	%r2019, %r2019, %r1424;
	ld.global.u32 	%r1425, [%rd10+276];
	xor.b32  	%r2115, %r2115, %r1425;
$L__BB4_107:
	and.b32  	%r1427, %r1326, 16384;
	setp.eq.s32 	%p58, %r1427, 0;
	@%p58 bra 	$L__BB4_109;
	ld.global.u32 	%r1428, [%rd10+280];
	xor.b32  	%r2119, %r2119, %r1428;
	ld.global.u32 	%r1429, [%rd10+284];
	xor.b32  	%r2021, %r2021, %r1429;
	ld.global.u32 	%r1430, [%rd10+288];
	xor.b32  	%r2020, %r2020, %r1430;
	ld.global.u32 	%r1431, [%rd10+292];
	xor.b32  	%r2019, %r2019, %r1431;
	ld.global.u32 	%r1432, [%rd10+296];
	xor.b32  	%r2115, %r2115, %r1432;
$L__BB4_109:
	and.b32  	%r1434, %r1326, 32768;
	setp.eq.s32 	%p59, %r1434, 0;
	@%p59 bra 	$L__BB4_111;
	ld.global.u32 	%r1435, [%rd10+300];
	xor.b32  	%r2119, %r2119, %r1435;
	ld.global.u32 	%r1436, [%rd10+304];
	xor.b32  	%r2021, %r2021, %r1436;
	ld.global.u32 	%r1437, [%rd10+308];
	xor.b32  	%r2020, %r2020, %r1437;
	ld.global.u32 	%r1438, [%rd10+312];
	xor.b32  	%r2019, %r2019, %r1438;
	ld.global.u32 	%r1439, [%rd10+316];
	xor.b32  	%r2115, %r2115, %r1439;
$L__BB4_111:
	add.s32 	%r2017, %r2017, 16;
	setp.ne.s32 	%p60, %r2017, 32;
	@%p60 bra 	$L__BB4_79;
	mad.lo.s32 	%r1440, %r2011, -31, %r365;
	add.s32 	%r2011, %r1440, 1;
	setp.ne.s32 	%p61, %r2011, 5;
	@%p61 bra 	$L__BB4_78;
	st.local.u32 	[%rd3+4], %r2119;
	st.local.v2.u32 	[%rd3+8], {%r2021, %r2020};
	st.local.v2.u32 	[%rd3+16], {%r2019, %r2115};
$L__BB4_114:
	shr.u64 	%rd61, %rd5, 2;
	add.s32 	%r1821, %r1821, 1;
	setp.gt.u64 	%p62, %rd5, 3;
	@%p62 bra 	$L__BB4_2;
	mov.b32 	%r2102, 0;
	mov.u64 	%rd36, precalc_xorwow_offset_matrix;
	mov.u64 	%rd62, %rd4;
$L__BB4_116:
	mov.u64 	%rd12, %rd62;
	and.b64  	%rd13, %rd12, 3;
	setp.eq.s64 	%p63, %rd13, 0;
	@%p63 bra 	$L__BB4_228;
	mul.wide.u32 	%rd35, %r2102, 3200;
	add.s64 	%rd14, %rd36, %rd35;
	mov.b32 	%r2115, 0;
	mov.u32 	%r2116, %r2115;
	mov.u32 	%r2117, %r2115;
	mov.u32 	%r2118, %r2115;
	mov.u32 	%r2119, %r2115;
	mov.u32 	%r2108, %r2115;
$L__BB4_118:
	mul.wide.u32 	%rd37, %r2108, 4;
	add.s64 	%rd38, %rd3, %rd37;
	ld.local.u32 	%r546, [%rd38+4];
	shl.b32 	%r547, %r2108, 5;
	mov.b32 	%r2114, 0;
$L__BB4_119:
	.pragma "nounroll";
	shr.u32 	%r1444, %r546, %r2114;
	and.b32  	%r1445, %r1444, 1;
	setp.eq.b32 	%p64, %r1445, 1;
	not.pred 	%p65, %p64;
	add.s32 	%r1446, %r547, %r2114;
	mul.lo.s32 	%r1447, %r1446, 5;
	mul.wide.u32 	%rd39, %r1447, 4;
	add.s64 	%rd15, %rd14, %rd39;
	@%p65 bra 	$L__BB4_121;
	ld.global.u32 	%r1448, [%rd15];
	xor.b32  	%r2119, %r2119, %r1448;
	ld.global.u32 	%r1449, [%rd15+4];
	xor.b32  	%r2118, %r2118, %r1449;
	ld.global.u32 	%r1450, [%rd15+8];
	xor.b32  	%r2117, %r2117, %r1450;
	ld.global.u32 	%r1451, [%rd15+12];
	xor.b32  	%r2116, %r2116, %r1451;
	ld.global.u32 	%r1452, [%rd15+16];
	xor.b32  	%r2115, %r2115, %r1452;
$L__BB4_121:
	and.b32  	%r1454, %r1444, 2;
	setp.eq.s32 	%p66, %r1454, 0;
	@%p66 bra 	$L__BB4_123;
	ld.global.u32 	%r1455, [%rd15+20];
	xor.b32  	%r2119, %r2119, %r1455;
	ld.global.u32 	%r1456, [%rd15+24];
	xor.b32  	%r2118, %r2118, %r1456;
	ld.global.u32 	%r1457, [%rd15+28];
	xor.b32  	%r2117, %r2117, %r1457;
	ld.global.u32 	%r1458, [%rd15+32];
	xor.b32  	%r2116, %r2116, %r1458;
	ld.global.u32 	%r1459, [%rd15+36];
	xor.b32  	%r2115, %r2115, %r1459;
$L__BB4_123:
	and.b32  	%r1461, %r1444, 4;
	setp.eq.s32 	%p67, %r1461, 0;
	@%p67 bra 	$L__BB4_125;
	ld.global.u32 	%r1462, [%rd15+40];
	xor.b32  	%r2119, %r2119, %r1462;
	ld.global.u32 	%r1463, [%rd15+44];
	xor.b32  	%r2118, %r2118, %r1463;
	ld.global.u32 	%r1464, [%rd15+48];
	xor.b32  	%r2117, %r2117, %r1464;
	ld.global.u32 	%r1465, [%rd15+52];
	xor.b32  	%r2116, %r2116, %r1465;
	ld.global.u32 	%r1466, [%rd15+56];
	xor.b32  	%r2115, %r2115, %r1466;
$L__BB4_125:
	and.b32  	%r1468, %r1444, 8;
	setp.eq.s32 	%p68, %r1468, 0;
	@%p68 bra 	$L__BB4_127;
	ld.global.u32 	%r1469, [%rd15+60];
	xor.b32  	%r2119, %r2119, %r1469;
	ld.global.u32 	%r1470, [%rd15+64];
	xor.b32  	%r2118, %r2118, %r1470;
	ld.global.u32 	%r1471, [%rd15+68];
	xor.b32  	%r2117, %r2117, %r1471;
	ld.global.u32 	%r1472, [%rd15+72];
	xor.b32  	%r2116, %r2116, %r1472;
	ld.global.u32 	%r1473, [%rd15+76];
	xor.b32  	%r2115, %r2115, %r1473;
$L__BB4_127:
	and.b32  	%r1475, %r1444, 16;
	setp.eq.s32 	%p69, %r1475, 0;
	@%p69 bra 	$L__BB4_129;
	ld.global.u32 	%r1476, [%rd15+80];
	xor.b32  	%r2119, %r2119, %r1476;
	ld.global.u32 	%r1477, [%rd15+84];
	xor.b32  	%r2118, %r2118, %r1477;
	ld.global.u32 	%r1478, [%rd15+88];
	xor.b32  	%r2117, %r2117, %r1478;
	ld.global.u32 	%r1479, [%rd15+92];
	xor.b32  	%r2116, %r2116, %r1479;
	ld.global.u32 	%r1480, [%rd15+96];
	xor.b32  	%r2115, %r2115, %r1480;
$L__BB4_129:
	and.b32  	%r1482, %r1444, 32;
	setp.eq.s32 	%p70, %r1482, 0;
	@%p70 bra 	$L__BB4_131;
	ld.global.u32 	%r1483, [%rd15+100];
	xor.b32  	%r2119, %r2119, %r1483;
	ld.global.u32 	%r1484, [%rd15+104];
	xor.b32  	%r2118, %r2118, %r1484;
	ld.global.u32 	%r1485, [%rd15+108];
	xor.b32  	%r2117, %r2117, %r1485;
	ld.global.u32 	%r1486, [%rd15+112];
	xor.b32  	%r2116, %r2116, %r1486;
	ld.global.u32 	%r1487, [%rd15+116];
	xor.b32  	%r2115, %r2115, %r1487;
$L__BB4_131:
	and.b32  	%r1489, %r1444, 64;
	setp.eq.s32 	%p71, %r1489, 0;
	@%p71 bra 	$L__BB4_133;
	ld.global.u32 	%r1490, [%rd15+120];
	xor.b32  	%r2119, %r2119, %r1490;
	ld.global.u32 	%r1491, [%rd15+124];
	xor.b32  	%r2118, %r2118, %r1491;
	ld.global.u32 	%r1492, [%rd15+128];
	xor.b32  	%r2117, %r2117, %r1492;
	ld.global.u32 	%r1493, [%rd15+132];
	xor.b32  	%r2116, %r2116, %r1493;
	ld.global.u32 	%r1494, [%rd15+136];
	xor.b32  	%r2115, %r2115, %r1494;
$L__BB4_133:
	and.b32  	%r1496, %r1444, 128;
	setp.eq.s32 	%p72, %r1496, 0;
	@%p72 bra 	$L__BB4_135;
	ld.global.u32 	%r1497, [%rd15+140];
	xor.b32  	%r2119, %r2119, %r1497;
	ld.global.u32 	%r1498, [%rd15+144];
	xor.b32  	%r2118, %r2118, %r1498;
	ld.global.u32 	%r1499, [%rd15+148];
	xor.b32  	%r2117, %r2117, %r1499;
	ld.global.u32 	%r1500, [%rd15+152];
	xor.b32  	%r2116, %r2116, %r1500;
	ld.global.u32 	%r1501, [%rd15+156];
	xor.b32  	%r2115, %r2115, %r1501;
$L__BB4_135:
	and.b32  	%r1503, %r1444, 256;
	setp.eq.s32 	%p73, %r1503, 0;
	@%p73 bra 	$L__BB4_137;
	ld.global.u32 	%r1504, [%rd15+160];
	xor.b32  	%r2119, %r2119, %r1504;
	ld.global.u32 	%r1505, [%rd15+164];
	xor.b32  	%r2118, %r2118, %r1505;
	ld.global.u32 	%r1506, [%rd15+168];
	xor.b32  	%r2117, %r2117, %r1506;
	ld.global.u32 	%r1507, [%rd15+172];
	xor.b32  	%r2116, %r2116, %r1507;
	ld.global.u32 	%r1508, [%rd15+176];
	xor.b32  	%r2115, %r2115, %r1508;
$L__BB4_137:
	and.b32  	%r1510, %r1444, 512;
	setp.eq.s32 	%p74, %r1510, 0;
	@%p74 bra 	$L__BB4_139;
	ld.global.u32 	%r1511, [%rd15+180];
	xor.b32  	%r2119, %r2119, %r1511;
	ld.global.u32 	%r1512, [%rd15+184];
	xor.b32  	%r2118, %r2118, %r1512;
	ld.global.u32 	%r1513, [%rd15+188];
	xor.b32  	%r2117, %r2117, %r1513;
	ld.global.u32 	%r1514, [%rd15+192];
	xor.b32  	%r2116, %r2116, %r1514;
	ld.global.u32 	%r1515, [%rd15+196];
	xor.b32  	%r2115, %r2115, %r1515;
$L__BB4_139:
	and.b32  	%r1517, %r1444, 1024;
	setp.eq.s32 	%p75, %r1517, 0;
	@%p75 bra 	$L__BB4_141;
	ld.global.u32 	%r1518, [%rd15+200];
	xor.b32  	%r2119, %r2119, %r1518;
	ld.global.u32 	%r1519, [%rd15+204];
	xor.b32  	%r2118, %r2118, %r1519;
	ld.global.u32 	%r1520, [%rd15+208];
	xor.b32  	%r2117, %r2117, %r1520;
	ld.global.u32 	%r1521, [%rd15+212];
	xor.b32  	%r2116, %r2116, %r1521;
	ld.global.u32 	%r1522, [%rd15+216];
	xor.b32  	%r2115, %r2115, %r1522;
$L__BB4_141:
	and.b32  	%r1524, %r1444, 2048;
	setp.eq.s32 	%p76, %r1524, 0;
	@%p76 bra 	$L__BB4_143;
	ld.global.u32 	%r1525, [%rd15+220];
	xor.b32  	%r2119, %r2119, %r1525;
	ld.global.u32 	%r1526, [%rd15+224];
	xor.b32  	%r2118, %r2118, %r1526;
	ld.global.u32 	%r1527, [%rd15+228];
	xor.b32  	%r2117, %r2117, %r1527;
	ld.global.u32 	%r1528, [%rd15+232];
	xor.b32  	%r2116, %r2116, %r1528;
	ld.global.u32 	%r1529, [%rd15+236];
	xor.b32  	%r2115, %r2115, %r1529;
$L__BB4_143:
	and.b32  	%r1531, %r1444, 4096;
	setp.eq.s32 	%p77, %r1531, 0;
	@%p77 bra 	$L__BB4_145;
	ld.global.u32 	%r1532, [%rd15+240];
	xor.b32  	%r2119, %r2119, %r1532;
	ld.global.u32 	%r1533, [%rd15+244];
	xor.b32  	%r2118, %r2118, %r1533;
	ld.global.u32 	%r1534, [%rd15+248];
	xor.b32  	%r2117, %r2117, %r1534;
	ld.global.u32 	%r1535, [%rd15+252];
	xor.b32  	%r2116, %r2116, %r1535;
	ld.global.u32 	%r1536, [%rd15+256];
	xor.b32  	%r2115, %r2115, %r1536;
$L__BB4_145:
	and.b32  	%r1538, %r1444, 8192;
	setp.eq.s32 	%p78, %r1538, 0;
	@%p78 bra 	$L__BB4_147;
	ld.global.u32 	%r1539, [%rd15+260];
	xor.b32  	%r2119, %r2119, %r1539;
	ld.global.u32 	%r1540, [%rd15+264];
	xor.b32  	%r2118, %r2118, %r1540;
	ld.global.u32 	%r1541, [%rd15+268];
	xor.b32  	%r2117, %r2117, %r1541;
	ld.global.u32 	%r1542, [%rd15+272];
	xor.b32  	%r2116, %r2116, %r1542;
	ld.global.u32 	%r1543, [%rd15+276];
	xor.b32  	%r2115, %r2115, %r1543;
$L__BB4_147:
	and.b32  	%r1545, %r1444, 16384;
	setp.eq.s32 	%p79, %r1545, 0;
	@%p79 bra 	$L__BB4_149;
	ld.global.u32 	%r1546, [%rd15+280];
	xor.b32  	%r2119, %r2119, %r1546;
	ld.global.u32 	%r1547, [%rd15+284];
	xor.b32  	%r2118, %r2118, %r1547;
	ld.global.u32 	%r1548, [%rd15+288];
	xor.b32  	%r2117, %r2117, %r1548;
	ld.global.u32 	%r1549, [%rd15+292];
	xor.b32  	%r2116, %r2116, %r1549;
	ld.global.u32 	%r1550, [%rd15+296];
	xor.b32  	%r2115, %r2115, %r1550;
$L__BB4_149:
	and.b32  	%r1552, %r1444, 32768;
	setp.eq.s32 	%p80, %r1552, 0;
	@%p80 bra 	$L__BB4_151;
	ld.global.u32 	%r1553, [%rd15+300];
	xor.b32  	%r2119, %r2119, %r1553;
	ld.global.u32 	%r1554, [%rd15+304];
	xor.b32  	%r2118, %r2118, %r1554;
	ld.global.u32 	%r1555, [%rd15+308];
	xor.b32  	%r2117, %r2117, %r1555;
	ld.global.u32 	%r1556, [%rd15+312];
	xor.b32  	%r2116, %r2116, %r1556;
	ld.global.u32 	%r1557, [%rd15+316];
	xor.b32  	%r2115, %r2115, %r1557;
$L__BB4_151:
	add.s32 	%r2114, %r2114, 16;
	setp.ne.s32 	%p81, %r2114, 32;
	@%p81 bra 	$L__BB4_119;
	mad.lo.s32 	%r1558, %r2108, -31, %r547;
	add.s32 	%r2108, %r1558, 1;
	setp.ne.s32 	%p82, %r2108, 5;
	@%p82 bra 	$L__BB4_118;
	st.local.u32 	[%rd3+4], %r2119;
	st.local.v2.u32 	[%rd3+8], {%r2118, %r2117};
	st.local.v2.u32 	[%rd3+16], {%r2116, %r2115};
	setp.eq.s64 	%p83, %rd13, 1;
	@%p83 bra 	$L__BB4_228;
	mov.b32 	%r2115, 0;
	mov.u32 	%r2208, %r2115;
	mov.u32 	%r2209, %r2115;
	mov.u32 	%r2210, %r2115;
	mov.u32 	%r2119, %r2115;
	mov.u32 	%r2200, %r2115;
$L__BB4_155:
	mul.wide.u32 	%rd40, %r2200, 4;
	add.s64 	%rd41, %rd3, %rd40;
	ld.local.u32 	%r722, [%rd41+4];
	shl.b32 	%r723, %r2200, 5;
	mov.b32 	%r2206, 0;
$L__BB4_156:
	.pragma "nounroll";
	shr.u32 	%r1561, %r722, %r2206;
	and.b32  	%r1562, %r1561, 1;
	setp.eq.b32 	%p84, %r1562, 1;
	not.pred 	%p85, %p84;
	add.s32 	%r1563, %r723, %r2206;
	mul.lo.s32 	%r1564, %r1563, 5;
	mul.wide.u32 	%rd42, %r1564, 4;
	add.s64 	%rd16, %rd14, %rd42;
	@%p85 bra 	$L__BB4_158;
	ld.global.u32 	%r1565, [%rd16];
	xor.b32  	%r2119, %r2119, %r1565;
	ld.global.u32 	%r1566, [%rd16+4];
	xor.b32  	%r2210, %r2210, %r1566;
	ld.global.u32 	%r1567, [%rd16+8];
	xor.b32  	%r2209, %r2209, %r1567;
	ld.global.u32 	%r1568, [%rd16+12];
	xor.b32  	%r2208, %r2208, %r1568;
	ld.global.u32 	%r1569, [%rd16+16];
	xor.b32  	%r2115, %r2115, %r1569;
$L__BB4_158:
	and.b32  	%r1571, %r1561, 2;
	setp.eq.s32 	%p86, %r1571, 0;
	@%p86 bra 	$L__BB4_160;
	ld.global.u32 	%r1572, [%rd16+20];
	xor.b32  	%r2119, %r2119, %r1572;
	ld.global.u32 	%r1573, [%rd16+24];
	xor.b32  	%r2210, %r2210, %r1573;
	ld.global.u32 	%r1574, [%rd16+28];
	xor.b32  	%r2209, %r2209, %r1574;
	ld.global.u32 	%r1575, [%rd16+32];
	xor.b32  	%r2208, %r2208, %r1575;
	ld.global.u32 	%r1576, [%rd16+36];
	xor.b32  	%r2115, %r2115, %r1576;
$L__BB4_160:
	and.b32  	%r1578, %r1561, 4;
	setp.eq.s32 	%p87, %r1578, 0;
	@%p87 bra 	$L__BB4_162;
	ld.global.u32 	%r1579, [%rd16+40];
	xor.b32  	%r2119, %r2119, %r1579;
	ld.global.u32 	%r1580, [%rd16+44];
	xor.b32  	%r2210, %r2210, %r1580;
	ld.global.u32 	%r1581, [%rd16+48];
	xor.b32  	%r2209, %r2209, %r1581;
	ld.global.u32 	%r1582, [%rd16+52];
	xor.b32  	%r2208, %r2208, %r1582;
	ld.global.u32 	%r1583, [%rd16+56];
	xor.b32  	%r2115, %r2115, %r1583;
$L__BB4_162:
	and.b32  	%r1585, %r1561, 8;
	setp.eq.s32 	%p88, %r1585, 0;
	@%p88 bra 	$L__BB4_164;
	ld.global.u32 	%r1586, [%rd16+60];
	xor.b32  	%r2119, %r2119, %r1586;
	ld.global.u32 	%r1587, [%rd16+64];
	xor.b32  	%r2210, %r2210, %r1587;
	ld.global.u32 	%r1588, [%rd16+68];
	xor.b32  	%r2209, %r2209, %r1588;
	ld.global.u32 	%r1589, [%rd16+72];
	xor.b32  	%r2208, %r2208, %r1589;
	ld.global.u32 	%r1590, [%rd16+76];
	xor.b32  	%r2115, %r2115, %r1590;
$L__BB4_164:
	and.b32  	%r1592, %r1561, 16;
	setp.eq.s32 	%p89, %r1592, 0;
	@%p89 bra 	$L__BB4_166;
	ld.global.u32 	%r1593, [%rd16+80];
	xor.b32  	%r2119, %r2119, %r1593;
	ld.global.u32 	%r1594, [%rd16+84];
	xor.b32  	%r2210, %r2210, %r1594;
	ld.global.u32 	%r1595, [%rd16+88];
	xor.b32  	%r2209, %r2209, %r1595;
	ld.global.u32 	%r1596, [%rd16+92];
	xor.b32  	%r2208, %r2208, %r1596;
	ld.global.u32 	%r1597, [%rd16+96];
	xor.b32  	%r2115, %r2115, %r1597;
$L__BB4_166:
	and.b32  	%r1599, %r1561, 32;
	setp.eq.s32 	%p90, %r1599, 0;
	@%p90 bra 	$L__BB4_168;
	ld.global.u32 	%r1600, [%rd16+100];
	xor.b32  	%r2119, %r2119, %r1600;
	ld.global.u32 	%r1601, [%rd16+104];
	xor.b32  	%r2210, %r2210, %r1601;
	ld.global.u32 	%r1602, [%rd16+108];
	xor.b32  	%r2209, %r2209, %r1602;
	ld.global.u32 	%r1603, [%rd16+112];
	xor.b32  	%r2208, %r2208, %r1603;
	ld.global.u32 	%r1604, [%rd16+116];
	xor.b32  	%r2115, %r2115, %r1604;
$L__BB4_168:
	and.b32  	%r1606, %r1561, 64;
	setp.eq.s32 	%p91, %r1606, 0;
	@%p91 bra 	$L__BB4_170;
	ld.global.u32 	%r1607, [%rd16+120];
	xor.b32  	%r2119, %r2119, %r1607;
	ld.global.u32 	%r1608, [%rd16+124];
	xor.b32  	%r2210, %r2210, %r1608;
	ld.global.u32 	%r1609, [%rd16+128];
	xor.b32  	%r2209, %r2209, %r1609;
	ld.global.u32 	%r1610, [%rd16+132];
	xor.b32  	%r2208, %r2208, %r1610;
	ld.global.u32 	%r1611, [%rd16+136];
	xor.b32  	%r2115, %r2115, %r1611;
$L__BB4_170:
	and.b32  	%r1613, %r1561, 128;
	setp.eq.s32 	%p92, %r1613, 0;
	@%p92 bra 	$L__BB4_172;
	ld.global.u32 	%r1614, [%rd16+140];
	xor.b32  	%r2119, %r2119, %r1614;
	ld.global.u32 	%r1615, [%rd16+144];
	xor.b32  	%r2210, %r2210, %r1615;
	ld.global.u32 	%r1616, [%rd16+148];
	xor.b32  	%r2209, %r2209, %r1616;
	ld.global.u32 	%r1617, [%rd16+152];
	xor.b32  	%r2208, %r2208, %r1617;
	ld.global.u32 	%r1618, [%rd16+156];
	xor.b32  	%r2115, %r2115, %r1618;
$L__BB4_172:
	and.b32  	%r1620, %r1561, 256;
	setp.eq.s32 	%p93, %r1620, 0;
	@%p93 bra 	$L__BB4_174;
	ld.global.u32 	%r1621, [%rd16+160];
	xor.b32  	%r2119, %r2119, %r1621;
	ld.global.u32 	%r1622, [%rd16+164];
	xor.b32  	%r2210, %r2210, %r1622;
	ld.global.u32 	%r1623, [%rd16+168];
	xor.b32  	%r2209, %r2209, %r1623;
	ld.global.u32 	%r1624, [%rd16+172];
	xor.b32  	%r2208, %r2208, %r1624;
	ld.global.u32 	%r1625, [%rd16+176];
	xor.b32  	%r2115, %r2115, %r1625;
$L__BB4_174:
	and.b32  	%r1627, %r1561, 512;
	setp.eq.s32 	%p94, %r1627, 0;
	@%p94 bra 	$L__BB4_176;
	ld.global.u32 	%r1628, [%rd16+180];
	xor.b32  	%r2119, %r2119, %r1628;
	ld.global.u32 	%r1629, [%rd16+184];
	xor.b32  	%r2210, %r2210, %r1629;
	ld.global.u32 	%r1630, [%rd16+188];
	xor.b32  	%r2209, %r2209, %r1630;
	ld.global.u32 	%r1631, [%rd16+192];
	xor.b32  	%r2208, %r2208, %r1631;
	ld.global.u32 	%r1632, [%rd16+196];
	xor.b32  	%r2115, %r2115, %r1632;
$L__BB4_176:
	and.b32  	%r1634, %r1561, 1024;
	setp.eq.s32 	%p95, %r1634, 0;
	@%p95 bra 	$L__BB4_178;
	ld.global.u32 	%r1635, [%rd16+200];
	xor.b32  	%r2119, %r2119, %r1635;
	ld.global.u32 	%r1636, [%rd16+204];
	xor.b32  	%r2210, %r2210, %r1636;
	ld.global.u32 	%r1637, [%rd16+208];
	xor.b32  	%r2209, %r2209, %r1637;
	ld.global.u32 	%r1638, [%rd16+212];
	xor.b32  	%r2208, %r2208, %r1638;
	ld.global.u32 	%r1639, [%rd16+216];
	xor.b32  	%r2115, %r2115, %r1639;
$L__BB4_178:
	and.b32  	%r1641, %r1561, 2048;
	setp.eq.s32 	%p96, %r1641, 0;
	@%p96 bra 	$L__BB4_180;
	ld.global.u32 	%r1642, [%rd16+220];
	xor.b32  	%r2119, %r2119, %r1642;
	ld.global.u32 	%r1643, [%rd16+224];
	xor.b32  	%r2210, %r2210, %r1643;
	ld.global.u32 	%r1644, [%rd16+228];
	xor.b32  	%r2209, %r2209, %r1644;
	ld.global.u32 	%r1645, [%rd16+232];
	xor.b32  	%r2208, %r2208, %r1645;
	ld.global.u32 	%r1646, [%rd16+236];
	xor.b32  	%r2115, %r2115, %r1646;
$L__BB4_180:
	and.b32  	%r1648, %r1561, 4096;
	setp.eq.s32 	%p97, %r1648, 0;
	@%p97 bra 	$L__BB4_182;
	ld.global.u32 	%r1649, [%rd16+240];
	xor.b32  	%r2119, %r2119, %r1649;
	ld.global.u32 	%r1650, [%rd16+244];
	xor.b32  	%r2210, %r2210, %r1650;
	ld.global.u32 	%r1651, [%rd16+248];
	xor.b32  	%r2209, %r2209, %r1651;
	ld.global.u32 	%r1652, [%rd16+252];
	xor.b32  	%r2208, %r2208, %r1652;
	ld.global.u32 	%r1653, [%rd16+256];
	xor.b32  	%r2115, %r2115, %r1653;
$L__BB4_182:
	and.b32  	%r1655, %r1561, 8192;
	setp.eq.s32 	%p98, %r1655, 0;
	@%p98 bra 	$L__BB4_184;
	ld.global.u32 	%r1656, [%rd16+260];
	xor.b32  	%r2119, %r2119, %r1656;
	ld.global.u32 	%r1657, [%rd16+264];
	xor.b32  	%r2210, %r2210, %r1657;
	ld.global.u32 	%r1658, [%rd16+268];
	xor.b32  	%r2209, %r2209, %r1658;
	ld.global.u32 	%r1659, [%rd16+272];
	xor.b32  	%r2208, %r2208, %r1659;
	ld.global.u32 	%r1660, [%rd16+276];
	xor.b32  	%r2115, %r2115, %r1660;
$L__BB4_184:
	and.b32  	%r1662, %r1561, 16384;
	setp.eq.s32 	%p99, %r1662, 0;
	@%p99 bra 	$L__BB4_186;
	ld.global.u32 	%r1663, [%rd16+280];
	xor.b32  	%r2119, %r2119, %r1663;
	ld.global.u32 	%r1664, [%rd16+284];
	xor.b32  	%r2210, %r2210, %r1664;
	ld.global.u32 	%r1665, [%rd16+288];
	xor.b32  	%r2209, %r2209, %r1665;
	ld.global.u32 	%r1666, [%rd16+292];
	xor.b32  	%r2208, %r2208, %r1666;
	ld.global.u32 	%r1667, [%rd16+296];
	xor.b32  	%r2115, %r2115, %r1667;
$L__BB4_186:
	and.b32  	%r1669, %r1561, 32768;
	setp.eq.s32 	%p100, %r1669, 0;
	@%p100 bra 	$L__BB4_188;
	ld.global.u32 	%r1670, [%rd16+300];
	xor.b32  	%r2119, %r2119, %r1670;
	ld.global.u32 	%r1671, [%rd16+304];
	xor.b32  	%r2210, %r2210, %r1671;
	ld.global.u32 	%r1672, [%rd16+308];
	xor.b32  	%r2209, %r2209, %r1672;
	ld.global.u32 	%r1673, [%rd16+312];
	xor.b32  	%r2208, %r2208, %r1673;
	ld.global.u32 	%r1674, [%rd16+316];
	xor.b32  	%r2115, %r2115, %r1674;
$L__BB4_188:
	add.s32 	%r2206, %r2206, 16;
	setp.ne.s32 	%p101, %r2206, 32;
	@%p101 bra 	$L__BB4_156;
	mad.lo.s32 	%r1675, %r2200, -31, %r723;
	add.s32 	%r2200, %r1675, 1;
	setp.ne.s32 	%p102, %r2200, 5;
	@%p102 bra 	$L__BB4_155;
	st.local.u32 	[%rd3+4], %r2119;
	st.local.v2.u32 	[%rd3+8], {%r2210, %r2209};
	st.local.v2.u32 	[%rd3+16], {%r2208, %r2115};
	setp.ne.s64 	%p103, %rd13, 3;
	@%p103 bra 	$L__BB4_228;
	mov.b32 	%r2115, 0;
	mov.u32 	%r2300, %r2115;
	mov.u32 	%r2301, %r2115;
	mov.u32 	%r2302, %r2115;
	mov.u32 	%r2119, %r2115;
	mov.u32 	%r2292, %r2115;
$L__BB4_192:
	mul.wide.u32 	%rd43, %r2292, 4;
	add.s64 	%rd44, %rd3, %rd43;
	ld.local.u32 	%r898, [%rd44+4];
	shl.b32 	%r899, %r2292, 5;
	mov.b32 	%r2298, 0;
$L__BB4_193:
	.pragma "nounroll";
	shr.u32 	%r1678, %r898, %r2298;
	and.b32  	%r1679, %r1678, 1;
	setp.eq.b32 	%p104, %r1679, 1;
	not.pred 	%p105, %p104;
	add.s32 	%r1680, %r899, %r2298;
	mul.lo.s32 	%r1681, %r1680, 5;
	mul.wide.u32 	%rd45, %r1681, 4;
	add.s64 	%rd17, %rd14, %rd45;
	@%p105 bra 	$L__BB4_195;
	ld.global.u32 	%r1682, [%rd17];
	xor.b32  	%r2119, %r2119, %r1682;
	ld.global.u32 	%r1683, [%rd17+4];
	xor.b32  	%r2302, %r2302, %r1683;
	ld.global.u32 	%r1684, [%rd17+8];
	xor.b32  	%r2301, %r2301, %r1684;
	ld.global.u32 	%r1685, [%rd17+12];
	xor.b32  	%r2300, %r2300, %r1685;
	ld.global.u32 	%r1686, [%rd17+16];
	xor.b32  	%r2115, %r2115, %r1686;
$L__BB4_195:
	and.b32  	%r1688, %r1678, 2;
	setp.eq.s32 	%p106, %r1688, 0;
	@%p106 bra 	$L__BB4_197;
	ld.global.u32 	%r1689, [%rd17+20];
	xor.b32  	%r2119, %r2119, %r1689;
	ld.global.u32 	%r1690, [%rd17+24];
	xor.b32  	%r2302, %r2302, %r1690;
	ld.global.u32 	%r1691, [%rd17+28];
	xor.b32  	%r2301, %r2301, %r1691;
	ld.global.u32 	%r1692, [%rd17+32];
	xor.b32  	%r2300, %r2300, %r1692;
	ld.global.u32 	%r1693, [%rd17+36];
	xor.b32  	%r2115, %r2115, %r1693;
$L__BB4_197:
	and.b32  	%r1695, %r1678, 4;
	setp.eq.s32 	%p107, %r1695, 0;
	@%p107 bra 	$L__BB4_199;
	ld.global.u32 	%r1696, [%rd17+40];
	xor.b32  	%r2119, %r2119, %r1696;
	ld.global.u32 	%r1697, [%rd17+44];
	xor.b32  	%r2302, %r2302, %r1697;
	ld.global.u32 	%r1698, [%rd17+48];
	xor.b32  	%r2301, %r2301, %r1698;
	ld.global.u32 	%r1699, [%rd17+52];
	xor.b32  	%r2300, %r2300, %r1699;
	ld.global.u32 	%r1700, [%rd17+56];
	xor.b32  	%r2115, %r2115, %r1700;
$L__BB4_199:
	and.b32  	%r1702, %r1678, 8;
	setp.eq.s32 	%p108, %r1702, 0;
	@%p108 bra 	$L__BB4_201;
	ld.global.u32 	%r1703, [%rd17+60];
	xor.b32  	%r2119, %r2119, %r1703;
	ld.global.u32 	%r1704, [%rd17+64];
	xor.b32  	%r2302, %r2302, %r1704;
	ld.global.u32 	%r1705, [%rd17+68];
	xor.b32  	%r2301, %r2301, %r1705;
	ld.global.u32 	%r1706, [%rd17+72];
	xor.b32  	%r2300, %r2300, %r1706;
	ld.global.u32 	%r1707, [%rd17+76];
	xor.b32  	%r2115, %r2115, %r1707;
$L__BB4_201:
	and.b32  	%r1709, %r1678, 16;
	setp.eq.s32 	%p109, %r1709, 0;
	@%p109 bra 	$L__BB4_203;
	ld.global.u32 	%r1710, [%rd17+80];
	xor.b32  	%r2119, %r2119, %r1710;
	ld.global.u32 	%r1711, [%rd17+84];
	xor.b32  	%r2302, %r2302, %r1711;
	ld.global.u32 	%r1712, [%rd17+88];
	xor.b32  	%r2301, %r2301, %r1712;
	ld.global.u32 	%r1713, [%rd17+92];
	xor.b32  	%r2300, %r2300, %r1713;
	ld.global.u32 	%r1714, [%rd17+96];
	xor.b32  	%r2115, %r2115, %r1714;
$L__BB4_203:
	and.b32  	%r1716, %r1678, 32;
	setp.eq.s32 	%p110, %r1716, 0;
	@%p110 bra 	$L__BB4_205;
	ld.global.u32 	%r1717, [%rd17+100];
	xor.b32  	%r2119, %r2119, %r1717;
	ld.global.u32 	%r1718, [%rd17+104];
	xor.b32  	%r2302, %r2302, %r1718;
	ld.global.u32 	%r1719, [%rd17+108];
	xor.b32  	%r2301, %r2301, %r1719;
	ld.global.u32 	%r1720, [%rd17+112];
	xor.b32  	%r2300, %r2300, %r1720;
	ld.global.u32 	%r1721, [%rd17+116];
	xor.b32  	%r2115, %r2115, %r1721;
$L__BB4_205:
	and.b32  	%r1723, %r1678, 64;
	setp.eq.s32 	%p111, %r1723, 0;
	@%p111 bra 	$L__BB4_207;
	ld.global.u32 	%r1724, [%rd17+120];
	xor.b32  	%r2119, %r2119, %r1724;
	ld.global.u32 	%r1725, [%rd17+124];
	xor.b32  	%r2302, %r2302, %r1725;
	ld.global.u32 	%r1726, [%rd17+128];
	xor.b32  	%r2301, %r2301, %r1726;
	ld.global.u32 	%r1727, [%rd17+132];
	xor.b32  	%r2300, %r2300, %r1727;
	ld.global.u32 	%r1728, [%rd17+136];
	xor.b32  	%r2115, %r2115, %r1728;
$L__BB4_207:
	and.b32  	%r1730, %r1678, 128;
	setp.eq.s32 	%p112, %r1730, 0;
	@%p112 bra 	$L__BB4_209;
	ld.global.u32 	%r1731, [%rd17+140];
	xor.b32  	%r2119, %r2119, %r1731;
	ld.global.u32 	%r1732, [%rd17+144];
	xor.b32  	%r2302, %r2302, %r1732;
	ld.global.u32 	%r1733, [%rd17+148];
	xor.b32  	%r2301, %r2301, %r1733;
	ld.global.u32 	%r1734, [%rd17+152];
	xor.b32  	%r2300, %r2300, %r1734;
	ld.global.u32 	%r1735, [%rd17+156];
	xor.b32  	%r2115, %r2115, %r1735;
$L__BB4_209:
	and.b32  	%r1737, %r1678, 256;
	setp.eq.s32 	%p113, %r1737, 0;
	@%p113 bra 	$L__BB4_211;
	ld.global.u32 	%r1738, [%rd17+160];
	xor.b32  	%r2119, %r2119, %r1738;
	ld.global.u32 	%r1739, [%rd17+164];
	xor.b32  	%r2302, %r2302, %r1739;
	ld.global.u32 	%r1740, [%rd17+168];
	xor.b32  	%r2301, %r2301, %r1740;
	ld.global.u32 	%r1741, [%rd17+172];
	xor.b32  	%r2300, %r2300, %r1741;
	ld.global.u32 	%r1742, [%rd17+176];
	xor.b32  	%r2115, %r2115, %r1742;
$L__BB4_211:
	and.b32  	%r1744, %r1678, 512;
	setp.eq.s32 	%p114, %r1744, 0;
	@%p114 bra 	$L__BB4_213;
	ld.global.u32 	%r1745, [%rd17+180];
	xor.b32  	%r2119, %r2119, %r1745;
	ld.global.u32 	%r1746, [%rd17+184];
	xor.b32  	%r2302, %r2302, %r1746;
	ld.global.u32 	%r1747, [%rd17+188];
	xor.b32  	%r2301, %r2301, %r1747;
	ld.global.u32 	%r1748, [%rd17+192];
	xor.b32  	%r2300, %r2300, %r1748;
	ld.global.u32 	%r1749, [%rd17+196];
	xor.b32  	%r2115, %r2115, %r1749;
$L__BB4_213:
	and.b32  	%r1751, %r1678, 1024;
	setp.eq.s32 	%p115, %r1751, 0;
	@%p115 bra 	$L__BB4_215;
	ld.global.u32 	%r1752, [%rd17+200];
	xor.b32  	%r2119, %r2119, %r1752;
	ld.global.u32 	%r1753, [%rd17+204];
	xor.b32  	%r2302, %r2302, %r1753;
	ld.global.u32 	%r1754, [%rd17+208];
	xor.b32  	%r2301, %r2301, %r1754;
	ld.global.u32 	%r1755, [%rd17+212];
	xor.b32  	%r2300, %r2300, %r1755;
	ld.global.u32 	%r1756, [%rd17+216];
	xor.b32  	%r2115, %r2115, %r1756;
$L__BB4_215:
	and.b32  	%r1758, %r1678, 2048;
	setp.eq.s32 	%p116, %r1758, 0;
	@%p116 bra 	$L__BB4_217;
	ld.global.u32 	%r1759, [%rd17+220];
	xor.b32  	%r2119, %r2119, %r1759;
	ld.global.u32 	%r1760, [%rd17+224];
	xor.b32  	%r2302, %r2302, %r1760;
	ld.global.u32 	%r1761, [%rd17+228];
	xor.b32  	%r2301, %r2301, %r1761;
	ld.global.u32 	%r1762, [%rd17+232];
	xor.b32  	%r2300, %r2300, %r1762;
	ld.global.u32 	%r1763, [%rd17+236];
	xor.b32  	%r2115, %r2115, %r1763;
$L__BB4_217:
	and.b32  	%r1765, %r1678, 4096;
	setp.eq.s32 	%p117, %r1765, 0;
	@%p117 bra 	$L__BB4_219;
	ld.global.u32 	%r1766, [%rd17+240];
	xor.b32  	%r2119, %r2119, %r1766;
	ld.global.u32 	%r1767, [%rd17+244];
	xor.b32  	%r2302, %r2302, %r1767;
	ld.global.u32 	%r1768, [%rd17+248];
	xor.b32  	%r2301, %r2301, %r1768;
	ld.global.u32 	%r1769, [%rd17+252];
	xor.b32  	%r2300, %r2300, %r1769;
	ld.global.u32 	%r1770, [%rd17+256];
	xor.b32  	%r2115, %r2115, %r1770;
$L__BB4_219:
	and.b32  	%r1772, %r1678, 8192;
	setp.eq.s32 	%p118, %r1772, 0;
	@%p118 bra 	$L__BB4_221;
	ld.global.u32 	%r1773, [%rd17+260];
	xor.b32  	%r2119, %r2119, %r1773;
	ld.global.u32 	%r1774, [%rd17+264];
	xor.b32  	%r2302, %r2302, %r1774;
	ld.global.u32 	%r1775, [%rd17+268];
	xor.b32  	%r2301, %r2301, %r1775;
	ld.global.u32 	%r1776, [%rd17+272];
	xor.b32  	%r2300, %r2300, %r1776;
	ld.global.u32 	%r1777, [%rd17+276];
	xor.b32  	%r2115, %r2115, %r1777;
$L__BB4_221:
	and.b32  	%r1779, %r1678, 16384;
	setp.eq.s32 	%p119, %r1779, 0;
	@%p119 bra 	$L__BB4_223;
	ld.global.u32 	%r1780, [%rd17+280];
	xor.b32  	%r2119, %r2119, %r1780;
	ld.global.u32 	%r1781, [%rd17+284];
	xor.b32  	%r2302, %r2302, %r1781;
	ld.global.u32 	%r1782, [%rd17+288];
	xor.b32  	%r2301, %r2301, %r1782;
	ld.global.u32 	%r1783, [%rd17+292];
	xor.b32  	%r2300, %r2300, %r1783;
	ld.global.u32 	%r1784, [%rd17+296];
	xor.b32  	%r2115, %r2115, %r1784;
$L__BB4_223:
	and.b32  	%r1786, %r1678, 32768;
	setp.eq.s32 	%p120, %r1786, 0;
	@%p120 bra 	$L__BB4_225;
	ld.global.u32 	%r1787, [%rd17+300];
	xor.b32  	%r2119, %r2119, %r1787;
	ld.global.u32 	%r1788, [%rd17+304];
	xor.b32  	%r2302, %r2302, %r1788;
	ld.global.u32 	%r1789, [%rd17+308];
	xor.b32  	%r2301, %r2301, %r1789;
	ld.global.u32 	%r1790, [%rd17+312];
	xor.b32  	%r2300, %r2300, %r1790;
	ld.global.u32 	%r1791, [%rd17+316];
	xor.b32  	%r2115, %r2115, %r1791;
$L__BB4_225:
	add.s32 	%r2298, %r2298, 16;
	setp.ne.s32 	%p121, %r2298, 32;
	@%p121 bra 	$L__BB4_193;
	mad.lo.s32 	%r1792, %r2292, -31, %r899;
	add.s32 	%r2292, %r1792, 1;
	setp.ne.s32 	%p122, %r2292, 5;
	@%p122 bra 	$L__BB4_192;
	st.local.u32 	[%rd3+4], %r2119;
	st.local.v2.u32 	[%rd3+8], {%r2302, %r2301};
	st.local.v2.u32 	[%rd3+16], {%r2300, %r2115};
$L__BB4_228:
	shr.u64 	%rd62, %rd12, 2;
	add.s32 	%r2102, %r2102, 1;
	setp.gt.u64 	%p123, %rd12, 3;
	@%p123 bra 	$L__BB4_116;
$L__BB4_229:
	cvt.u32.u64 	%r1793, %rd4;
	setp.ge.s32 	%p124, %r1793, %r2;
	@%p124 bra 	$L__BB4_233;
	ld.param.u64 	%rd60, [_Z19define_static_stuffPfS_Pbiiii_param_0];
	cvta.to.global.u64 	%rd19, %rd60;
	setp.ge.s32 	%p127, %r1793, %r1;
	@%p127 bra 	$L__BB4_232;
	add.s32 	%r1816, %r1073, %r1793;
	cvt.s64.s32 	%rd55, %r1816;
	add.s64 	%rd56, %rd2, %rd55;
	mov.b16 	%rs4, 1;
	st.global.u8 	[%rd56], %rs4;
	shl.b64 	%rd57, %rd4, 2;
	add.s64 	%rd58, %rd19, %rd57;
	mov.b32 	%r1817, 1103626240;
	st.global.u32 	[%rd58], %r1817;
	add.s64 	%rd59, %rd1, %rd57;
	mov.b32 	%r1818, 1056964608;
	st.global.u32 	[%rd59], %r1818;
	bra.uni 	$L__BB4_237;
$L__BB4_232:
	add.s32 	%r1812, %r1073, %r1793;
	cvt.s64.s32 	%rd50, %r1812;
	add.s64 	%rd51, %rd2, %rd50;
	mov.b16 	%rs3, 0;
	st.global.u8 	[%rd51], %rs3;
	shl.b64 	%rd52, %rd4, 2;
	add.s64 	%rd53, %rd19, %rd52;
	mov.b32 	%r1813, 1101004800;
	st.global.u32 	[%rd53], %r1813;
	add.s64 	%rd54, %rd1, %rd52;
	mov.b32 	%r1814, 1045220557;
	st.global.u32 	[%rd54], %r1814;
	bra.uni 	$L__BB4_237;
$L__BB4_233:
	add.s32 	%r1795, %r2, %r1073;
	setp.ge.s32 	%p125, %r1793, %r1795;
	@%p125 bra 	$L__BB4_237;
	shr.u32 	%r1796, %r2119, 2;
	xor.b32  	%r1797, %r1796, %r2119;
	shl.b32 	%r1798, %r2115, 4;
	shl.b32 	%r1799, %r1797, 1;
	xor.b32  	%r1800, %r1799, %r1798;
	xor.b32  	%r1801, %r1800, %r1797;
	xor.b32  	%r1802, %r1801, %r2115;
	mad.lo.s32 	%r1804, %r1793, 362437, %r1802;
	add.s32 	%r1805, %r1804, 717346202;
	cvt.rn.f32.u32 	%f1, %r1805;
	fma.rn.f32 	%f2, %f1, 0f2F800000, 0f2F000000;
	setp.leu.f32 	%p126, %f2, 0f3F000000;
	@%p126 bra 	$L__BB4_236;
	sub.s32 	%r1809, %r1793, %r2;
	cvt.s64.s32 	%rd48, %r1809;
	add.s64 	%rd49, %rd2, %rd48;
	mov.b16 	%rs2, 1;
	st.global.u8 	[%rd49], %rs2;
	bra.uni 	$L__BB4_237;
$L__BB4_236:
	sub.s32 	%r1807, %r1793, %r2;
	cvt.s64.s32 	%rd46, %r1807;
	add.s64 	%rd47, %rd2, %rd46;
	mov.b16 	%rs1, 0;
	st.global.u8 	[%rd47], %rs1;
$L__BB4_237:
	ret;

}
	// .globl	_Z15make_some_noisePfii
.visible .entry _Z15make_some_noisePfii(
	.param .u64 .ptr .align 1 _Z15make_some_noisePfii_param_0,
	.param .u32 _Z15make_some_noisePfii_param_1,
	.param .u32 _Z15make_some_noisePfii_param_2
)
{
	.local .align 8 .b8 	__local_depot5[48];
	.reg .b64 	%SP;
	.reg .b64 	%SPL;
	.reg .pred 	%p<131>;
	.reg .b32 	%r<2399>;
	.reg .b32 	%f<31>;
	.reg .b64 	%rd<47>;
	.reg .b64 	%fd<3>;

	mov.u64 	%SPL, __local_depot5;
	ld.param.u64 	%rd18, [_Z15make_some_noisePfii_param_0];
	ld.param.u32 	%r1082, [_Z15make_some_noisePfii_param_1];
	ld.param.u32 	%r1083, [_Z15make_some_noisePfii_param_2];
	mov.u32 	%r1084, %ctaid.x;
	mov.u32 	%r1085, %ntid.x;
	mov.u32 	%r1086, %tid.x;
	mad.lo.s32 	%r1, %r1084, %r1085, %r1086;
	mov.u32 	%r1087, %ctaid.y;
	mov.u32 	%r1088, %ntid.y;
	mov.u32 	%r1089, %tid.y;
	mad.lo.s32 	%r2, %r1087, %r1088, %r1089;
	setp.ge.s32 	%p1, %r2, %r1082;
	setp.ge.s32 	%p2, %r1, %r1083;
	or.pred  	%p3, %p1, %p2;
	@%p3 bra 	$L__BB5_232;
	add.u64 	%rd1, %SPL, 0;
	mul.lo.s32 	%r3, %r1082, %r1;
	mov.b32 	%r2133, 1478573778;
	mov.b32 	%r1093, 716983765;
	st.local.v2.u32 	[%rd1], {%r1093, %r2133};
	mov.b32 	%r1094, -123459836;
	mov.b32 	%r2132, 1163863128;
	st.local.v2.u32 	[%rd1+8], {%r2132, %r1094};
	mov.b32 	%r2129, 1360900310;
	mov.b32 	%r1095, -589760388;
	st.local.v2.u32 	[%rd1+16], {%r1095, %r2129};
	setp.eq.s32 	%p4, %r1, 0;
	@%p4 bra 	$L__BB5_116;
	cvt.s64.s32 	%rd45, %r1;
	mov.b32 	%r1830, 0;
	mov.b32 	%r2133, 1478573778;
	mov.b32 	%r2132, 1163863128;
	mov.b32 	%r2129, 1360900310;
	mov.u64 	%rd21, precalc_xorwow_matrix;
$L__BB5_3:
	mov.u64 	%rd3, %rd45;
	and.b64  	%rd4, %rd3, 3;
	setp.eq.s64 	%p5, %rd4, 0;
	@%p5 bra 	$L__BB5_115;
	mul.wide.u32 	%rd20, %r1830, 3200;
	add.s64 	%rd5, %rd21, %rd20;
	mov.b32 	%r2129, 0;
	mov.u32 	%r1847, %r2129;
	mov.u32 	%r1848, %r2129;
	mov.u32 	%r2132, %r2129;
	mov.u32 	%r2133, %r2129;
	mov.u32 	%r1839, %r2129;
$L__BB5_5:
	mul.wide.u32 	%rd22, %r1839, 4;
	add.s64 	%rd23, %rd1, %rd22;
	ld.local.u32 	%r17, [%rd23+4];
	shl.b32 	%r18, %r1839, 5;
	mov.b32 	%r1845, 0;
$L__BB5_6:
	.pragma "nounroll";
	shr.u32 	%r1102, %r17, %r1845;
	and.b32  	%r1103, %r1102, 1;
	setp.eq.b32 	%p6, %r1103, 1;
	not.pred 	%p7, %p6;
	add.s32 	%r1104, %r18, %r1845;
	mul.lo.s32 	%r1105, %r1104, 5;
	mul.wide.u32 	%rd24, %r1105, 4;
	add.s64 	%rd7, %rd5, %rd24;
	@%p7 bra 	$L__BB5_8;
	ld.global.u32 	%r1106, [%rd7];
	xor.b32  	%r2133, %r2133, %r1106;
	ld.global.u32 	%r1107, [%rd7+4];
	xor.b32  	%r2132, %r2132, %r1107;
	ld.global.u32 	%r1108, [%rd7+8];
	xor.b32  	%r1848, %r1848, %r1108;
	ld.global.u32 	%r1109, [%rd7+12];
	xor.b32  	%r1847, %r1847, %r1109;
	ld.global.u32 	%r1110, [%rd7+16];
	xor.b32  	%r2129, %r2129, %r1110;
$L__BB5_8:
	and.b32  	%r1112, %r1102, 2;
	setp.eq.s32 	%p8, %r1112, 0;
	@%p8 bra 	$L__BB5_10;
	ld.global.u32 	%r1113, [%rd7+20];
	xor.b32  	%r2133, %r2133, %r1113;
	ld.global.u32 	%r1114, [%rd7+24];
	xor.b32  	%r2132, %r2132, %r1114;
	ld.global.u32 	%r1115, [%rd7+28];
	xor.b32  	%r1848, %r1848, %r1115;
	ld.global.u32 	%r1116, [%rd7+32];
	xor.b32  	%r1847, %r1847, %r1116;
	ld.global.u32 	%r1117, [%rd7+36];
	xor.b32  	%r2129, %r2129, %r1117;
$L__BB5_10:
	and.b32  	%r1119, %r1102, 4;
	setp.eq.s32 	%p9, %r1119, 0;
	@%p9 bra 	$L__BB5_12;
	ld.global.u32 	%r1120, [%rd7+40];
	xor.b32  	%r2133, %r2133, %r1120;
	ld.global.u32 	%r1121, [%rd7+44];
	xor.b32  	%r2132, %r2132, %r1121;
	ld.global.u32 	%r1122, [%rd7+48];
	xor.b32  	%r1848, %r1848, %r1122;
	ld.global.u32 	%r1123, [%rd7+52];
	xor.b32  	%r1847, %r1847, %r1123;
	ld.global.u32 	%r1124, [%rd7+56];
	xor.b32  	%r2129, %r2129, %r1124;
$L__BB5_12:
	and.b32  	%r1126, %r1102, 8;
	setp.eq.s32 	%p10, %r1126, 0;
	@%p10 bra 	$L__BB5_14;
	ld.global.u32 	%r1127, [%rd7+60];
	xor.b32  	%r2133, %r2133, %r1127;
	ld.global.u32 	%r1128, [%rd7+64];
	xor.b32  	%r2132, %r2132, %r1128;
	ld.global.u32 	%r1129, [%rd7+68];
	xor.b32  	%r1848, %r1848, %r1129;
	ld.global.u32 	%r1130, [%rd7+72];
	xor.b32  	%r1847, %r1847, %r1130;
	ld.global.u32 	%r1131, [%rd7+76];
	xor.b32  	%r2129, %r2129, %r1131;
$L__BB5_14:
	and.b32  	%r1133, %r1102, 16;
	setp.eq.s32 	%p11, %r1133, 0;
	@%p11 bra 	$L__BB5_16;
	ld.global.u32 	%r1134, [%rd7+80];
	xor.b32  	%r2133, %r2133, %r1134;
	ld.global.u32 	%r1135, [%rd7+84];
	xor.b32  	%r2132, %r2132, %r1135;
	ld.global.u32 	%r1136, [%rd7+88];
	xor.b32  	%r1848, %r1848, %r1136;
	ld.global.u32 	%r1137, [%rd7+92];
	xor.b32  	%r1847, %r1847, %r1137;
	ld.global.u32 	%r1138, [%rd7+96];
	xor.b32  	%r2129, %r2129, %r1138;
$L__BB5_16:
	and.b32  	%r1140, %r1102, 32;
	setp.eq.s32 	%p12, %r1140, 0;
	@%p12 bra 	$L__BB5_18;
	ld.global.u32 	%r1141, [%rd7+100];
	xor.b32  	%r2133, %r2133, %r1141;
	ld.global.u32 	%r1142, [%rd7+104];
	xor.b32  	%r2132, %r2132, %r1142;
	ld.global.u32 	%r1143, [%rd7+108];
	xor.b32  	%r1848, %r1848, %r1143;
	ld.global.u32 	%r1144, [%rd7+112];
	xor.b32  	%r1847, %r1847, %r1144;
	ld.global.u32 	%r1145, [%rd7+116];
	xor.b32  	%r2129, %r2129, %r1145;
$L__BB5_18:
	and.b32  	%r1147, %r1102, 64;
	setp.eq.s32 	%p13, %r1147, 0;
	@%p13 bra 	$L__BB5_20;
	ld.global.u32 	%r1148, [%rd7+120];
	xor.b32  	%r2133, %r2133, %r1148;
	ld.global.u32 	%r1149, [%rd7+124];
	xor.b32  	%r2132, %r2132, %r1149;
	ld.global.u32 	%r1150, [%rd7+128];
	xor.b32  	%r1848, %r1848, %r1150;
	ld.global.u32 	%r1151, [%rd7+132];
	xor.b32  	%r1847, %r1847, %r1151;
	ld.global.u32 	%r1152, [%rd7+136];
	xor.b32  	%r2129, %r2129, %r1152;
$L__BB5_20:
	and.b32  	%r1154, %r1102, 128;
	setp.eq.s32 	%p14, %r1154, 0;
	@%p14 bra 	$L__BB5_22;
	ld.global.u32 	%r1155, [%rd7+140];
	xor.b32  	%r2133, %r2133, %r1155;
	ld.global.u32 	%r1156, [%rd7+144];
	xor.b32  	%r2132, %r2132, %r1156;
	ld.global.u32 	%r1157, [%rd7+148];
	xor.b32  	%r1848, %r1848, %r1157;
	ld.global.u32 	%r1158, [%rd7+152];
	xor.b32  	%r1847, %r1847, %r1158;
	ld.global.u32 	%r1159, [%rd7+156];
	xor.b32  	%r2129, %r2129, %r1159;
$L__BB5_22:
	and.b32  	%r1161, %r1102, 256;
	setp.eq.s32 	%p15, %r1161, 0;
	@%p15 bra 	$L__BB5_24;
	ld.global.u32 	%r1162, [%rd7+160];
	xor.b32  	%r2133, %r2133, %r1162;
	ld.global.u32 	%r1163, [%rd7+164];
	xor.b32  	%r2132, %r2132, %r1163;
	ld.global.u32 	%r1164, [%rd7+168];
	xor.b32  	%r1848, %r1848, %r1164;
	ld.global.u32 	%r1165, [%rd7+172];
	xor.b32  	%r1847, %r1847, %r1165;
	ld.global.u32 	%r1166, [%rd7+176];
	xor.b32  	%r2129, %r2129, %r1166;
$L__BB5_24:
	and.b32  	%r1168, %r1102, 512;
	setp.eq.s32 	%p16, %r1168, 0;
	@%p16 bra 	$L__BB5_26;
	ld.global.u32 	%r1169, [%rd7+180];
	xor.b32  	%r2133, %r2133, %r1169;
	ld.global.u32 	%r1170, [%rd7+184];
	xor.b32  	%r2132, %r2132, %r1170;
	ld.global.u32 	%r1171, [%rd7+188];
	xor.b32  	%r1848, %r1848, %r1171;
	ld.global.u32 	%r1172, [%rd7+192];
	xor.b32  	%r1847, %r1847, %r1172;
	ld.global.u32 	%r1173, [%rd7+196];
	xor.b32  	%r2129, %r2129, %r1173;
$L__BB5_26:
	and.b32  	%r1175, %r1102, 1024;
	setp.eq.s32 	%p17, %r1175, 0;
	@%p17 bra 	$L__BB5_28;
	ld.global.u32 	%r1176, [%rd7+200];
	xor.b32  	%r2133, %r2133, %r1176;
	ld.global.u32 	%r1177, [%rd7+204];
	xor.b32  	%r2132, %r2132, %r1177;
	ld.global.u32 	%r1178, [%rd7+208];
	xor.b32  	%r1848, %r1848, %r1178;
	ld.global.u32 	%r1179, [%rd7+212];
	xor.b32  	%r1847, %r1847, %r1179;
	ld.global.u32 	%r1180, [%rd7+216];
	xor.b32  	%r2129, %r2129, %r1180;
$L__BB5_28:
	and.b32  	%r1182, %r1102, 2048;
	setp.eq.s32 	%p18, %r1182, 0;
	@%p18 bra 	$L__BB5_30;
	ld.global.u32 	%r1183, [%rd7+220];
	xor.b32  	%r2133, %r2133, %r1183;
	ld.global.u32 	%r1184, [%rd7+224];
	xor.b32  	%r2132, %r2132, %r1184;
	ld.global.u32 	%r1185, [%rd7+228];
	xor.b32  	%r1848, %r1848, %r1185;
	ld.global.u32 	%r1186, [%rd7+232];
	xor.b32  	%r1847, %r1847, %r1186;
	ld.global.u32 	%r1187, [%rd7+236];
	xor.b32  	%r2129, %r2129, %r1187;
$L__BB5_30:
	and.b32  	%r1189, %r1102, 4096;
	setp.eq.s32 	%p19, %r1189, 0;
	@%p19 bra 	$L__BB5_32;
	ld.global.u32 	%r1190, [%rd7+240];
	xor.b32  	%r2133, %r2133, %r1190;
	ld.global.u32 	%r1191, [%rd7+244];
	xor.b32  	%r2132, %r2132, %r1191;
	ld.global.u32 	%r1192, [%rd7+248];
	xor.b32  	%r1848, %r1848, %r1192;
	ld.global.u32 	%r1193, [%rd7+252];
	xor.b32  	%r1847, %r1847, %r1193;
	ld.global.u32 	%r1194, [%rd7+256];
	xor.b32  	%r2129, %r2129, %r1194;
$L__BB5_32:
	and.b32  	%r1196, %r1102, 8192;
	setp.eq.s32 	%p20, %r1196, 0;
	@%p20 bra 	$L__BB5_34;
	ld.global.u32 	%r1197, [%rd7+260];
	xor.b32  	%r2133, %r2133, %r1197;
	ld.global.u32 	%r1198, [%rd7+264];
	xor.b32  	%r2132, %r2132, %r1198;
	ld.global.u32 	%r1199, [%rd7+268];
	xor.b32  	%r1848, %r1848, %r1199;
	ld.global.u32 	%r1200, [%rd7+272];
	xor.b32  	%r1847, %r1847, %r1200;
	ld.global.u32 	%r1201, [%rd7+276];
	xor.b32  	%r2129, %r2129, %r1201;
$L__BB5_34:
	and.b32  	%r1203, %r1102, 16384;
	setp.eq.s32 	%p21, %r1203, 0;
	@%p21 bra 	$L__BB5_36;
	ld.global.u32 	%r1204, [%rd7+280];
	xor.b32  	%r2133, %r2133, %r1204;
	ld.global.u32 	%r1205, [%rd7+284];
	xor.b32  	%r2132, %r2132, %r1205;
	ld.global.u32 	%r1206, [%rd7+288];
	xor.b32  	%r1848, %r1848, %r1206;
	ld.global.u32 	%r1207, [%rd7+292];
	xor.b32  	%r1847, %r1847, %r1207;
	ld.global.u32 	%r1208, [%rd7+296];
	xor.b32  	%r2129, %r2129, %r1208;
$L__BB5_36:
	and.b32  	%r1210, %r1102, 32768;
	setp.eq.s32 	%p22, %r1210, 0;
	@%p22 bra 	$L__BB5_38;
	ld.global.u32 	%r1211, [%rd7+300];
	xor.b32  	%r2133, %r2133, %r1211;
	ld.global.u32 	%r1212, [%rd7+304];
	xor.b32  	%r2132, %r2132, %r1212;
	ld.global.u32 	%r1213, [%rd7+308];
	xor.b32  	%r1848, %r1848, %r1213;
	ld.global.u32 	%r1214, [%rd7+312];
	xor.b32  	%r1847, %r1847, %r1214;
	ld.global.u32 	%r1215, [%rd7+316];
	xor.b32  	%r2129, %r2129, %r1215;
$L__BB5_38:
	add.s32 	%r1845, %r1845, 16;
	setp.ne.s32 	%p23, %r1845, 32;
	@%p23 bra 	$L__BB5_6;
	mad.lo.s32 	%r1216, %r1839, -31, %r18;
	add.s32 	%r1839, %r1216, 1;
	setp.ne.s32 	%p24, %r1839, 5;
	@%p24 bra 	$L__BB5_5;
	st.local.u32 	[%rd1+4], %r2133;
	st.local.v2.u32 	[%rd1+8], {%r2132, %r1848};
	st.local.v2.u32 	[%rd1+16], {%r1847, %r2129};
	setp.eq.s64 	%p25, %rd4, 1;
	@%p25 bra 	$L__BB5_115;
	mov.b32 	%r2129, 0;
	mov.u32 	%r1939, %r2129;
	mov.u32 	%r1940, %r2129;
	mov.u32 	%r2132, %r2129;
	mov.u32 	%r2133, %r2129;
	mov.u32 	%r1931, %r2129;
$L__BB5_42:
	mul.wide.u32 	%rd25, %r1931, 4;
	add.s64 	%rd26, %rd1, %rd25;
	ld.local.u32 	%r193, [%rd26+4];
	shl.b32 	%r194, %r1931, 5;
	mov.b32 	%r1937, 0;
$L__BB5_43:
	.pragma "nounroll";
	shr.u32 	%r1219, %r193, %r1937;
	and.b32  	%r1220, %r1219, 1;
	setp.eq.b32 	%p26, %r1220, 1;
	not.pred 	%p27, %p26;
	add.s32 	%r1221, %r194, %r1937;
	mul.lo.s32 	%r1222, %r1221, 5;
	mul.wide.u32 	%rd27, %r1222, 4;
	add.s64 	%rd8, %rd5, %rd27;
	@%p27 bra 	$L__BB5_45;
	ld.global.u32 	%r1223, [%rd8];
	xor.b32  	%r2133, %r2133, %r1223;
	ld.global.u32 	%r1224, [%rd8+4];
	xor.b32  	%r2132, %r2132, %r1224;
	ld.global.u32 	%r1225, [%rd8+8];
	xor.b32  	%r1940, %r1940, %r1225;
	ld.global.u32 	%r1226, [%rd8+12];
	xor.b32  	%r1939, %r1939, %r1226;
	ld.global.u32 	%r1227, [%rd8+16];
	xor.b32  	%r2129, %r2129, %r1227;
$L__BB5_45:
	and.b32  	%r1229, %r1219, 2;
	setp.eq.s32 	%p28, %r1229, 0;
	@%p28 bra 	$L__BB5_47;
	ld.global.u32 	%r1230, [%rd8+20];
	xor.b32  	%r2133, %r2133, %r1230;
	ld.global.u32 	%r1231, [%rd8+24];
	xor.b32  	%r2132, %r2132, %r1231;
	ld.global.u32 	%r1232, [%rd8+28];
	xor.b32  	%r1940, %r1940, %r1232;
	ld.global.u32 	%r1233, [%rd8+32];
	xor.b32  	%r1939, %r1939, %r1233;
	ld.global.u32 	%r1234, [%rd8+36];
	xor.b32  	%r2129, %r2129, %r1234;
$L__BB5_47:
	and.b32  	%r1236, %r1219, 4;
	setp.eq.s32 	%p29, %r1236, 0;
	@%p29 bra 	$L__BB5_49;
	ld.global.u32 	%r1237, [%rd8+40];
	xor.b32  	%r2133, %r2133, %r1237;
	ld.global.u32 	%r1238, [%rd8+44];
	xor.b32  	%r2132, %r2132, %r1238;
	ld.global.u32 	%r1239, [%rd8+48];
	xor.b32  	%r1940, %r1940, %r1239;
	ld.global.u32 	%r1240, [%rd8+52];
	xor.b32  	%r1939, %r1939, %r1240;
	ld.global.u32 	%r1241, [%rd8+56];
	xor.b32  	%r2129, %r2129, %r1241;
$L__BB5_49:
	and.b32  	%r1243, %r1219, 8;
	setp.eq.s32 	%p30, %r1243, 0;
	@%p30 bra 	$L__BB5_51;
	ld.global.u32 	%r1244, [%rd8+60];
	xor.b32  	%r2133, %r2133, %r1244;
	ld.global.u32 	%r1245, [%rd8+64];
	xor.b32  	%r2132, %r2132, %r1245;
	ld.global.u32 	%r1246, [%rd8+68];
	xor.b32  	%r1940, %r1940, %r1246;
	ld.global.u32 	%r1247, [%rd8+72];
	xor.b32  	%r1939, %r1939, %r1247;
	ld.global.u32 	%r1248, [%rd8+76];
	xor.b32  	%r2129, %r2129, %r1248;
$L__BB5_51:
	and.b32  	%r1250, %r1219, 16;
	setp.eq.s32 	%p31, %r1250, 0;
	@%p31 bra 	$L__BB5_53;
	ld.global.u32 	%r1251, [%rd8+80];
	xor.b32  	%r2133, %r2133, %r1251;
	ld.global.u32 	%r1252, [%rd8+84];
	xor.b32  	%r2132, %r2132, %r1252;
	ld.global.u32 	%r1253, [%rd8+88];
	xor.b32  	%r1940, %r1940, %r1253;
	ld.global.u32 	%r1254, [%rd8+92];
	xor.b32  	%r1939, %r1939, %r1254;
	ld.global.u32 	%r1255, [%rd8+96];
	xor.b32  	%r2129, %r2129, %r1255;
$L__BB5_53:
	and.b32  	%r1257, %r1219, 32;
	setp.eq.s32 	%p32, %r1257, 0;
	@%p32 bra 	$L__BB5_55;
	ld.global.u32 	%r1258, [%rd8+100];
	xor.b32  	%r2133, %r2133, %r1258;
	ld.global.u32 	%r1259, [%rd8+104];
	xor.b32  	%r2132, %r2132, %r1259;
	ld.global.u32 	%r1260, [%rd8+108];
	xor.b32  	%r1940, %r1940, %r1260;
	ld.global.u32 	%r1261, [%rd8+112];
	xor.b32  	%r1939, %r1939, %r1261;
	ld.global.u32 	%r1262, [%rd8+116];
	xor.b32  	%r2129, %r2129, %r1262;
$L__BB5_55:
	and.b32  	%r1264, %r1219, 64;
	setp.eq.s32 	%p33, %r1264, 0;
	@%p33 bra 	$L__BB5_57;
	ld.global.u32 	%r1265, [%rd8+120];
	xor.b32  	%r2133, %r2133, %r1265;
	ld.global.u32 	%r1266, [%rd8+124];
	xor.b32  	%r2132, %r2132, %r1266;
	ld.global.u32 	%r1267, [%rd8+128];
	xor.b32  	%r1940, %r1940, %r1267;
	ld.global.u32 	%r1268, [%rd8+132];
	xor.b32  	%r1939, %r1939, %r1268;
	ld.global.u32 	%r1269, [%rd8+136];
	xor.b32  	%r2129, %r2129, %r1269;
$L__BB5_57:
	and.b32  	%r1271, %r1219, 128;
	setp.eq.s32 	%p34, %r1271, 0;
	@%p34 bra 	$L__BB5_59;
	ld.global.u32 	%r1272, [%rd8+140];
	xor.b32  	%r2133, %r2133, %r1272;
	ld.global.u32 	%r1273, [%rd8+144];
	xor.b32  	%r2132, %r2132, %r1273;
	ld.global.u32 	%r1274, [%rd8+148];
	xor.b32  	%r1940, %r1940, %r1274;
	ld.global.u32 	%r1275, [%rd8+152];
	xor.b32  	%r1939, %r1939, %r1275;
	ld.global.u32 	%r1276, [%rd8+156];
	xor.b32  	%r2129, %r2129, %r1276;
$L__BB5_59:
	and.b32  	%r1278, %r1219, 256;
	setp.eq.s32 	%p35, %r1278, 0;
	@%p35 bra 	$L__BB5_61;
	ld.global.u32 	%r1279, [%rd8+160];
	xor.b32  	%r2133, %r2133, %r1279;
	ld.global.u32 	%r1280, [%rd8+164];
	xor.b32  	%r2132, %r2132, %r1280;
	ld.global.u32 	%r1281, [%rd8+168];
	xor.b32  	%r1940, %r1940, %r1281;
	ld.global.u32 	%r1282, [%rd8+172];
	xor.b32  	%r1939, %r1939, %r1282;
	ld.global.u32 	%r1283, [%rd8+176];
	xor.b32  	%r2129, %r2129, %r1283;
$L__BB5_61:
	and.b32  	%r1285, %r1219, 512;
	setp.eq.s32 	%p36, %r1285, 0;
	@%p36 bra 	$L__BB5_63;
	ld.global.u32 	%r1286, [%rd8+180];
	xor.b32  	%r2133, %r2133, %r1286;
	ld.global.u32 	%r1287, [%rd8+184];
	xor.b32  	%r2132, %r2132, %r1287;
	ld.global.u32 	%r1288, [%rd8+188];
	xor.b32  	%r1940, %r1940, %r1288;
	ld.global.u32 	%r1289, [%rd8+192];
	xor.b32  	%r1939, %r1939, %r1289;
	ld.global.u32 	%r1290, [%rd8+196];
	xor.b32  	%r2129, %r2129, %r1290;
$L__BB5_63:
	and.b32  	%r1292, %r1219, 1024;
	setp.eq.s32 	%p37, %r1292, 0;
	@%p37 bra 	$L__BB5_65;
	ld.global.u32 	%r1293, [%rd8+200];
	xor.b32  	%r2133, %r2133, %r1293;
	ld.global.u32 	%r1294, [%rd8+204];
	xor.b32  	%r2132, %r2132, %r1294;
	ld.global.u32 	%r1295, [%rd8+208];
	xor.b32  	%r1940, %r1940, %r1295;
	ld.global.u32 	%r1296, [%rd8+212];
	xor.b32  	%r1939, %r1939, %r1296;
	ld.global.u32 	%r1297, [%rd8+216];
	xor.b32  	%r2129, %r2129, %r1297;
$L__BB5_65:
	and.b32  	%r1299, %r1219, 2048;
	setp.eq.s32 	%p38, %r1299, 0;
	@%p38 bra 	$L__BB5_67;
	ld.global.u32 	%r1300, [%rd8+220];
	xor.b32  	%r2133, %r2133, %r1300;
	ld.global.u32 	%r1301, [%rd8+224];
	xor.b32  	%r2132, %r2132, %r1301;
	ld.global.u32 	%r1302, [%rd8+228];
	xor.b32  	%r1940, %r1940, %r1302;
	ld.global.u32 	%r1303, [%rd8+232];
	xor.b32  	%r1939, %r1939, %r1303;
	ld.global.u32 	%r1304, [%rd8+236];
	xor.b32  	%r2129, %r2129, %r1304;
$L__BB5_67:
	and.b32  	%r1306, %r1219, 4096;
	setp.eq.s32 	%p39, %r1306, 0;
	@%p39 bra 	$L__BB5_69;
	ld.global.u32 	%r1307, [%rd8+240];
	xor.b32  	%r2133, %r2133, %r1307;
	ld.global.u32 	%r1308, [%rd8+244];
	xor.b32  	%r2132, %r2132, %r1308;
	ld.global.u32 	%r1309, [%rd8+248];
	xor.b32  	%r1940, %r1940, %r1309;
	ld.global.u32 	%r1310, [%rd8+252];
	xor.b32  	%r1939, %r1939, %r1310;
	ld.global.u32 	%r1311, [%rd8+256];
	xor.b32  	%r2129, %r2129, %r1311;
$L__BB5_69:
	and.b32  	%r1313, %r1219, 8192;
	setp.eq.s32 	%p40, %r1313, 0;
	@%p40 bra 	$L__BB5_71;
	ld.global.u32 	%r1314, [%rd8+260];
	xor.b32  	%r2133, %r2133, %r1314;
	ld.global.u32 	%r1315, [%rd8+264];
	xor.b32  	%r2132, %r2132, %r1315;
	ld.global.u32 	%r1316, [%rd8+268];
	xor.b32  	%r1940, %r1940, %r1316;
	ld.global.u32 	%r1317, [%rd8+272];
	xor.b32  	%r1939, %r1939, %r1317;
	ld.global.u32 	%r1318, [%rd8+276];
	xor.b32  	%r2129, %r2129, %r1318;
$L__BB5_71:
	and.b32  	%r1320, %r1219, 16384;
	setp.eq.s32 	%p41, %r1320, 0;
	@%p41 bra 	$L__BB5_73;
	ld.global.u32 	%r1321, [%rd8+280];
	xor.b32  	%r2133, %r2133, %r1321;
	ld.global.u32 	%r1322, [%rd8+284];
	xor.b32  	%r2132, %r2132, %r1322;
	ld.global.u32 	%r1323, [%rd8+288];
	xor.b32  	%r1940, %r1940, %r1323;
	ld.global.u32 	%r1324, [%rd8+292];
	xor.b32  	%r1939, %r1939, %r1324;
	ld.global.u32 	%r1325, [%rd8+296];
	xor.b32  	%r2129, %r2129, %r1325;
$L__BB5_73:
	and.b32  	%r1327, %r1219, 32768;
	setp.eq.s32 	%p42, %r1327, 0;
	@%p42 bra 	$L__BB5_75;
	ld.global.u32 	%r1328, [%rd8+300];
	xor.b32  	%r2133, %r2133, %r1328;
	ld.global.u32 	%r1329, [%rd8+304];
	xor.b32  	%r2132, %r2132, %r1329;
	ld.global.u32 	%r1330, [%rd8+308];
	xor.b32  	%r1940, %r1940, %r1330;
	ld.global.u32 	%r1331, [%rd8+312];
	xor.b32  	%r1939, %r1939, %r1331;
	ld.global.u32 	%r1332, [%rd8+316];
	xor.b32  	%r2129, %r2129, %r1332;
$L__BB5_75:
	add.s32 	%r1937, %r1937, 16;
	setp.ne.s32 	%p43, %r1937, 32;
	@%p43 bra 	$L__BB5_43;
	mad.lo.s32 	%r1333, %r1931, -31, %r194;
	add.s32 	%r1931, %r1333, 1;
	setp.ne.s32 	%p44, %r1931, 5;
	@%p44 bra 	$L__BB5_42;
	st.local.u32 	[%rd1+4], %r2133;
	st.local.v2.u32 	[%rd1+8], {%r2132, %r1940};
	st.local.v2.u32 	[%rd1+16], {%r1939, %r2129};
	setp.ne.s64 	%p45, %rd4, 3;
	@%p45 bra 	$L__BB5_115;
	mov.b32 	%r2129, 0;
	mov.u32 	%r2031, %r2129;
	mov.u32 	%r2032, %r2129;
	mov.u32 	%r2132, %r2129;
	mov.u32 	%r2133, %r2129;
	mov.u32 	%r2023, %r2129;
$L__BB5_79:
	mul.wide.u32 	%rd28, %r2023, 4;
	add.s64 	%rd29, %rd1, %rd28;
	ld.local.u32 	%r369, [%rd29+4];
	shl.b32 	%r370, %r2023, 5;
	mov.b32 	%r2029, 0;
$L__BB5_80:
	.pragma "nounroll";
	shr.u32 	%r1336, %r369, %r2029;
	and.b32  	%r1337, %r1336, 1;
	setp.eq.b32 	%p46, %r1337, 1;
	not.pred 	%p47, %p46;
	add.s32 	%r1338, %r370, %r2029;
	mul.lo.s32 	%r1339, %r1338, 5;
	mul.wide.u32 	%rd30, %r1339, 4;
	add.s64 	%rd9, %rd5, %rd30;
	@%p47 bra 	$L__BB5_82;
	ld.global.u32 	%r1340, [%rd9];
	xor.b32  	%r2133, %r2133, %r1340;
	ld.global.u32 	%r1341, [%rd9+4];
	xor.b32  	%r2132, %r2132, %r1341;
	ld.global.u32 	%r1342, [%rd9+8];
	xor.b32  	%r2032, %r2032, %r1342;
	ld.global.u32 	%r1343, [%rd9+12];
	xor.b32  	%r2031, %r2031, %r1343;
	ld.global.u32 	%r1344, [%rd9+16];
	xor.b32  	%r2129, %r2129, %r1344;
$L__BB5_82:
	and.b32  	%r1346, %r1336, 2;
	setp.eq.s32 	%p48, %r1346, 0;
	@%p48 bra 	$L__BB5_84;
	ld.global.u32 	%r1347, [%rd9+20];
	xor.b32  	%r2133, %r2133, %r1347;
	ld.global.u32 	%r1348, [%rd9+24];
	xor.b32  	%r2132, %r2132, %r1348;
	ld.global.u32 	%r1349, [%rd9+28];
	xor.b32  	%r2032, %r2032, %r1349;
	ld.global.u32 	%r1350, [%rd9+32];
	xor.b32  	%r2031, %r2031, %r1350;
	ld.global.u32 	%r1351, [%rd9+36];
	xor.b32  	%r2129, %r2129, %r1351;
$L__BB5_84:
	and.b32  	%r1353, %r1336, 4;
	setp.eq.s32 	%p49, %r1353, 0;
	@%p49 bra 	$L__BB5_86;
	ld.global.u32 	%r1354, [%rd9+40];
	xor.b32  	%r2133, %r2133, %r1354;
	ld.global.u32 	%r1355, [%rd9+44];
	xor.b32  	%r2132, %r2132, %r1355;
	ld.global.u32 	%r1356, [%rd9+48];
	xor.b32  	%r2032, %r2032, %r1356;
	ld.global.u32 	%r1357, [%rd9+52];
	xor.b32  	%r2031, %r2031, %r1357;
	ld.global.u32 	%r1358, [%rd9+56];
	xor.b32  	%r2129, %r2129, %r1358;
$L__BB5_86:
	and.b32  	%r1360, %r1336, 8;
	setp.eq.s32 	%p50, %r1360, 0;
	@%p50 bra 	$L__BB5_88;
	ld.global.u32 	%r1361, [%rd9+60];
	xor.b32  	%r2133, %r2133, %r1361;
	ld.global.u32 	%r1362, [%rd9+64];
	xor.b32  	%r2132, %r2132, %r1362;
	ld.global.u32 	%r1363, [%rd9+68];
	xor.b32  	%r2032, %r2032, %r1363;
	ld.global.u32 	%r1364, [%rd9+72];
	xor.b32  	%r2031, %r2031, %r1364;
	ld.global.u32 	%r1365, [%rd9+76];
	xor.b32  	%r2129, %r2129, %r1365;
$L__BB5_88:
	and.b32  	%r1367, %r1336, 16;
	setp.eq.s32 	%p51, %r1367, 0;
	@%p51 bra 	$L__BB5_90;
	ld.global.u32 	%r1368, [%rd9+80];
	xor.b32  	%r2133, %r2133, %r1368;
	ld.global.u32 	%r1369, [%rd9+84];
	xor.b32  	%r2132, %r2132, %r1369;
	ld.global.u32 	%r1370, [%rd9+88];
	xor.b32  	%r2032, %r2032, %r1370;
	ld.global.u32 	%r1371, [%rd9+92];
	xor.b32  	%r2031, %r2031, %r1371;
	ld.global.u32 	%r1372, [%rd9+96];
	xor.b32  	%r2129, %r2129, %r1372;
$L__BB5_90:
	and.b32  	%r1374, %r1336, 32;
	setp.eq.s32 	%p52, %r1374, 0;
	@%p52 bra 	$L__BB5_92;
	ld.global.u32 	%r1375, [%rd9+100];
	xor.b32  	%r2133, %r2133, %r1375;
	ld.global.u32 	%r1376, [%rd9+104];
	xor.b32  	%r2132, %r2132, %r1376;
	ld.global.u32 	%r1377, [%rd9+108];
	xor.b32  	%r2032, %r2032, %r1377;
	ld.global.u32 	%r1378, [%rd9+112];
	xor.b32  	%r2031, %r2031, %r1378;
	ld.global.u32 	%r1379, [%rd9+116];
	xor.b32  	%r2129, %r2129, %r1379;
$L__BB5_92:
	and.b32  	%r1381, %r1336, 64;
	setp.eq.s32 	%p53, %r1381, 0;
	@%p53 bra 	$L__BB5_94;
	ld.global.u32 	%r1382, [%rd9+120];
	xor.b32  	%r2133, %r2133, %r1382;
	ld.global.u32 	%r1383, [%rd9+124];
	xor.b32  	%r2132, %r2132, %r1383;
	ld.global.u32 	%r1384, [%rd9+128];
	xor.b32  	%r2032, %r2032, %r1384;
	ld.global.u32 	%r1385, [%rd9+132];
	xor.b32  	%r2031, %r2031, %r1385;
	ld.global.u32 	%r1386, [%rd9+136];
	xor.b32  	%r2129, %r2129, %r1386;
$L__BB5_94:
	and.b32  	%r1388, %r1336, 128;
	setp.eq.s32 	%p54, %r1388, 0;
	@%p54 bra 	$L__BB5_96;
	ld.global.u32 	%r1389, [%rd9+140];
	xor.b32  	%r2133, %r2133, %r1389;
	ld.global.u32 	%r1390, [%rd9+144];
	xor.b32  	%r2132, %r2132, %r1390;
	ld.global.u32 	%r1391, [%rd9+148];
	xor.b32  	%r2032, %r2032, %r1391;
	ld.global.u32 	%r1392, [%rd9+152];
	xor.b32  	%r2031, %r2031, %r1392;
	ld.global.u32 	%r1393, [%rd9+156];
	xor.b32  	%r2129, %r2129, %r1393;
$L__BB5_96:
	and.b32  	%r1395, %r1336, 256;
	setp.eq.s32 	%p55, %r1395, 0;
	@%p55 bra 	$L__BB5_98;
	ld.global.u32 	%r1396, [%rd9+160];
	xor.b32  	%r2133, %r2133, %r1396;
	ld.global.u32 	%r1397, [%rd9+164];
	xor.b32  	%r2132, %r2132, %r1397;
	ld.global.u32 	%r1398, [%rd9+168];
	xor.b32  	%r2032, %r2032, %r1398;
	ld.global.u32 	%r1399, [%rd9+172];
	xor.b32  	%r2031, %r2031, %r1399;
	ld.global.u32 	%r1400, [%rd9+176];
	xor.b32  	%r2129, %r2129, %r1400;
$L__BB5_98:
	and.b32  	%r1402, %r1336, 512;
	setp.eq.s32 	%p56, %r1402, 0;
	@%p56 bra 	$L__BB5_100;
	ld.global.u32 	%r1403, [%rd9+180];
	xor.b32  	%r2133, %r2133, %r1403;
	ld.global.u32 	%r1404, [%rd9+184];
	xor.b32  	%r2132, %r2132, %r1404;
	ld.global.u32 	%r1405, [%rd9+188];
	xor.b32  	%r2032, %r2032, %r1405;
	ld.global.u32 	%r1406, [%rd9+192];
	xor.b32  	%r2031, %r2031, %r1406;
	ld.global.u32 	%r1407, [%rd9+196];
	xor.b32  	%r2129, %r2129, %r1407;
$L__BB5_100:
	and.b32  	%r1409, %r1336, 1024;
	setp.eq.s32 	%p57, %r1409, 0;
	@%p57 bra 	$L__BB5_102;
	ld.global.u32 	%r1410, [%rd9+200];
	xor.b32  	%r2133, %r2133, %r1410;
	ld.global.u32 	%r1411, [%rd9+204];
	xor.b32  	%r2132, %r2132, %r1411;
	ld.global.u32 	%r1412, [%rd9+208];
	xor.b32  	%r2032, %r2032, %r1412;
	ld.global.u32 	%r1413, [%rd9+212];
	xor.b32  	%r2031, %r2031, %r1413;
	ld.global.u32 	%r1414, [%rd9+216];
	xor.b32  	%r2129, %r2129, %r1414;
$L__BB5_102:
	and.b32  	%r1416, %r1336, 2048;
	setp.eq.s32 	%p58, %r1416, 0;
	@%p58 bra 	$L__BB5_104;
	ld.global.u32 	%r1417, [%rd9+220];
	xor.b32  	%r2133, %r2133, %r1417;
	ld.global.u32 	%r1418, [%rd9+224];
	xor.b32  	%r2132, %r2132, %r1418;
	ld.global.u32 	%r1419, [%rd9+228];
	xor.b32  	%r2032, %r2032, %r1419;
	ld.global.u32 	%r1420, [%rd9+232];
	xor.b32  	%r2031, %r2031, %r1420;
	ld.global.u32 	%r1421, [%rd9+236];
	xor.b32  	%r2129, %r2129, %r1421;
$L__BB5_104:
	and.b32  	%r1423, %r1336, 4096;
	setp.eq.s32 	%p59, %r1423, 0;
	@%p59 bra 	$L__BB5_106;
	ld.global.u32 	%r1424, [%rd9+240];
	xor.b32  	%r2133, %r2133, %r1424;
	ld.global.u32 	%r1425, [%rd9+244];
	xor.b32  	%r2132, %r2132, %r1425;
	ld.global.u32 	%r1426, [%rd9+248];
	xor.b32  	%r2032, %r2032, %r1426;
	ld.global.u32 	%r1427, [%rd9+252];
	xor.b32  	%r2031, %r2031, %r1427;
	ld.global.u32 	%r1428, [%rd9+256];
	xor.b32  	%r2129, %r2129, %r1428;
$L__BB5_106:
	and.b32  	%r1430, %r1336, 8192;
	setp.eq.s32 	%p60, %r1430, 0;
	@%p60 bra 	$L__BB5_108;
	ld.global.u32 	%r1431, [%rd9+260];
	xor.b32  	%r2133, %r2133, %r1431;
	ld.global.u32 	%r1432, [%rd9+264];
	xor.b32  	%r2132, %r2132, %r1432;
	ld.global.u32 	%r1433, [%rd9+268];
	xor.b32  	%r2032, %r2032, %r1433;
	ld.global.u32 	%r1434, [%rd9+272];
	xor.b32  	%r2031, %r2031, %r1434;
	ld.global.u32 	%r1435, [%rd9+276];
	xor.b32  	%r2129, %r2129, %r1435;
$L__BB5_108:
	and.b32  	%r1437, %r1336, 16384;
	setp.eq.s32 	%p61, %r1437, 0;
	@%p61 bra 	$L__BB5_110;
	ld.global.u32 	%r1438, [%rd9+280];
	xor.b32  	%r2133, %r2133, %r1438;
	ld.global.u32 	%r1439, [%rd9+284];
	xor.b32  	%r2132, %r2132, %r1439;
	ld.global.u32 	%r1440, [%rd9+288];
	xor.b32  	%r2032, %r2032, %r1440;
	ld.global.u32 	%r1441, [%rd9+292];
	xor.b32  	%r2031, %r2031, %r1441;
	ld.global.u32 	%r1442, [%rd9+296];
	xor.b32  	%r2129, %r2129, %r1442;
$L__BB5_110:
	and.b32  	%r1444, %r1336, 32768;
	setp.eq.s32 	%p62, %r1444, 0;
	@%p62 bra 	$L__BB5_112;
	ld.global.u32 	%r1445, [%rd9+300];
	xor.b32  	%r2133, %r2133, %r1445;
	ld.global.u32 	%r1446, [%rd9+304];
	xor.b32  	%r2132, %r2132, %r1446;
	ld.global.u32 	%r1447, [%rd9+308];
	xor.b32  	%r2032, %r2032, %r1447;
	ld.global.u32 	%r1448, [%rd9+312];
	xor.b32  	%r2031, %r2031, %r1448;
	ld.global.u32 	%r1449, [%rd9+316];
	xor.b32  	%r2129, %r2129, %r1449;
$L__BB5_112:
	add.s32 	%r2029, %r2029, 16;
	setp.ne.s32 	%p63, %r2029, 32;
	@%p63 bra 	$L__BB5_80;
	mad.lo.s32 	%r1450, %r2023, -31, %r370;
	add.s32 	%r2023, %r1450, 1;
	setp.ne.s32 	%p64, %r2023, 5;
	@%p64 bra 	$L__BB5_79;
	st.local.u32 	[%rd1+4], %r2133;
	st.local.v2.u32 	[%rd1+8], {%r2132, %r2032};
	st.local.v2.u32 	[%rd1+16], {%r2031, %r2129};
$L__BB5_115:
	shr.u64 	%rd45, %rd3, 2;
	add.s32 	%r1830, %r1830, 1;
	setp.lt.u64 	%p65, %rd3, 4;
	@%p65 bra 	$L__BB5_116;
	bra.uni 	$L__BB5_3;
$L__BB5_116:
	setp.eq.s32 	%p66, %r2, 0;
	@%p66 bra 	$L__BB5_231;
	cvt.u64.u32 	%rd46, %r2;
	mov.b32 	%r2116, 0;
	mov.u64 	%rd32, precalc_xorwow_offset_matrix;
$L__BB5_118:
	mov.u64 	%rd11, %rd46;
	and.b64  	%rd12, %rd11, 3;
	setp.eq.s64 	%p67, %rd12, 0;
	@%p67 bra 	$L__BB5_230;
	mul.wide.u32 	%rd31, %r2116, 3200;
	add.s64 	%rd13, %rd32, %rd31;
	mov.b32 	%r2129, 0;
	mov.u32 	%r2130, %r2129;
	mov.u32 	%r2131, %r2129;
	mov.u32 	%r2132, %r2129;
	mov.u32 	%r2133, %r2129;
	mov.u32 	%r2122, %r2129;
$L__BB5_120:
	mul.wide.u32 	%rd33, %r2122, 4;
	add.s64 	%rd34, %rd1, %rd33;
	ld.local.u32 	%r553, [%rd34+4];
	shl.b32 	%r554, %r2122, 5;
	mov.b32 	%r2128, 0;
$L__BB5_121:
	.pragma "nounroll";
	shr.u32 	%r1454, %r553, %r2128;
	and.b32  	%r1455, %r1454, 1;
	setp.eq.b32 	%p68, %r1455, 1;
	not.pred 	%p69, %p68;
	add.s32 	%r1456, %r554, %r2128;
	mul.lo.s32 	%r1457, %r1456, 5;
	mul.wide.u32 	%rd35, %r1457, 4;
	add.s64 	%rd14, %rd13, %rd35;
	@%p69 bra 	$L__BB5_123;
	ld.global.u32 	%r1458, [%rd14];
	xor.b32  	%r2133, %r2133, %r1458;
	ld.global.u32 	%r1459, [%rd14+4];
	xor.b32  	%r2132, %r2132, %r1459;
	ld.global.u32 	%r1460, [%rd14+8];
	xor.b32  	%r2131, %r2131, %r1460;
	ld.global.u32 	%r1461, [%rd14+12];
	xor.b32  	%r2130, %r2130, %r1461;
	ld.global.u32 	%r1462, [%rd14+16];
	xor.b32  	%r2129, %r2129, %r1462;
$L__BB5_123:
	and.b32  	%r1464, %r1454, 2;
	setp.eq.s32 	%p70, %r1464, 0;
	@%p70 bra 	$L__BB5_125;
	ld.global.u32 	%r1465, [%rd14+20];
	xor.b32  	%r2133, %r2133, %r1465;
	ld.global.u32 	%r1466, [%rd14+24];
	xor.b32  	%r2132, %r2132, %r1466;
	ld.global.u32 	%r1467, [%rd14+28];
	xor.b32  	%r2131, %r2131, %r1467;
	ld.global.u32 	%r1468, [%rd14+32];
	xor.b32  	%r2130, %r2130, %r1468;
	ld.global.u32 	%r1469, [%rd14+36];
	xor.b32  	%r2129, %r2129, %r1469;
$L__BB5_125:
	and.b32  	%r1471, %r1454, 4;
	setp.eq.s32 	%p71, %r1471, 0;
	@%p71 bra 	$L__BB5_127;
	ld.global.u32 	%r1472, [%rd14+40];
	xor.b32  	%r2133, %r2133, %r1472;
	ld.global.u32 	%r1473, [%rd14+44];
	xor.b32  	%r2132, %r2132, %r1473;
	ld.global.u32 	%r1474, [%rd14+48];
	xor.b32  	%r2131, %r2131, %r1474;
	ld.global.u32 	%r1475, [%rd14+52];
	xor.b32  	%r2130, %r2130, %r1475;
	ld.global.u32 	%r1476, [%rd14+56];
	xor.b32  	%r2129, %r2129, %r1476;
$L__BB5_127:
	and.b32  	%r1478, %r1454, 8;
	setp.eq.s32 	%p72, %r1478, 0;
	@%p72 bra 	$L__BB5_129;
	ld.global.u32 	%r1479, [%rd14+60];
	xor.b32  	%r2133, %r2133, %r1479;
	ld.global.u32 	%r1480, [%rd14+64];
	xor.b32  	%r2132, %r2132, %r1480;
	ld.global.u32 	%r1481, [%rd14+68];
	xor.b32  	%r2131, %r2131, %r1481;
	ld.global.u32 	%r1482, [%rd14+72];
	xor.b32  	%r2130, %r2130, %r1482;
	ld.global.u32 	%r1483, [%rd14+76];
	xor.b32  	%r2129, %r2129, %r1483;
$L__BB5_129:
	and.b32  	%r1485, %r1454, 16;
	setp.eq.s32 	%p73, %r1485, 0;
	@%p73 bra 	$L__BB5_131;
	ld.global.u32 	%r1486, [%rd14+80];
	xor.b32  	%r2133, %r2133, %r1486;
	ld.global.u32 	%r1487, [%rd14+84];
	xor.b32  	%r2132, %r2132, %r1487;
	ld.global.u32 	%r1488, [%rd14+88];
	xor.b32  	%r2131, %r2131, %r1488;
	ld.global.u32 	%r1489, [%rd14+92];
	xor.b32  	%r2130, %r2130, %r1489;
	ld.global.u32 	%r1490, [%rd14+96];
	xor.b32  	%r2129, %r2129, %r1490;
$L__BB5_131:
	and.b32  	%r1492, %r1454, 32;
	setp.eq.s32 	%p74, %r1492, 0;
	@%p74 bra 	$L__BB5_133;
	ld.global.u32 	%r1493, [%rd14+100];
	xor.b32  	%r2133, %r2133, %r1493;
	ld.global.u32 	%r1494, [%rd14+104];
	xor.b32  	%r2132, %r2132, %r1494;
	ld.global.u32 	%r1495, [%rd14+108];
	xor.b32  	%r2131, %r2131, %r1495;
	ld.global.u32 	%r1496, [%rd14+112];
	xor.b32  	%r2130, %r2130, %r1496;
	ld.global.u32 	%r1497, [%rd14+116];
	xor.b32  	%r2129, %r2129, %r1497;
$L__BB5_133:
	and.b32  	%r1499, %r1454, 64;
	setp.eq.s32 	%p75, %r1499, 0;
	@%p75 bra 	$L__BB5_135;
	ld.global.u32 	%r1500, [%rd14+120];
	xor.b32  	%r2133, %r2133, %r1500;
	ld.global.u32 	%r1501, [%rd14+124];
	xor.b32  	%r2132, %r2132, %r1501;
	ld.global.u32 	%r1502, [%rd14+128];
	xor.b32  	%r2131, %r2131, %r1502;
	ld.global.u32 	%r1503, [%rd14+132];
	xor.b32  	%r2130, %r2130, %r1503;
	ld.global.u32 	%r1504, [%rd14+136];
	xor.b32  	%r2129, %r2129, %r1504;
$L__BB5_135:
	and.b32  	%r1506, %r1454, 128;
	setp.eq.s32 	%p76, %r1506, 0;
	@%p76 bra 	$L__BB5_137;
	ld.global.u32 	%r1507, [%rd14+140];
	xor.b32  	%r2133, %r2133, %r1507;
	ld.global.u32 	%r1508, [%rd14+144];
	xor.b32  	%r2132, %r2132, %r1508;
	ld.global.u32 	%r1509, [%rd14+148];
	xor.b32  	%r2131, %r2131, %r1509;
	ld.global.u32 	%r1510, [%rd14+152];
	xor.b32  	%r2130, %r2130, %r1510;
	ld.global.u32 	%r1511, [%rd14+156];
	xor.b32  	%r2129, %r2129, %r1511;
$L__BB5_137:
	and.b32  	%r1513, %r1454, 256;
	setp.eq.s32 	%p77, %r1513, 0;
	@%p77 bra 	$L__BB5_139;
	ld.global.u32 	%r1514, [%rd14+160];
	xor.b32  	%r2133, %r2133, %r1514;
	ld.global.u32 	%r1515, [%rd14+164];
	xor.b32  	%r2132, %r2132, %r1515;
	ld.global.u32 	%r1516, [%rd14+168];
	xor.b32  	%r2131, %r2131, %r1516;
	ld.global.u32 	%r1517, [%rd14+172];
	xor.b32  	%r2130, %r2130, %r1517;
	ld.global.u32 	%r1518, [%rd14+176];
	xor.b32  	%r2129, %r2129, %r1518;
$L__BB5_139:
	and.b32  	%r1520, %r1454, 512;
	setp.eq.s32 	%p78, %r1520, 0;
	@%p78 bra 	$L__BB5_141;
	ld.global.u32 	%r1521, [%rd14+180];
	xor.b32  	%r2133, %r2133, %r1521;
	ld.global.u32 	%r1522, [%rd14+184];
	xor.b32  	%r2132, %r2132, %r1522;
	ld.global.u32 	%r1523, [%rd14+188];
	xor.b32  	%r2131, %r2131, %r1523;
	ld.global.u32 	%r1524, [%rd14+192];
	xor.b32  	%r2130, %r2130, %r1524;
	ld.global.u32 	%r1525, [%rd14+196];
	xor.b32  	%r2129, %r2129, %r1525;
$L__BB5_141:
	and.b32  	%r1527, %r1454, 1024;
	setp.eq.s32 	%p79, %r1527, 0;
	@%p79 bra 	$L__BB5_143;
	ld.global.u32 	%r1528, [%rd14+200];
	xor.b32  	%r2133, %r2133, %r1528;
	ld.global.u32 	%r1529, [%rd14+204];
	xor.b32  	%r2132, %r2132, %r1529;
	ld.global.u32 	%r1530, [%rd14+208];
	xor.b32  	%r2131, %r2131, %r1530;
	ld.global.u32 	%r1531, [%rd14+212];
	xor.b32  	%r2130, %r2130, %r1531;
	ld.global.u32 	%r1532, [%rd14+216];
	xor.b32  	%r2129, %r2129, %r1532;
$L__BB5_143:
	and.b32  	%r1534, %r1454, 2048;
	setp.eq.s32 	%p80, %r1534, 0;
	@%p80 bra 	$L__BB5_145;
	ld.global.u32 	%r1535, [%rd14+220];
	xor.b32  	%r2133, %r2133, %r1535;
	ld.global.u32 	%r1536, [%rd14+224];
	xor.b32  	%r2132, %r2132, %r1536;
	ld.global.u32 	%r1537, [%rd14+228];
	xor.b32  	%r2131, %r2131, %r1537;
	ld.global.u32 	%r1538, [%rd14+232];
	xor.b32  	%r2130, %r2130, %r1538;
	ld.global.u32 	%r1539, [%rd14+236];
	xor.b32  	%r2129, %r2129, %r1539;
$L__BB5_145:
	and.b32  	%r1541, %r1454, 4096;
	setp.eq.s32 	%p81, %r1541, 0;
	@%p81 bra 	$L__BB5_147;
	ld.global.u32 	%r1542, [%rd14+240];
	xor.b32  	%r2133, %r2133, %r1542;
	ld.global.u32 	%r1543, [%rd14+244];
	xor.b32  	%r2132, %r2132, %r1543;
	ld.global.u32 	%r1544, [%rd14+248];
	xor.b32  	%r2131, %r2131, %r1544;
	ld.global.u32 	%r1545, [%rd14+252];
	xor.b32  	%r2130, %r2130, %r1545;
	ld.global.u32 	%r1546, [%rd14+256];
	xor.b32  	%r2129, %r2129, %r1546;
$L__BB5_147:
	and.b32  	%r1548, %r1454, 8192;
	setp.eq.s32 	%p82, %r1548, 0;
	@%p82 bra 	$L__BB5_149;
	ld.global.u32 	%r1549, [%rd14+260];
	xor.b32  	%r2133, %r2133, %r1549;
	ld.global.u32 	%r1550, [%rd14+264];
	xor.b32  	%r2132, %r2132, %r1550;
	ld.global.u32 	%r1551, [%rd14+268];
	xor.b32  	%r2131, %r2131, %r1551;
	ld.global.u32 	%r1552, [%rd14+272];
	xor.b32  	%r2130, %r2130, %r1552;
	ld.global.u32 	%r1553, [%rd14+276];
	xor.b32  	%r2129, %r2129, %r1553;
$L__BB5_149:
	and.b32  	%r1555, %r1454, 16384;
	setp.eq.s32 	%p83, %r1555, 0;
	@%p83 bra 	$L__BB5_151;
	ld.global.u32 	%r1556, [%rd14+280];
	xor.b32  	%r2133, %r2133, %r1556;
	ld.global.u32 	%r1557, [%rd14+284];
	xor.b32  	%r2132, %r2132, %r1557;
	ld.global.u32 	%r1558, [%rd14+288];
	xor.b32  	%r2131, %r2131, %r1558;
	ld.global.u32 	%r1559, [%rd14+292];
	xor.b32  	%r2130, %r2130, %r1559;
	ld.global.u32 	%r1560, [%rd14+296];
	xor.b32  	%r2129, %r2129, %r1560;
$L__BB5_151:
	and.b32  	%r1562, %r1454, 32768;
	setp.eq.s32 	%p84, %r1562, 0;
	@%p84 bra 	$L__BB5_153;
	ld.global.u32 	%r1563, [%rd14+300];
	xor.b32  	%r2133, %r2133, %r1563;
	ld.global.u32 	%r1564, [%rd14+304];
	xor.b32  	%r2132, %r2132, %r1564;
	ld.global.u32 	%r1565, [%rd14+308];
	xor.b32  	%r2131, %r2131, %r1565;
	ld.global.u32 	%r1566, [%rd14+312];
	xor.b32  	%r2130, %r2130, %r1566;
	ld.global.u32 	%r1567, [%rd14+316];
	xor.b32  	%r2129, %r2129, %r1567;
$L__BB5_153:
	add.s32 	%r2128, %r2128, 16;
	setp.ne.s32 	%p85, %r2128, 32;
	@%p85 bra 	$L__BB5_121;
	mad.lo.s32 	%r1568, %r2122, -31, %r554;
	add.s32 	%r2122, %r1568, 1;
	setp.ne.s32 	%p86, %r2122, 5;
	@%p86 bra 	$L__BB5_120;
	st.local.u32 	[%rd1+4], %r2133;
	st.local.v2.u32 	[%rd1+8], {%r2132, %r2131};
	st.local.v2.u32 	[%rd1+16], {%r2130, %r2129};
	setp.eq.s64 	%p87, %rd12, 1;
	@%p87 bra 	$L__BB5_230;
	mov.b32 	%r2129, 0;
	mov.u32 	%r2222, %r2129;
	mov.u32 	%r2223, %r2129;
	mov.u32 	%r2132, %r2129;
	mov.u32 	%r2133, %r2129;
	mov.u32 	%r2214, %r2129;
$L__BB5_157:
	mul.wide.u32 	%rd36, %r2214, 4;
	add.s64 	%rd37, %rd1, %rd36;
	ld.local.u32 	%r729, [%rd37+4];
	shl.b32 	%r730, %r2214, 5;
	mov.b32 	%r2220, 0;
$L__BB5_158:
	.pragma "nounroll";
	shr.u32 	%r1571, %r729, %r2220;
	and.b32  	%r1572, %r1571, 1;
	setp.eq.b32 	%p88, %r1572, 1;
	not.pred 	%p89, %p88;
	add.s32 	%r1573, %r730, %r2220;
	mul.lo.s32 	%r1574, %r1573, 5;
	mul.wide.u32 	%rd38, %r1574, 4;
	add.s64 	%rd15, %rd13, %rd38;
	@%p89 bra 	$L__BB5_160;
	ld.global.u32 	%r1575, [%rd15];
	xor.b32  	%r2133, %r2133, %r1575;
	ld.global.u32 	%r1576, [%rd15+4];
	xor.b32  	%r2132, %r2132, %r1576;
	ld.global.u32 	%r1577, [%rd15+8];
	xor.b32  	%r2223, %r2223, %r1577;
	ld.global.u32 	%r1578, [%rd15+12];
	xor.b32  	%r2222, %r2222, %r1578;
	ld.global.u32 	%r1579, [%rd15+16];
	xor.b32  	%r2129, %r2129, %r1579;
$L__BB5_160:
	and.b32  	%r1581, %r1571, 2;
	setp.eq.s32 	%p90, %r1581, 0;
	@%p90 bra 	$L__BB5_162;
	ld.global.u32 	%r1582, [%rd15+20];
	xor.b32  	%r2133, %r2133, %r1582;
	ld.global.u32 	%r1583, [%rd15+24];
	xor.b32  	%r2132, %r2132, %r1583;
	ld.global.u32 	%r1584, [%rd15+28];
	xor.b32  	%r2223, %r2223, %r1584;
	ld.global.u32 	%r1585, [%rd15+32];
	xor.b32  	%r2222, %r2222, %r1585;
	ld.global.u32 	%r1586, [%rd15+36];
	xor.b32  	%r2129, %r2129, %r1586;
$L__BB5_162:
	and.b32  	%r1588, %r1571, 4;
	setp.eq.s32 	%p91, %r1588, 0;
	@%p91 bra 	$L__BB5_164;
	ld.global.u32 	%r1589, [%rd15+40];
	xor.b32  	%r2133, %r2133, %r1589;
	ld.global.u32 	%r1590, [%rd15+44];
	xor.b32  	%r2132, %r2132, %r1590;
	ld.global.u32 	%r1591, [%rd15+48];
	xor.b32  	%r2223, %r2223, %r1591;
	ld.global.u32 	%r1592, [%rd15+52];
	xor.b32  	%r2222, %r2222, %r1592;
	ld.global.u32 	%r1593, [%rd15+56];
	xor.b32  	%r2129, %r2129, %r1593;
$L__BB5_164:
	and.b32  	%r1595, %r1571, 8;
	setp.eq.s32 	%p92, %r1595, 0;
	@%p92 bra 	$L__BB5_166;
	ld.global.u32 	%r1596, [%rd15+60];
	xor.b32  	%r2133, %r2133, %r1596;
	ld.global.u32 	%r1597, [%rd15+64];
	xor.b32  	%r2132, %r2132, %r1597;
	ld.global.u32 	%r1598, [%rd15+68];
	xor.b32  	%r2223, %r2223, %r1598;
	ld.global.u32 	%r1599, [%rd15+72];
	xor.b32  	%r2222, %r2222, %r1599;
	ld.global.u32 	%r1600, [%rd15+76];
	xor.b32  	%r2129, %r2129, %r1600;
$L__BB5_166:
	and.b32  	%r1602, %r1571, 16;
	setp.eq.s32 	%p93, %r1602, 0;
	@%p93 bra 	$L__BB5_168;
	ld.global.u32 	%r1603, [%rd15+80];
	xor.b32  	%r2133, %r2133, %r1603;
	ld.global.u32 	%r1604, [%rd15+84];
	xor.b32  	%r2132, %r2132, %r1604;
	ld.global.u32 	%r1605, [%rd15+88];
	xor.b32  	%r2223, %r2223, %r1605;
	ld.global.u32 	%r1606, [%rd15+92];
	xor.b32  	%r2222, %r2222, %r1606;
	ld.global.u32 	%r1607, [%rd15+96];
	xor.b32  	%r2129, %r2129, %r1607;
$L__BB5_168:
	and.b32  	%r1609, %r1571, 32;
	setp.eq.s32 	%p94, %r1609, 0;
	@%p94 bra 	$L__BB5_170;
	ld.global.u32 	%r1610, [%rd15+100];
	xor.b32  	%r2133, %r2133, %r1610;
	ld.global.u32 	%r1611, [%rd15+104];
	xor.b32  	%r2132, %r2132, %r1611;
	ld.global.u32 	%r1612, [%rd15+108];
	xor.b32  	%r2223, %r2223, %r1612;
	ld.global.u32 	%r1613, [%rd15+112];
	xor.b32  	%r2222, %r2222, %r1613;
	ld.global.u32 	%r1614, [%rd15+116];
	xor.b32  	%r2129, %r2129, %r1614;
$L__BB5_170:
	and.b32  	%r1616, %r1571, 64;
	setp.eq.s32 	%p95, %r1616, 0;
	@%p95 bra 	$L__BB5_172;
	ld.global.u32 	%r1617, [%rd15+120];
	xor.b32  	%r2133, %r2133, %r1617;
	ld.global.u32 	%r1618, [%rd15+124];
	xor.b32  	%r2132, %r2132, %r1618;
	ld.global.u32 	%r1619, [%rd15+128];
	xor.b32  	%r2223, %r2223, %r1619;
	ld.global.u32 	%r1620, [%rd15+132];
	xor.b32  	%r2222, %r2222, %r1620;
	ld.global.u32 	%r1621, [%rd15+136];
	xor.b32  	%r2129, %r2129, %r1621;
$L__BB5_172:
	and.b32  	%r1623, %r1571, 128;
	setp.eq.s32 	%p96, %r1623, 0;
	@%p96 bra 	$L__BB5_174;
	ld.global.u32 	%r1624, [%rd15+140];
	xor.b32  	%r2133, %r2133, %r1624;
	ld.global.u32 	%r1625, [%rd15+144];
	xor.b32  	%r2132, %r2132, %r1625;
	ld.global.u32 	%r1626, [%rd15+148];
	xor.b32  	%r2223, %r2223, %r1626;
	ld.global.u32 	%r1627, [%rd15+152];
	xor.b32  	%r2222, %r2222, %r1627;
	ld.global.u32 	%r1628, [%rd15+156];
	xor.b32  	%r2129, %r2129, %r1628;
$L__BB5_174:
	and.b32  	%r1630, %r1571, 256;
	setp.eq.s32 	%p97, %r1630, 0;
	@%p97 bra 	$L__BB5_176;
	ld.global.u32 	%r1631, [%rd15+160];
	xor.b32  	%r2133, %r2133, %r1631;
	ld.global.u32 	%r1632, [%rd15+164];
	xor.b32  	%r2132, %r2132, %r1632;
	ld.global.u32 	%r1633, [%rd15+168];
	xor.b32  	%r2223, %r2223, %r1633;
	ld.global.u32 	%r1634, [%rd15+172];
	xor.b32  	%r2222, %r2222, %r1634;
	ld.global.u32 	%r1635, [%rd15+176];
	xor.b32  	%r2129, %r2129, %r1635;
$L__BB5_176:
	and.b32  	%r1637, %r1571, 512;
	setp.eq.s32 	%p98, %r1637, 0;
	@%p98 bra 	$L__BB5_178;
	ld.global.u32 	%r1638, [%rd15+180];
	xor.b32  	%r2133, %r2133, %r1638;
	ld.global.u32 	%r1639, [%rd15+184];
	xor.b32  	%r2132, %r2132, %r1639;
	ld.global.u32 	%r1640, [%rd15+188];
	xor.b32  	%r2223, %r2223, %r1640;
	ld.global.u32 	%r1641, [%rd15+192];
	xor.b32  	%r2222, %r2222, %r1641;
	ld.global.u32 	%r1642, [%rd15+196];
	xor.b32  	%r2129, %r2129, %r1642;
$L__BB5_178:
	and.b32  	%r1644, %r1571, 1024;
	setp.eq.s32 	%p99, %r1644, 0;
	@%p99 bra 	$L__BB5_180;
	ld.global.u32 	%r1645, [%rd15+200];
	xor.b32  	%r2133, %r2133, %r1645;
	ld.global.u32 	%r1646, [%rd15+204];
	xor.b32  	%r2132, %r2132, %r1646;
	ld.global.u32 	%r1647, [%rd15+208];
	xor.b32  	%r2223, %r2223, %r1647;
	ld.global.u32 	%r1648, [%rd15+212];
	xor.b32  	%r2222, %r2222, %r1648;
	ld.global.u32 	%r1649, [%rd15+216];
	xor.b32  	%r2129, %r2129, %r1649;
$L__BB5_180:
	and.b32  	%r1651, %r1571, 2048;
	setp.eq.s32 	%p100, %r1651, 0;
	@%p100 bra 	$L__BB5_182;
	ld.global.u32 	%r1652, [%rd15+220];
	xor.b32  	%r2133, %r2133, %r1652;
	ld.global.u32 	%r1653, [%rd15+224];
	xor.b32  	%r2132, %r2132, %r1653;
	ld.global.u32 	%r1654, [%rd15+228];
	xor.b32  	%r2223, %r2223, %r1654;
	ld.global.u32 	%r1655, [%rd15+232];
	xor.b32  	%r2222, %r2222, %r1655;
	ld.global.u32 	%r1656, [%rd15+236];
	xor.b32  	%r2129, %r2129, %r1656;
$L__BB5_182:
	and.b32  	%r1658, %r1571, 4096;
	setp.eq.s32 	%p101, %r1658, 0;
	@%p101 bra 	$L__BB5_184;
	ld.global.u32 	%r1659, [%rd15+240];
	xor.b32  	%r2133, %r2133, %r1659;
	ld.global.u32 	%r1660, [%rd15+244];
	xor.b32  	%r2132, %r2132, %r1660;
	ld.global.u32 	%r1661, [%rd15+248];
	xor.b32  	%r2223, %r2223, %r1661;
	ld.global.u32 	%r1662, [%rd15+252];
	xor.b32  	%r2222, %r2222, %r1662;
	ld.global.u32 	%r1663, [%rd15+256];
	xor.b32  	%r2129, %r2129, %r1663;
$L__BB5_184:
	and.b32  	%r1665, %r1571, 8192;
	setp.eq.s32 	%p102, %r1665, 0;
	@%p102 bra 	$L__BB5_186;
	ld.global.u32 	%r1666, [%rd15+260];
	xor.b32  	%r2133, %r2133, %r1666;
	ld.global.u32 	%r1667, [%rd15+264];
	xor.b32  	%r2132, %r2132, %r1667;
	ld.global.u32 	%r1668, [%rd15+268];
	xor.b32  	%r2223, %r2223, %r1668;
	ld.global.u32 	%r1669, [%rd15+272];
	xor.b32  	%r2222, %r2222, %r1669;
	ld.global.u32 	%r1670, [%rd15+276];
	xor.b32  	%r2129, %r2129, %r1670;
$L__BB5_186:
	and.b32  	%r1672, %r1571, 16384;
	setp.eq.s32 	%p103, %r1672, 0;
	@%p103 bra 	$L__BB5_188;
	ld.global.u32 	%r1673, [%rd15+280];
	xor.b32  	%r2133, %r2133, %r1673;
	ld.global.u32 	%r1674, [%rd15+284];
	xor.b32  	%r2132, %r2132, %r1674;
	ld.global.u32 	%r1675, [%rd15+288];
	xor.b32  	%r2223, %r2223, %r1675;
	ld.global.u32 	%r1676, [%rd15+292];
	xor.b32  	%r2222, %r2222, %r1676;
	ld.global.u32 	%r1677, [%rd15+296];
	xor.b32  	%r2129, %r2129, %r1677;
$L__BB5_188:
	and.b32  	%r1679, %r1571, 32768;
	setp.eq.s32 	%p104, %r1679, 0;
	@%p104 bra 	$L__BB5_190;
	ld.global.u32 	%r1680, [%rd15+300];
	xor.b32  	%r2133, %r2133, %r1680;
	ld.global.u32 	%r1681, [%rd15+304];
	xor.b32  	%r2132, %r2132, %r1681;
	ld.global.u32 	%r1682, [%rd15+308];
	xor.b32  	%r2223, %r2223, %r1682;
	ld.global.u32 	%r1683, [%rd15+312];
	xor.b32  	%r2222, %r2222, %r1683;
	ld.global.u32 	%r1684, [%rd15+316];
	xor.b32  	%r2129, %r2129, %r1684;
$L__BB5_190:
	add.s32 	%r2220, %r2220, 16;
	setp.ne.s32 	%p105, %r2220, 32;
	@%p105 bra 	$L__BB5_158;
	mad.lo.s32 	%r1685, %r2214, -31, %r730;
	add.s32 	%r2214, %r1685, 1;
	setp.ne.s32 	%p106, %r2214, 5;
	@%p106 bra 	$L__BB5_157;
	st.local.u32 	[%rd1+4], %r2133;
	st.local.v2.u32 	[%rd1+8], {%r2132, %r2223};
	st.local.v2.u32 	[%rd1+16], {%r2222, %r2129};
	setp.ne.s64 	%p107, %rd12, 3;
	@%p107 bra 	$L__BB5_230;
	mov.b32 	%r2129, 0;
	mov.u32 	%r2314, %r2129;
	mov.u32 	%r2315, %r2129;
	mov.u32 	%r2132, %r2129;
	mov.u32 	%r2133, %r2129;
	mov.u32 	%r2306, %r2129;
$L__BB5_194:
	mul.wide.u32 	%rd39, %r2306, 4;
	add.s64 	%rd40, %rd1, %rd39;
	ld.local.u32 	%r905, [%rd40+4];
	shl.b32 	%r906, %r2306, 5;
	mov.b32 	%r2312, 0;
$L__BB5_195:
	.pragma "nounroll";
	shr.u32 	%r1688, %r905, %r2312;
	and.b32  	%r1689, %r1688, 1;
	setp.eq.b32 	%p108, %r1689, 1;
	not.pred 	%p109, %p108;
	add.s32 	%r1690, %r906, %r2312;
	mul.lo.s32 	%r1691, %r1690, 5;
	mul.wide.u32 	%rd41, %r1691, 4;
	add.s64 	%rd16, %rd13, %rd41;
	@%p109 bra 	$L__BB5_197;
	ld.global.u32 	%r1692, [%rd16];
	xor.b32  	%r2133, %r2133, %r1692;
	ld.global.u32 	%r1693, [%rd16+4];
	xor.b32  	%r2132, %r2132, %r1693;
	ld.global.u32 	%r1694, [%rd16+8];
	xor.b32  	%r2315, %r2315, %r1694;
	ld.global.u32 	%r1695, [%rd16+12];
	xor.b32  	%r2314, %r2314, %r1695;
	ld.global.u32 	%r1696, [%rd16+16];
	xor.b32  	%r2129, %r2129, %r1696;
$L__BB5_197:
	and.b32  	%r1698, %r1688, 2;
	setp.eq.s32 	%p110, %r1698, 0;
	@%p110 bra 	$L__BB5_199;
	ld.global.u32 	%r1699, [%rd16+20];
	xor.b32  	%r2133, %r2133, %r1699;
	ld.global.u32 	%r1700, [%rd16+24];
	xor.b32  	%r2132, %r2132, %r1700;
	ld.global.u32 	%r1701, [%rd16+28];
	xor.b32  	%r2315, %r2315, %r1701;
	ld.global.u32 	%r1702, [%rd16+32];
	xor.b32  	%r2314, %r2314, %r1702;
	ld.global.u32 	%r1703, [%rd16+36];
	xor.b32  	%r2129, %r2129, %r1703;
$L__BB5_199:
	and.b32  	%r1705, %r1688, 4;
	setp.eq.s32 	%p111, %r1705, 0;
	@%p111 bra 	$L__BB5_201;
	ld.global.u32 	%r1706, [%rd16+40];
	xor.b32  	%r2133, %r2133, %r1706;
	ld.global.u32 	%r1707, [%rd16+44];
	xor.b32  	%r2132, %r2132, %r1707;
	ld.global.u32 	%r1708, [%rd16+48];
	xor.b32  	%r2315, %r2315, %r1708;
	ld.global.u32 	%r1709, [%rd16+52];
	xor.b32  	%r2314, %r2314, %r1709;
	ld.global.u32 	%r1710, [%rd16+56];
	xor.b32  	%r2129, %r2129, %r1710;
$L__BB5_201:
	and.b32  	%r1712, %r1688, 8;
	setp.eq.s32 	%p112, %r1712, 0;
	@%p112 bra 	$L__BB5_203;
	ld.global.u32 	%r1713, [%rd16+60];
	xor.b32  	%r2133, %r2133, %r1713;
	ld.global.u32 	%r1714, [%rd16+64];
	xor.b32  	%r2132, %r2132, %r1714;
	ld.global.u32 	%r1715, [%rd16+68];
	xor.b32  	%r2315, %r2315, %r1715;
	ld.global.u32 	%r1716, [%rd16+72];
	xor.b32  	%r2314, %r2314, %r1716;
	ld.global.u32 	%r1717, [%rd16+76];
	xor.b32  	%r2129, %r2129, %r1717;
$L__BB5_203:
	and.b32  	%r1719, %r1688, 16;
	setp.eq.s32 	%p113, %r1719, 0;
	@%p113 bra 	$L__BB5_205;
	ld.global.u32 	%r1720, [%rd16+80];
	xor.b32  	%r2133, %r2133, %r1720;
	ld.global.u32 	%r1721, [%rd16+84];
	xor.b32  	%r2132, %r2132, %r1721;
	ld.global.u32 	%r1722, [%rd16+88];
	xor.b32  	%r2315, %r2315, %r1722;
	ld.global.u32 	%r1723, [%rd16+92];
	xor.b32  	%r2314, %r2314, %r1723;
	ld.global.u32 	%r1724, [%rd16+96];
	xor.b32  	%r2129, %r2129, %r1724;
$L__BB5_205:
	and.b32  	%r1726, %r1688, 32;
	setp.eq.s32 	%p114, %r1726, 0;
	@%p114 bra 	$L__BB5_207;
	ld.global.u32 	%r1727, [%rd16+100];
	xor.b32  	%r2133, %r2133, %r1727;
	ld.global.u32 	%r1728, [%rd16+104];
	xor.b32  	%r2132, %r2132, %r1728;
	ld.global.u32 	%r1729, [%rd16+108];
	xor.b32  	%r2315, %r2315, %r1729;
	ld.global.u32 	%r1730, [%rd16+112];
	xor.b32  	%r2314, %r2314, %r1730;
	ld.global.u32 	%r1731, [%rd16+116];
	xor.b32  	%r2129, %r2129, %r1731;
$L__BB5_207:
	and.b32  	%r1733, %r1688, 64;
	setp.eq.s32 	%p115, %r1733, 0;
	@%p115 bra 	$L__BB5_209;
	ld.global.u32 	%r1734, [%rd16+120];
	xor.b32  	%r2133, %r2133, %r1734;
	ld.global.u32 	%r1735, [%rd16+124];
	xor.b32  	%r2132, %r2132, %r1735;
	ld.global.u32 	%r1736, [%rd16+128];
	xor.b32  	%r2315, %r2315, %r1736;
	ld.global.u32 	%r1737, [%rd16+132];
	xor.b32  	%r2314, %r2314, %r1737;
	ld.global.u32 	%r1738, [%rd16+136];
	xor.b32  	%r2129, %r2129, %r1738;
$L__BB5_209:
	and.b32  	%r1740, %r1688, 128;
	setp.eq.s32 	%p116, %r1740, 0;
	@%p116 bra 	$L__BB5_211;
	ld.global.u32 	%r1741, [%rd16+140];
	xor.b32  	%r2133, %r2133, %r1741;
	ld.global.u32 	%r1742, [%rd16+144];
	xor.b32  	%r2132, %r2132, %r1742;
	ld.global.u32 	%r1743, [%rd16+148];
	xor.b32  	%r2315, %r2315, %r1743;
	ld.global.u32 	%r1744, [%rd16+152];
	xor.b32  	%r2314, %r2314, %r1744;
	ld.global.u32 	%r1745, [%rd16+156];
	xor.b32  	%r2129, %r2129, %r1745;
$L__BB5_211:
	and.b32  	%r1747, %r1688, 256;
	setp.eq.s32 	%p117, %r1747, 0;
	@%p117 bra 	$L__BB5_213;
	ld.global.u32 	%r1748, [%rd16+160];
	xor.b32  	%r2133, %r2133, %r1748;
	ld.global.u32 	%r1749, [%rd16+164];
	xor.b32  	%r2132, %r2132, %r1749;
	ld.global.u32 	%r1750, [%rd16+168];
	xor.b32  	%r2315, %r2315, %r1750;
	ld.global.u32 	%r1751, [%rd16+172];
	xor.b32  	%r2314, %r2314, %r1751;
	ld.global.u32 	%r1752, [%rd16+176];
	xor.b32  	%r2129, %r2129, %r1752;
$L__BB5_213:
	and.b32  	%r1754, %r1688, 512;
	setp.eq.s32 	%p118, %r1754, 0;
	@%p118 bra 	$L__BB5_215;
	ld.global.u32 	%r1755, [%rd16+180];
	xor.b32  	%r2133, %r2133, %r1755;
	ld.global.u32 	%r1756, [%rd16+184];
	xor.b32  	%r2132, %r2132, %r1756;
	ld.global.u32 	%r1757, [%rd16+188];
	xor.b32  	%r2315, %r2315, %r1757;
	ld.global.u32 	%r1758, [%rd16+192];
	xor.b32  	%r2314, %r2314, %r1758;
	ld.global.u32 	%r1759, [%rd16+196];
	xor.b32  	%r2129, %r2129, %r1759;
$L__BB5_215:
	and.b32  	%r1761, %r1688, 1024;
	setp.eq.s32 	%p119, %r1761, 0;
	@%p119 bra 	$L__BB5_217;
	ld.global.u32 	%r1762, [%rd16+200];
	xor.b32  	%r2133, %r2133, %r1762;
	ld.global.u32 	%r1763, [%rd16+204];
	xor.b32  	%r2132, %r2132, %r1763;
	ld.global.u32 	%r1764, [%rd16+208];
	xor.b32  	%r2315, %r2315, %r1764;
	ld.global.u32 	%r1765, [%rd16+212];
	xor.b32  	%r2314, %r2314, %r1765;
	ld.global.u32 	%r1766, [%rd16+216];
	xor.b32  	%r2129, %r2129, %r1766;
$L__BB5_217:
	and.b32  	%r1768, %r1688, 2048;
	setp.eq.s32 	%p120, %r1768, 0;
	@%p120 bra 	$L__BB5_219;
	ld.global.u32 	%r1769, [%rd16+220];
	xor.b32  	%r2133, %r2133, %r1769;
	ld.global.u32 	%r1770, [%rd16+224];
	xor.b32  	%r2132, %r2132, %r1770;
	ld.global.u32 	%r1771, [%rd16+228];
	xor.b32  	%r2315, %r2315, %r1771;
	ld.global.u32 	%r1772, [%rd16+232];
	xor.b32  	%r2314, %r2314, %r1772;
	ld.global.u32 	%r1773, [%rd16+236];
	xor.b32  	%r2129, %r2129, %r1773;
$L__BB5_219:
	and.b32  	%r1775, %r1688, 4096;
	setp.eq.s32 	%p121, %r1775, 0;
	@%p121 bra 	$L__BB5_221;
	ld.global.u32 	%r1776, [%rd16+240];
	xor.b32  	%r2133, %r2133, %r1776;
	ld.global.u32 	%r1777, [%rd16+244];
	xor.b32  	%r2132, %r2132, %r1777;
	ld.global.u32 	%r1778, [%rd16+248];
	xor.b32  	%r2315, %r2315, %r1778;
	ld.global.u32 	%r1779, [%rd16+252];
	xor.b32  	%r2314, %r2314, %r1779;
	ld.global.u32 	%r1780, [%rd16+256];
	xor.b32  	%r2129, %r2129, %r1780;
$L__BB5_221:
	and.b32  	%r1782, %r1688, 8192;
	setp.eq.s32 	%p122, %r1782, 0;
	@%p122 bra 	$L__BB5_223;
	ld.global.u32 	%r1783, [%rd16+260];
	xor.b32  	%r2133, %r2133, %r1783;
	ld.global.u32 	%r1784, [%rd16+264];
	xor.b32  	%r2132, %r2132, %r1784;
	ld.global.u32 	%r1785, [%rd16+268];
	xor.b32  	%r2315, %r2315, %r1785;
	ld.global.u32 	%r1786, [%rd16+272];
	xor.b32  	%r2314, %r2314, %r1786;
	ld.global.u32 	%r1787, [%rd16+276];
	xor.b32  	%r2129, %r2129, %r1787;
$L__BB5_223:
	and.b32  	%r1789, %r1688, 16384;
	setp.eq.s32 	%p123, %r1789, 0;
	@%p123 bra 	$L__BB5_225;
	ld.global.u32 	%r1790, [%rd16+280];
	xor.b32  	%r2133, %r2133, %r1790;
	ld.global.u32 	%r1791, [%rd16+284];
	xor.b32  	%r2132, %r2132, %r1791;
	ld.global.u32 	%r1792, [%rd16+288];
	xor.b32  	%r2315, %r2315, %r1792;
	ld.global.u32 	%r1793, [%rd16+292];
	xor.b32  	%r2314, %r2314, %r1793;
	ld.global.u32 	%r1794, [%rd16+296];
	xor.b32  	%r2129, %r2129, %r1794;
$L__BB5_225:
	and.b32  	%r1796, %r1688, 32768;
	setp.eq.s32 	%p124, %r1796, 0;
	@%p124 bra 	$L__BB5_227;
	ld.global.u32 	%r1797, [%rd16+300];
	xor.b32  	%r2133, %r2133, %r1797;
	ld.global.u32 	%r1798, [%rd16+304];
	xor.b32  	%r2132, %r2132, %r1798;
	ld.global.u32 	%r1799, [%rd16+308];
	xor.b32  	%r2315, %r2315, %r1799;
	ld.global.u32 	%r1800, [%rd16+312];
	xor.b32  	%r2314, %r2314, %r1800;
	ld.global.u32 	%r1801, [%rd16+316];
	xor.b32  	%r2129, %r2129, %r1801;
$L__BB5_227:
	add.s32 	%r2312, %r2312, 16;
	setp.ne.s32 	%p125, %r2312, 32;
	@%p125 bra 	$L__BB5_195;
	mad.lo.s32 	%r1802, %r2306, -31, %r906;
	add.s32 	%r2306, %r1802, 1;
	setp.ne.s32 	%p126, %r2306, 5;
	@%p126 bra 	$L__BB5_194;
	st.local.u32 	[%rd1+4], %r2133;
	st.local.v2.u32 	[%rd1+8], {%r2132, %r2315};
	st.local.v2.u32 	[%rd1+16], {%r2314, %r2129};
$L__BB5_230:
	shr.u64 	%rd46, %rd11, 2;
	add.s32 	%r2116, %r2116, 1;
	setp.gt.u64 	%p127, %rd11, 3;
	@%p127 bra 	$L__BB5_118;
$L__BB5_231:
	mul.lo.s32 	%r1803, %r2, 362437;
	shr.u32 	%r1804, %r2133, 2;
	xor.b32  	%r1805, %r1804, %r2133;
	shl.b32 	%r1806, %r2129, 4;
	shl.b32 	%r1807, %r1805, 1;
	xor.b32  	%r1808, %r1807, %r1806;
	xor.b32  	%r1809, %r1808, %r1805;
	xor.b32  	%r1810, %r1809, %r2129;
	add.s32 	%r1811, %r1803, %r1810;
	add.s32 	%r1812, %r1811, 717346202;
	shr.u32 	%r1813, %r2132, 2;
	xor.b32  	%r1814, %r1813, %r2132;
	shl.b32 	%r1815, %r1810, 4;
	shl.b32 	%r1816, %r1814, 1;
	xor.b32  	%r1817, %r1816, %r1815;
	xor.b32  	%r1818, %r1817, %r1814;
	xor.b32  	%r1819, %r1818, %r1810;
	add.s32 	%r1820, %r1803, %r1819;
	add.s32 	%r1821, %r1820, 717708639;
	cvt.rn.f32.u32 	%f1, %r1812;
	fma.rn.f32 	%f2, %f1, 0f2F800000, 0f2F000000;
	cvt.rn.f32.u32 	%f3, %r1821;
	fma.rn.f32 	%f4, %f3, 0f30C90FDB, 0f30490FDB;
	setp.lt.f32 	%p128, %f2, 0f00800000;
	mul.f32 	%f5, %f2, 0f4B000000;
	selp.f32 	%f6, %f5, %f2, %p128;
	selp.f32 	%f7, 0fC1B80000, 0f00000000, %p128;
	mov.b32 	%r1822, %f6;
	add.s32 	%r1823, %r1822, -1059760811;
	and.b32  	%r1824, %r1823, -8388608;
	sub.s32 	%r1825, %r1822, %r1824;
	mov.b32 	%f8, %r1825;
	cvt.rn.f32.s32 	%f9, %r1824;
	fma.rn.f32 	%f10, %f9, 0f34000000, %f7;
	add.f32 	%f11, %f8, 0fBF800000;
	fma.rn.f32 	%f12, %f11, 0fBE055027, 0f3E1039F6;
	fma.rn.f32 	%f13, %f12, %f11, 0fBDF8CDCC;
	fma.rn.f32 	%f14, %f13, %f11, 0f3E0F2955;
	fma.rn.f32 	%f15, %f14, %f11, 0fBE2AD8B9;
	fma.rn.f32 	%f16, %f15, %f11, 0f3E4CED0B;
	fma.rn.f32 	%f17, %f16, %f11, 0fBE7FFF22;
	fma.rn.f32 	%f18, %f17, %f11, 0f3EAAAA78;
	fma.rn.f32 	%f19, %f18, %f11, 0fBF000000;
	mul.f32 	%f20, %f11, %f19;
	fma.rn.f32 	%f21, %f20, %f11, %f11;
	fma.rn.f32 	%f22, %f10, 0f3F317218, %f21;
	setp.gt.u32 	%p129, %r1822, 2139095039;
	fma.rn.f32 	%f23, %f6, 0f7F800000, 0f7F800000;
	selp.f32 	%f24, %f23, %f22, %p129;
	setp.eq.f32 	%p130, %f6, 0f00000000;
	mul.f32 	%f25, %f24, 0fC0000000;
	selp.f32 	%f26, 0f7F800000, %f25, %p130;
	sqrt.rn.f32 	%f27, %f26;
	sin.approx.f32 	%f28, %f4;
	mul.f32 	%f29, %f27, %f28;
	cvt.f64.f32 	%fd1, %f29;
	fma.rn.f64 	%fd2, %fd1, 0d3FE0000000000000, 0d3F9999999999999A;
	cvt.rn.f32.f64 	%f30, %fd2;
	add.s32 	%r1826, %r3, %r2;
	cvta.to.global.u64 	%rd42, %rd18;
	mul.wide.s32 	%rd43, %r1826, 4;
	add.s64 	%rd44, %rd42, %rd43;
	st.global.f32 	[%rd44], %f30;
$L__BB5_232:
	ret;

}
	// .globl	_Z15make_some_inputPiPfiii
.visible .entry _Z15make_some_inputPiPfiii(
	.param .u64 .ptr .align 1 _Z15make_some_inputPiPfiii_param_0,
	.param .u64 .ptr .align 1 _Z15make_some_inputPiPfiii_param_1,
	.param .u32 _Z15make_some_inputPiPfiii_param_2,
	.param .u32 _Z15make_some_inputPiPfiii_param_3,
	.param .u32 _Z15make_some_inputPiPfiii_param_4
)
{
	.local .align 8 .b8 	__local_depot6[48];
	.reg .b64 	%SP;
	.reg .b64 	%SPL;
	.reg .pred 	%p<129>;
	.reg .b32 	%r<2377>;
	.reg .b32 	%f<6>;
	.reg .b64 	%rd<53>;
	.reg .b64 	%fd<4>;

	mov.u64 	%SPL, __local_depot6;
	ld.param.u64 	%rd20, [_Z15make_some_inputPiPfiii_param_0];
	ld.param.u64 	%rd19, [_Z15make_some_inputPiPfiii_param_1];
	ld.param.u32 	%r1076, [_Z15make_some_inputPiPfiii_param_2];
	ld.param.u32 	%r1078, [_Z15make_some_inputPiPfiii_param_3];
	ld.param.u32 	%r1077, [_Z15make_some_inputPiPfiii_param_4];
	cvta.to.global.u64 	%rd1, %rd20;
	mov.u32 	%r1080, %ctaid.x;
	mov.u32 	%r1081, %ntid.x;
	mov.u32 	%r1082, %tid.x;
	mad.lo.s32 	%r1, %r1080, %r1081, %r1082;
	mov.u32 	%r1083, %ctaid.y;
	mov.u32 	%r1084, %ntid.y;
	mov.u32 	%r1085, %tid.y;
	mad.lo.s32 	%r1086, %r1083, %r1084, %r1085;
	setp.ge.s32 	%p1, %r1, %r1076;
	setp.ge.s32 	%p2, %r1086, %r1078;
	or.pred  	%p3, %p1, %p2;
	@%p3 bra 	$L__BB6_234;
	add.u64 	%rd2, %SPL, 0;
	mad.lo.s32 	%r3, %r1076, %r1086, %r1;
	mov.b32 	%r2113, 1478573778;
	mov.b32 	%r1089, 716983765;
	st.local.v2.u32 	[%rd2], {%r1089, %r2113};
	mov.b32 	%r1090, -123459836;
	mov.b32 	%r1091, 1163863128;
	st.local.v2.u32 	[%rd2+8], {%r1091, %r1090};
	mov.b32 	%r2109, 1360900310;
	mov.b32 	%r1092, -589760388;
	st.local.v2.u32 	[%rd2+16], {%r1092, %r2109};
	setp.eq.s32 	%p4, %r1086, 0;
	@%p4 bra 	$L__BB6_116;
	cvt.u64.u32 	%rd51, %r1086;
	mov.b32 	%r1813, 0;
	mov.b32 	%r2113, 1478573778;
	mov.b32 	%r2109, 1360900310;
	mov.u64 	%rd23, precalc_xorwow_matrix;
$L__BB6_3:
	mov.u64 	%rd4, %rd51;
	and.b64  	%rd5, %rd4, 3;
	setp.eq.s64 	%p5, %rd5, 0;
	@%p5 bra 	$L__BB6_115;
	mul.wide.u32 	%rd22, %r1813, 3200;
	add.s64 	%rd6, %rd23, %rd22;
	mov.b32 	%r2109, 0;
	mov.u32 	%r1829, %r2109;
	mov.u32 	%r1830, %r2109;
	mov.u32 	%r1831, %r2109;
	mov.u32 	%r2113, %r2109;
	mov.u32 	%r1821, %r2109;
$L__BB6_5:
	mul.wide.u32 	%rd24, %r1821, 4;
	add.s64 	%rd25, %rd2, %rd24;
	ld.local.u32 	%r15, [%rd25+4];
	shl.b32 	%r16, %r1821, 5;
	mov.b32 	%r1827, 0;
$L__BB6_6:
	.pragma "nounroll";
	shr.u32 	%r1098, %r15, %r1827;
	and.b32  	%r1099, %r1098, 1;
	setp.eq.b32 	%p6, %r1099, 1;
	not.pred 	%p7, %p6;
	add.s32 	%r1100, %r16, %r1827;
	mul.lo.s32 	%r1101, %r1100, 5;
	mul.wide.u32 	%rd26, %r1101, 4;
	add.s64 	%rd8, %rd6, %rd26;
	@%p7 bra 	$L__BB6_8;
	ld.global.u32 	%r1102, [%rd8];
	xor.b32  	%r2113, %r2113, %r1102;
	ld.global.u32 	%r1103, [%rd8+4];
	xor.b32  	%r1831, %r1831, %r1103;
	ld.global.u32 	%r1104, [%rd8+8];
	xor.b32  	%r1830, %r1830, %r1104;
	ld.global.u32 	%r1105, [%rd8+12];
	xor.b32  	%r1829, %r1829, %r1105;
	ld.global.u32 	%r1106, [%rd8+16];
	xor.b32  	%r2109, %r2109, %r1106;
$L__BB6_8:
	and.b32  	%r1108, %r1098, 2;
	setp.eq.s32 	%p8, %r1108, 0;
	@%p8 bra 	$L__BB6_10;
	ld.global.u32 	%r1109, [%rd8+20];
	xor.b32  	%r2113, %r2113, %r1109;
	ld.global.u32 	%r1110, [%rd8+24];
	xor.b32  	%r1831, %r1831, %r1110;
	ld.global.u32 	%r1111, [%rd8+28];
	xor.b32  	%r1830, %r1830, %r1111;
	ld.global.u32 	%r1112, [%rd8+32];
	xor.b32  	%r1829, %r1829, %r1112;
	ld.global.u32 	%r1113, [%rd8+36];
	xor.b32  	%r2109, %r2109, %r1113;
$L__BB6_10:
	and.b32  	%r1115, %r1098, 4;
	setp.eq.s32 	%p9, %r1115, 0;
	@%p9 bra 	$L__BB6_12;
	ld.global.u32 	%r1116, [%rd8+40];
	xor.b32  	%r2113, %r2113, %r1116;
	ld.global.u32 	%r1117, [%rd8+44];
	xor.b32  	%r1831, %r1831, %r1117;
	ld.global.u32 	%r1118, [%rd8+48];
	xor.b32  	%r1830, %r1830, %r1118;
	ld.global.u32 	%r1119, [%rd8+52];
	xor.b32  	%r1829, %r1829, %r1119;
	ld.global.u32 	%r1120, [%rd8+56];
	xor.b32  	%r2109, %r2109, %r1120;
$L__BB6_12:
	and.b32  	%r1122, %r1098, 8;
	setp.eq.s32 	%p10, %r1122, 0;
	@%p10 bra 	$L__BB6_14;
	ld.global.u32 	%r1123, [%rd8+60];
	xor.b32  	%r2113, %r2113, %r1123;
	ld.global.u32 	%r1124, [%rd8+64];
	xor.b32  	%r1831, %r1831, %r1124;
	ld.global.u32 	%r1125, [%rd8+68];
	xor.b32  	%r1830, %r1830, %r1125;
	ld.global.u32 	%r1126, [%rd8+72];
	xor.b32  	%r1829, %r1829, %r1126;
	ld.global.u32 	%r1127, [%rd8+76];
	xor.b32  	%r2109, %r2109, %r1127;
$L__BB6_14:
	and.b32  	%r1129, %r1098, 16;
	setp.eq.s32 	%p11, %r1129, 0;
	@%p11 bra 	$L__BB6_16;
	ld.global.u32 	%r1130, [%rd8+80];
	xor.b32  	%r2113, %r2113, %r1130;
	ld.global.u32 	%r1131, [%rd8+84];
	xor.b32  	%r1831, %r1831, %r1131;
	ld.global.u32 	%r1132, [%rd8+88];
	xor.b32  	%r1830, %r1830, %r1132;
	ld.global.u32 	%r1133, [%rd8+92];
	xor.b32  	%r1829, %r1829, %r1133;
	ld.global.u32 	%r1134, [%rd8+96];
	xor.b32  	%r2109, %r2109, %r1134;
$L__BB6_16:
	and.b32  	%r1136, %r1098, 32;
	setp.eq.s32 	%p12, %r1136, 0;
	@%p12 bra 	$L__BB6_18;
	ld.global.u32 	%r1137, [%rd8+100];
	xor.b32  	%r2113, %r2113, %r1137;
	ld.global.u32 	%r1138, [%rd8+104];
	xor.b32  	%r1831, %r1831, %r1138;
	ld.global.u32 	%r1139, [%rd8+108];
	xor.b32  	%r1830, %r1830, %r1139;
	ld.global.u32 	%r1140, [%rd8+112];
	xor.b32  	%r1829, %r1829, %r1140;
	ld.global.u32 	%r1141, [%rd8+116];
	xor.b32  	%r2109, %r2109, %r1141;
$L__BB6_18:
	and.b32  	%r1143, %r1098, 64;
	setp.eq.s32 	%p13, %r1143, 0;
	@%p13 bra 	$L__BB6_20;
	ld.global.u32 	%r1144, [%rd8+120];
	xor.b32  	%r2113, %r2113, %r1144;
	ld.global.u32 	%r1145, [%rd8+124];
	xor.b32  	%r1831, %r1831, %r1145;
	ld.global.u32 	%r1146, [%rd8+128];
	xor.b32  	%r1830, %r1830, %r1146;
	ld.global.u32 	%r1147, [%rd8+132];
	xor.b32  	%r1829, %r1829, %r1147;
	ld.global.u32 	%r1148, [%rd8+136];
	xor.b32  	%r2109, %r2109, %r1148;
$L__BB6_20:
	and.b32  	%r1150, %r1098, 128;
	setp.eq.s32 	%p14, %r1150, 0;
	@%p14 bra 	$L__BB6_22;
	ld.global.u32 	%r1151, [%rd8+140];
	xor.b32  	%r2113, %r2113, %r1151;
	ld.global.u32 	%r1152, [%rd8+144];
	xor.b32  	%r1831, %r1831, %r1152;
	ld.global.u32 	%r1153, [%rd8+148];
	xor.b32  	%r1830, %r1830, %r1153;
	ld.global.u32 	%r1154, [%rd8+152];
	xor.b32  	%r1829, %r1829, %r1154;
	ld.global.u32 	%r1155, [%rd8+156];
	xor.b32  	%r2109, %r2109, %r1155;
$L__BB6_22:
	and.b32  	%r1157, %r1098, 256;
	setp.eq.s32 	%p15, %r1157, 0;
	@%p15 bra 	$L__BB6_24;
	ld.global.u32 	%r1158, [%rd8+160];
	xor.b32  	%r2113, %r2113, %r1158;
	ld.global.u32 	%r1159, [%rd8+164];
	xor.b32  	%r1831, %r1831, %r1159;
	ld.global.u32 	%r1160, [%rd8+168];
	xor.b32  	%r1830, %r1830, %r1160;
	ld.global.u32 	%r1161, [%rd8+172];
	xor.b32  	%r1829, %r1829, %r1161;
	ld.global.u32 	%r1162, [%rd8+176];
	xor.b32  	%r2109, %r2109, %r1162;
$L__BB6_24:
	and.b32  	%r1164, %r1098, 512;
	setp.eq.s32 	%p16, %r1164, 0;
	@%p16 bra 	$L__BB6_26;
	ld.global.u32 	%r1165, [%rd8+180];
	xor.b32  	%r2113, %r2113, %r1165;
	ld.global.u32 	%r1166, [%rd8+184];
	xor.b32  	%r1831, %r1831, %r1166;
	ld.global.u32 	%r1167, [%rd8+188];
	xor.b32  	%r1830, %r1830, %r1167;
	ld.global.u32 	%r1168, [%rd8+192];
	xor.b32  	%r1829, %r1829, %r1168;
	ld.global.u32 	%r1169, [%rd8+196];
	xor.b32  	%r2109, %r2109, %r1169;
$L__BB6_26:
	and.b32  	%r1171, %r1098, 1024;
	setp.eq.s32 	%p17, %r1171, 0;
	@%p17 bra 	$L__BB6_28;
	ld.global.u32 	%r1172, [%rd8+200];
	xor.b32  	%r2113, %r2113, %r1172;
	ld.global.u32 	%r1173, [%rd8+204];
	xor.b32  	%r1831, %r1831, %r1173;
	ld.global.u32 	%r1174, [%rd8+208];
	xor.b32  	%r1830, %r1830, %r1174;
	ld.global.u32 	%r1175, [%rd8+212];
	xor.b32  	%r1829, %r1829, %r1175;
	ld.global.u32 	%r1176, [%rd8+216];
	xor.b32  	%r2109, %r2109, %r1176;
$L__BB6_28:
	and.b32  	%r1178, %r1098, 2048;
	setp.eq.s32 	%p18, %r1178, 0;
	@%p18 bra 	$L__BB6_30;
	ld.global.u32 	%r1179, [%rd8+220];
	xor.b32  	%r2113, %r2113, %r1179;
	ld.global.u32 	%r1180, [%rd8+224];
	xor.b32  	%r1831, %r1831, %r1180;
	ld.global.u32 	%r1181, [%rd8+228];
	xor.b32  	%r1830, %r1830, %r1181;
	ld.global.u32 	%r1182, [%rd8+232];
	xor.b32  	%r1829, %r1829, %r1182;
	ld.global.u32 	%r1183, [%rd8+236];
	xor.b32  	%r2109, %r2109, %r1183;
$L__BB6_30:
	and.b32  	%r1185, %r1098, 4096;
	setp.eq.s32 	%p19, %r1185, 0;
	@%p19 bra 	$L__BB6_32;
	ld.global.u32 	%r1186, [%rd8+240];
	xor.b32  	%r2113, %r2113, %r1186;
	ld.global.u32 	%r1187, [%rd8+244];
	xor.b32  	%r1831, %r1831, %r1187;
	ld.global.u32 	%r1188, [%rd8+248];
	xor.b32  	%r1830, %r1830, %r1188;
	ld.global.u32 	%r1189, [%rd8+252];
	xor.b32  	%r1829, %r1829, %r1189;
	ld.global.u32 	%r1190, [%rd8+256];
	xor.b32  	%r2109, %r2109, %r1190;
$L__BB6_32:
	and.b32  	%r1192, %r1098, 8192;
	setp.eq.s32 	%p20, %r1192, 0;
	@%p20 bra 	$L__BB6_34;
	ld.global.u32 	%r1193, [%rd8+260];
	xor.b32  	%r2113, %r2113, %r1193;
	ld.global.u32 	%r1194, [%rd8+264];
	xor.b32  	%r1831, %r1831, %r1194;
	ld.global.u32 	%r1195, [%rd8+268];
	xor.b32  	%r1830, %r1830, %r1195;
	ld.global.u32 	%r1196, [%rd8+272];
	xor.b32  	%r1829, %r1829, %r1196;
	ld.global.u32 	%r1197, [%rd8+276];
	xor.b32  	%r2109, %r2109, %r1197;
$L__BB6_34:
	and.b32  	%r1199, %r1098, 16384;
	setp.eq.s32 	%p21, %r1199, 0;
	@%p21 bra 	$L__BB6_36;
	ld.global.u32 	%r1200, [%rd8+280];
	xor.b32  	%r2113, %r2113, %r1200;
	ld.global.u32 	%r1201, [%rd8+284];
	xor.b32  	%r1831, %r1831, %r1201;
	ld.global.u32 	%r1202, [%rd8+288];
	xor.b32  	%r1830, %r1830, %r1202;
	ld.global.u32 	%r1203, [%rd8+292];
	xor.b32  	%r1829, %r1829, %r1203;
	ld.global.u32 	%r1204, [%rd8+296];
	xor.b32  	%r2109, %r2109, %r1204;
$L__BB6_36:
	and.b32  	%r1206, %r1098, 32768;
	setp.eq.s32 	%p22, %r1206, 0;
	@%p22 bra 	$L__BB6_38;
	ld.global.u32 	%r1207, [%rd8+300];
	xor.b32  	%r2113, %r2113, %r1207;
	ld.global.u32 	%r1208, [%rd8+304];
	xor.b32  	%r1831, %r1831, %r1208;
	ld.global.u32 	%r1209, [%rd8+308];
	xor.b32  	%r1830, %r1830, %r1209;
	ld.global.u32 	%r1210, [%rd8+312];
	xor.b32  	%r1829, %r1829, %r1210;
	ld.global.u32 	%r1211, [%rd8+316];
	xor.b32  	%r2109, %r2109, %r1211;
$L__BB6_38:
	add.s32 	%r1827, %r1827, 16;
	setp.ne.s32 	%p23, %r1827, 32;
	@%p23 bra 	$L__BB6_6;
	mad.lo.s32 	%r1212, %r1821, -31, %r16;
	add.s32 	%r1821, %r1212, 1;
	setp.ne.s32 	%p24, %r1821, 5;
	@%p24 bra 	$L__BB6_5;
	st.local.u32 	[%rd2+4], %r2113;
	st.local.v2.u32 	[%rd2+8], {%r1831, %r1830};
	st.local.v2.u32 	[%rd2+16], {%r1829, %r2109};
	setp.eq.s64 	%p25, %rd5, 1;
	@%p25 bra 	$L__BB6_115;
	mov.b32 	%r2109, 0;
	mov.u32 	%r1921, %r2109;
	mov.u32 	%r1922, %r2109;
	mov.u32 	%r1923, %r2109;
	mov.u32 	%r2113, %r2109;
	mov.u32 	%r1913, %r2109;
$L__BB6_42:
	mul.wide.u32 	%rd27, %r1913, 4;
	add.s64 	%rd28, %rd2, %rd27;
	ld.local.u32 	%r191, [%rd28+4];
	shl.b32 	%r192, %r1913, 5;
	mov.b32 	%r1919, 0;
$L__BB6_43:
	.pragma "nounroll";
	shr.u32 	%r1215, %r191, %r1919;
	and.b32  	%r1216, %r1215, 1;
	setp.eq.b32 	%p26, %r1216, 1;
	not.pred 	%p27, %p26;
	add.s32 	%r1217, %r192, %r1919;
	mul.lo.s32 	%r1218, %r1217, 5;
	mul.wide.u32 	%rd29, %r1218, 4;
	add.s64 	%rd9, %rd6, %rd29;
	@%p27 bra 	$L__BB6_45;
	ld.global.u32 	%r1219, [%rd9];
	xor.b32  	%r2113, %r2113, %r1219;
	ld.global.u32 	%r1220, [%rd9+4];
	xor.b32  	%r1923, %r1923, %r1220;
	ld.global.u32 	%r1221, [%rd9+8];
	xor.b32  	%r1922, %r1922, %r1221;
	ld.global.u32 	%r1222, [%rd9+12];
	xor.b32  	%r1921, %r1921, %r1222;
	ld.global.u32 	%r1223, [%rd9+16];
	xor.b32  	%r2109, %r2109, %r1223;
$L__BB6_45:
	and.b32  	%r1225, %r1215, 2;
	setp.eq.s32 	%p28, %r1225, 0;
	@%p28 bra 	$L__BB6_47;
	ld.global.u32 	%r1226, [%rd9+20];
	xor.b32  	%r2113, %r2113, %r1226;
	ld.global.u32 	%r1227, [%rd9+24];
	xor.b32  	%r1923, %r1923, %r1227;
	ld.global.u32 	%r1228, [%rd9+28];
	xor.b32  	%r1922, %r1922, %r1228;
	ld.global.u32 	%r1229, [%rd9+32];
	xor.b32  	%r1921, %r1921, %r1229;
	ld.global.u32 	%r1230, [%rd9+36];
	xor.b32  	%r2109, %r2109, %r1230;
$L__BB6_47:
	and.b32  	%r1232, %r1215, 4;
	setp.eq.s32 	%p29, %r1232, 0;
	@%p29 bra 	$L__BB6_49;
	ld.global.u32 	%r1233, [%rd9+40];
	xor.b32  	%r2113, %r2113, %r1233;
	ld.global.u32 	%r1234, [%rd9+44];
	xor.b32  	%r1923, %r1923, %r1234;
	ld.global.u32 	%r1235, [%rd9+48];
	xor.b32  	%r1922, %r1922, %r1235;
	ld.global.u32 	%r1236, [%rd9+52];
	xor.b32  	%r1921, %r1921, %r1236;
	ld.global.u32 	%r1237, [%rd9+56];
	xor.b32  	%r2109, %r2109, %r1237;
$L__BB6_49:
	and.b32  	%r1239, %r1215, 8;
	setp.eq.s32 	%p30, %r1239, 0;
	@%p30 bra 	$L__BB6_51;
	ld.global.u32 	%r1240, [%rd9+60];
	xor.b32  	%r2113, %r2113, %r1240;
	ld.global.u32 	%r1241, [%rd9+64];
	xor.b32  	%r1923, %r1923, %r1241;
	ld.global.u32 	%r1242, [%rd9+68];
	xor.b32  	%r1922, %r1922, %r1242;
	ld.global.u32 	%r1243, [%rd9+72];
	xor.b32  	%r1921, %r1921, %r1243;
	ld.global.u32 	%r1244, [%rd9+76];
	xor.b32  	%r2109, %r2109, %r1244;
$L__BB6_51:
	and.b32  	%r1246, %r1215, 16;
	setp.eq.s32 	%p31, %r1246, 0;
	@%p31 bra 	$L__BB6_53;
	ld.global.u32 	%r1247, [%rd9+80];
	xor.b32  	%r2113, %r2113, %r1247;
	ld.global.u32 	%r1248, [%rd9+84];
	xor.b32  	%r1923, %r1923, %r1248;
	ld.global.u32 	%r1249, [%rd9+88];
	xor.b32  	%r1922, %r1922, %r1249;
	ld.global.u32 	%r1250, [%rd9+92];
	xor.b32  	%r1921, %r1921, %r1250;
	ld.global.u32 	%r1251, [%rd9+96];
	xor.b32  	%r2109, %r2109, %r1251;
$L__BB6_53:
	and.b32  	%r1253, %r1215, 32;
	setp.eq.s32 	%p32, %r1253, 0;
	@%p32 bra 	$L__BB6_55;
	ld.global.u32 	%r1254, [%rd9+100];
	xor.b32  	%r2113, %r2113, %r1254;
	ld.global.u32 	%r1255, [%rd9+104];
	xor.b32  	%r1923, %r1923, %r1255;
	ld.global.u32 	%r1256, [%rd9+108];
	xor.b32  	%r1922, %r1922, %r1256;
	ld.global.u32 	%r1257, [%rd9+112];
	xor.b32  	%r1921, %r1921, %r1257;
	ld.global.u32 	%r1258, [%rd9+116];
	xor.b32  	%r2109, %r2109, %r1258;
$L__BB6_55:
	and.b32  	%r1260, %r1215, 64;
	setp.eq.s32 	%p33, %r1260, 0;
	@%p33 bra 	$L__BB6_57;
	ld.global.u32 	%r1261, [%rd9+120];
	xor.b32  	%r2113, %r2113, %r1261;
	ld.global.u32 	%r1262, [%rd9+124];
	xor.b32  	%r1923, %r1923, %r1262;
	ld.global.u32 	%r1263, [%rd9+128];
	xor.b32  	%r1922, %r1922, %r1263;
	ld.global.u32 	%r1264, [%rd9+132];
	xor.b32  	%r1921, %r1921, %r1264;
	ld.global.u32 	%r1265, [%rd9+136];
	xor.b32  	%r2109, %r2109, %r1265;
$L__BB6_57:
	and.b32  	%r1267, %r1215, 128;
	setp.eq.s32 	%p34, %r1267, 0;
	@%p34 bra 	$L__BB6_59;
	ld.global.u32 	%r1268, [%rd9+140];
	xor.b32  	%r2113, %r2113, %r1268;
	ld.global.u32 	%r1269, [%rd9+144];
	xor.b32  	%r1923, %r1923, %r1269;
	ld.global.u32 	%r1270, [%rd9+148];
	xor.b32  	%r1922, %r1922, %r1270;
	ld.global.u32 	%r1271, [%rd9+152];
	xor.b32  	%r1921, %r1921, %r1271;
	ld.global.u32 	%r1272, [%rd9+156];
	xor.b32  	%r2109, %r2109, %r1272;
$L__BB6_59:
	and.b32  	%r1274, %r1215, 256;
	setp.eq.s32 	%p35, %r1274, 0;
	@%p35 bra 	$L__BB6_61;
	ld.global.u32 	%r1275, [%rd9+160];
	xor.b32  	%r2113, %r2113, %r1275;
	ld.global.u32 	%r1276, [%rd9+164];
	xor.b32  	%r1923, %r1923, %r1276;
	ld.global.u32 	%r1277, [%rd9+168];
	xor.b32  	%r1922, %r1922, %r1277;
	ld.global.u32 	%r1278, [%rd9+172];
	xor.b32  	%r1921, %r1921, %r1278;
	ld.global.u32 	%r1279, [%rd9+176];
	xor.b32  	%r2109, %r2109, %r1279;
$L__BB6_61:
	and.b32  	%r1281, %r1215, 512;
	setp.eq.s32 	%p36, %r1281, 0;
	@%p36 bra 	$L__BB6_63;
	ld.global.u32 	%r1282, [%rd9+180];
	xor.b32  	%r2113, %r2113, %r1282;
	ld.global.u32 	%r1283, [%rd9+184];
	xor.b32  	%r1923, %r1923, %r1283;
	ld.global.u32 	%r1284, [%rd9+188];
	xor.b32  	%r1922, %r1922, %r1284;
	ld.global.u32 	%r1285, [%rd9+192];
	xor.b32  	%r1921, %r1921, %r1285;
	ld.global.u32 	%r1286, [%rd9+196];
	xor.b32  	%r2109, %r2109, %r1286;
$L__BB6_63:
	and.b32  	%r1288, %r1215, 1024;
	setp.eq.s32 	%p37, %r1288, 0;
	@%p37 bra 	$L__BB6_65;
	ld.global.u32 	%r1289, [%rd9+200];
	xor.b32  	%r2113, %r2113, %r1289;
	ld.global.u32 	%r1290, [%rd9+204];
	xor.b32  	%r1923, %r1923, %r1290;
	ld.global.u32 	%r1291, [%rd9+208];
	xor.b32  	%r1922, %r1922, %r1291;
	ld.global.u32 	%r1292, [%rd9+212];
	xor.b32  	%r1921, %r1921, %r1292;
	ld.global.u32 	%r1293, [%rd9+216];
	xor.b32  	%r2109, %r2109, %r1293;
$L__BB6_65:
	and.b32  	%r1295, %r1215, 2048;
	setp.eq.s32 	%p38, %r1295, 0;
	@%p38 bra 	$L__BB6_67;
	ld.global.u32 	%r1296, [%rd9+220];
	xor.b32  	%r2113, %r2113, %r1296;
	ld.global.u32 	%r1297, [%rd9+224];
	xor.b32  	%r1923, %r1923, %r1297;
	ld.global.u32 	%r1298, [%rd9+228];
	xor.b32  	%r1922, %r1922, %r1298;
	ld.global.u32 	%r1299, [%rd9+232];
	xor.b32  	%r1921, %r1921, %r1299;
	ld.global.u32 	%r1300, [%rd9+236];
	xor.b32  	%r2109, %r2109, %r1300;
$L__BB6_67:
	and.b32  	%r1302, %r1215, 4096;
	setp.eq.s32 	%p39, %r1302, 0;
	@%p39 bra 	$L__BB6_69;
	ld.global.u32 	%r1303, [%rd9+240];
	xor.b32  	%r2113, %r2113, %r1303;
	ld.global.u32 	%r1304, [%rd9+244];
	xor.b32  	%r1923, %r1923, %r1304;
	ld.global.u32 	%r1305, [%rd9+248];
	xor.b32  	%r1922, %r1922, %r1305;
	ld.global.u32 	%r1306, [%rd9+252];
	xor.b32  	%r1921, %r1921, %r1306;
	ld.global.u32 	%r1307, [%rd9+256];
	xor.b32  	%r2109, %r2109, %r1307;
$L__BB6_69:
	and.b32  	%r1309, %r1215, 8192;
	setp.eq.s32 	%p40, %r1309, 0;
	@%p40 bra 	$L__BB6_71;
	ld.global.u32 	%r1310, [%rd9+260];
	xor.b32  	%r2113, %r2113, %r1310;
	ld.global.u32 	%r1311, [%rd9+264];
	xor.b32  	%r1923, %r1923, %r1311;
	ld.global.u32 	%r1312, [%rd9+268];
	xor.b32  	%r1922, %r1922, %r1312;
	ld.global.u32 	%r1313, [%rd9+272];
	xor.b32  	%r1921, %r1921, %r1313;
	ld.global.u32 	%r1314, [%rd9+276];
	xor.b32  	%r2109, %r2109, %r1314;
$L__BB6_71:
	and.b32  	%r1316, %r1215, 16384;
	setp.eq.s32 	%p41, %r1316, 0;
	@%p41 bra 	$L__BB6_73;
	ld.global.u32 	%r1317, [%rd9+280];
	xor.b32  	%r2113, %r2113, %r1317;
	ld.global.u32 	%r1318, [%rd9+284];
	xor.b32  	%r1923, %r1923, %r1318;
	ld.global.u32 	%r1319, [%rd9+288];
	xor.b32  	%r1922, %r1922, %r1319;
	ld.global.u32 	%r1320, [%rd9+292];
	xor.b32  	%r1921, %r1921, %r1320;
	ld.global.u32 	%r1321, [%rd9+296];
	xor.b32  	%r2109, %r2109, %r1321;
$L__BB6_73:
	and.b32  	%r1323, %r1215, 32768;
	setp.eq.s32 	%p42, %r1323, 0;
	@%p42 bra 	$L__BB6_75;
	ld.global.u32 	%r1324, [%rd9+300];
	xor.b32  	%r2113, %r2113, %r1324;
	ld.global.u32 	%r1325, [%rd9+304];
	xor.b32  	%r1923, %r1923, %r1325;
	ld.global.u32 	%r1326, [%rd9+308];
	xor.b32  	%r1922, %r1922, %r1326;
	ld.global.u32 	%r1327, [%rd9+312];
	xor.b32  	%r1921, %r1921, %r1327;
	ld.global.u32 	%r1328, [%rd9+316];
	xor.b32  	%r2109, %r2109, %r1328;
$L__BB6_75:
	add.s32 	%r1919, %r1919, 16;
	setp.ne.s32 	%p43, %r1919, 32;
	@%p43 bra 	$L__BB6_43;
	mad.lo.s32 	%r1329, %r1913, -31, %r192;
	add.s32 	%r1913, %r1329, 1;
	setp.ne.s32 	%p44, %r1913, 5;
	@%p44 bra 	$L__BB6_42;
	st.local.u32 	[%rd2+4], %r2113;
	st.local.v2.u32 	[%rd2+8], {%r1923, %r1922};
	st.local.v2.u32 	[%rd2+16], {%r1921, %r2109};
	setp.ne.s64 	%p45, %rd5, 3;
	@%p45 bra 	$L__BB6_115;
	mov.b32 	%r2109, 0;
	mov.u32 	%r2013, %r2109;
	mov.u32 	%r2014, %r2109;
	mov.u32 	%r2015, %r2109;
	mov.u32 	%r2113, %r2109;
	mov.u32 	%r2005, %r2109;
$L__BB6_79:
	mul.wide.u32 	%rd30, %r2005, 4;
	add.s64 	%rd31, %rd2, %rd30;
	ld.local.u32 	%r367, [%rd31+4];
	shl.b32 	%r368, %r2005, 5;
	mov.b32 	%r2011, 0;
$L__BB6_80:
	.pragma "nounroll";
	shr.u32 	%r1332, %r367, %r2011;
	and.b32  	%r1333, %r1332, 1;
	setp.eq.b32 	%p46, %r1333, 1;
	not.pred 	%p47, %p46;
	add.s32 	%r1334, %r368, %r2011;
	mul.lo.s32 	%r1335, %r1334, 5;
	mul.wide.u32 	%rd32, %r1335, 4;
	add.s64 	%rd10, %rd6, %rd32;
	@%p47 bra 	$L__BB6_82;
	ld.global.u32 	%r1336, [%rd10];
	xor.b32  	%r2113, %r2113, %r1336;
	ld.global.u32 	%r1337, [%rd10+4];
	xor.b32  	%r2015, %r2015, %r1337;
	ld.global.u32 	%r1338, [%rd10+8];
	xor.b32  	%r2014, %r2014, %r1338;
	ld.global.u32 	%r1339, [%rd10+12];
	xor.b32  	%r2013, %r2013, %r1339;
	ld.global.u32 	%r1340, [%rd10+16];
	xor.b32  	%r2109, %r2109, %r1340;
$L__BB6_82:
	and.b32  	%r1342, %r1332, 2;
	setp.eq.s32 	%p48, %r1342, 0;
	@%p48 bra 	$L__BB6_84;
	ld.global.u32 	%r1343, [%rd10+20];
	xor.b32  	%r2113, %r2113, %r1343;
	ld.global.u32 	%r1344, [%rd10+24];
	xor.b32  	%r2015, %r2015, %r1344;
	ld.global.u32 	%r1345, [%rd10+28];
	xor.b32  	%r2014, %r2014, %r1345;
	ld.global.u32 	%r1346, [%rd10+32];
	xor.b32  	%r2013, %r2013, %r1346;
	ld.global.u32 	%r1347, [%rd10+36];
	xor.b32  	%r2109, %r2109, %r1347;
$L__BB6_84:
	and.b32  	%r1349, %r1332, 4;
	setp.eq.s32 	%p49, %r1349, 0;
	@%p49 bra 	$L__BB6_86;
	ld.global.u32 	%r1350, [%rd10+40];
	xor.b32  	%r2113, %r2113, %r1350;
	ld.global.u32 	%r1351, [%rd10+44];
	xor.b32  	%r2015, %r2015, %r1351;
	ld.global.u32 	%r1352, [%rd10+48];
	xor.b32  	%r2014, %r2014, %r1352;
	ld.global.u32 	%r1353, [%rd10+52];
	xor.b32  	%r2013, %r2013, %r1353;
	ld.global.u32 	%r1354, [%rd10+56];
	xor.b32  	%r2109, %r2109, %r1354;
$L__BB6_86:
	and.b32  	%r1356, %r1332, 8;
	setp.eq.s32 	%p50, %r1356, 0;
	@%p50 bra 	$L__BB6_88;
	ld.global.u32 	%r1357, [%rd10+60];
	xor.b32  	%r2113, %r2113, %r1357;
	ld.global.u32 	%r1358, [%rd10+64];
	xor.b32  	%r2015, %r2015, %r1358;
	ld.global.u32 	%r1359, [%rd10+68];
	xor.b32  	%r2014, %r2014, %r1359;
	ld.global.u32 	%r1360, [%rd10+72];
	xor.b32  	%r2013, %r2013, %r1360;
	ld.global.u32 	%r1361, [%rd10+76];
	xor.b32  	%r2109, %r2109, %r1361;
$L__BB6_88:
	and.b32  	%r1363, %r1332, 16;
	setp.eq.s32 	%p51, %r1363, 0;
	@%p51 bra 	$L__BB6_90;
	ld.global.u32 	%r1364, [%rd10+80];
	xor.b32  	%r2113, %r2113, %r1364;
	ld.global.u32 	%r1365, [%rd10+84];
	xor.b32  	%r2015, %r2015, %r1365;
	ld.global.u32 	%r1366, [%rd10+88];
	xor.b32  	%r2014, %r2014, %r1366;
	ld.global.u32 	%r1367, [%rd10+92];
	xor.b32  	%r2013, %r2013, %r1367;
	ld.global.u32 	%r1368, [%rd10+96];
	xor.b32  	%r2109, %r2109, %r1368;
$L__BB6_90:
	and.b32  	%r1370, %r1332, 32;
	setp.eq.s32 	%p52, %r1370, 0;
	@%p52 bra 	$L__BB6_92;
	ld.global.u32 	%r1371, [%rd10+100];
	xor.b32  	%r2113, %r2113, %r1371;
	ld.global.u32 	%r1372, [%rd10+104];
	xor.b32  	%r2015, %r2015, %r1372;
	ld.global.u32 	%r1373, [%rd10+108];
	xor.b32  	%r2014, %r2014, %r1373;
	ld.global.u32 	%r1374, [%rd10+112];
	xor.b32  	%r2013, %r2013, %r1374;
	ld.global.u32 	%r1375, [%rd10+116];
	xor.b32  	%r2109, %r2109, %r1375;
$L__BB6_92:
	and.b32  	%r1377, %r1332, 64;
	setp.eq.s32 	%p53, %r1377, 0;
	@%p53 bra 	$L__BB6_94;
	ld.global.u32 	%r1378, [%rd10+120];
	xor.b32  	%r2113, %r2113, %r1378;
	ld.global.u32 	%r1379, [%rd10+124];
	xor.b32  	%r2015, %r2015, %r1379;
	ld.global.u32 	%r1380, [%rd10+128];
	xor.b32  	%r2014, %r2014, %r1380;
	ld.global.u32 	%r1381, [%rd10+132];
	xor.b32  	%r2013, %r2013, %r1381;
	ld.global.u32 	%r1382, [%rd10+136];
	xor.b32  	%r2109, %r2109, %r1382;
$L__BB6_94:
	and.b32  	%r1384, %r1332, 128;
	setp.eq.s32 	%p54, %r1384, 0;
	@%p54 bra 	$L__BB6_96;
	ld.global.u32 	%r1385, [%rd10+140];
	xor.b32  	%r2113, %r2113, %r1385;
	ld.global.u32 	%r1386, [%rd10+144];
	xor.b32  	%r2015, %r2015, %r1386;
	ld.global.u32 	%r1387, [%rd10+148];
	xor.b32  	%r2014, %r2014, %r1387;
	ld.global.u32 	%r1388, [%rd10+152];
	xor.b32  	%r2013, %r2013, %r1388;
	ld.global.u32 	%r1389, [%rd10+156];
	xor.b32  	%r2109, %r2109, %r1389;
$L__BB6_96:
	and.b32  	%r1391, %r1332, 256;
	setp.eq.s32 	%p55, %r1391, 0;
	@%p55 bra 	$L__BB6_98;
	ld.global.u32 	%r1392, [%rd10+160];
	xor.b32  	%r2113, %r2113, %r1392;
	ld.global.u32 	%r1393, [%rd10+164];
	xor.b32  	%r2015, %r2015, %r1393;
	ld.global.u32 	%r1394, [%rd10+168];
	xor.b32  	%r2014, %r2014, %r1394;
	ld.global.u32 	%r1395, [%rd10+172];
	xor.b32  	%r2013, %r2013, %r1395;
	ld.global.u32 	%r1396, [%rd10+176];
	xor.b32  	%r2109, %r2109, %r1396;
$L__BB6_98:
	and.b32  	%r1398, %r1332, 512;
	setp.eq.s32 	%p56, %r1398, 0;
	@%p56 bra 	$L__BB6_100;
	ld.global.u32 	%r1399, [%rd10+180];
	xor.b32  	%r2113, %r2113, %r1399;
	ld.global.u32 	%r1400, [%rd10+184];
	xor.b32  	%r2015, %r2015, %r1400;
	ld.global.u32 	%r1401, [%rd10+188];
	xor.b32  	%r2014, %r2014, %r1401;
	ld.global.u32 	%r1402, [%rd10+192];
	xor.b32  	%r2013, %r2013, %r1402;
	ld.global.u32 	%r1403, [%rd10+196];
	xor.b32  	%r2109, %r2109, %r1403;
$L__BB6_100:
	and.b32  	%r1405, %r1332, 1024;
	setp.eq.s32 	%p57, %r1405, 0;
	@%p57 bra 	$L__BB6_102;
	ld.global.u32 	%r1406, [%rd10+200];
	xor.b32  	%r2113, %r2113, %r1406;
	ld.global.u32 	%r1407, [%rd10+204];
	xor.b32  	%r2015, %r2015, %r1407;
	ld.global.u32 	%r1408, [%rd10+208];
	xor.b32  	%r2014, %r2014, %r1408;
	ld.global.u32 	%r1409, [%rd10+212];
	xor.b32  	%r2013, %r2013, %r1409;
	ld.global.u32 	%r1410, [%rd10+216];
	xor.b32  	%r2109, %r2109, %r1410;
$L__BB6_102:
	and.b32  	%r1412, %r1332, 2048;
	setp.eq.s32 	%p58, %r1412, 0;
	@%p58 bra 	$L__BB6_104;
	ld.global.u32 	%r1413, [%rd10+220];
	xor.b32  	%r2113, %r2113, %r1413;
	ld.global.u32 	%r1414, [%rd10+224];
	xor.b32  	%r2015, %r2015, %r1414;
	ld.global.u32 	%r1415, [%rd10+228];
	xor.b32  	%r2014, %r2014, %r1415;
	ld.global.u32 	%r1416, [%rd10+232];
	xor.b32  	%r2013, %r2013, %r1416;
	ld.global.u32 	%r1417, [%rd10+236];
	xor.b32  	%r2109, %r2109, %r1417;
$L__BB6_104:
	and.b32  	%r1419, %r1332, 4096;
	setp.eq.s32 	%p59, %r1419, 0;
	@%p59 bra 	$L__BB6_106;
	ld.global.u32 	%r1420, [%rd10+240];
	xor.b32  	%r2113, %r2113, %r1420;
	ld.global.u32 	%r1421, [%rd10+244];
	xor.b32  	%r2015, %r2015, %r1421;
	ld.global.u32 	%r1422, [%rd10+248];
	xor.b32  	%r2014, %r2014, %r1422;
	ld.global.u32 	%r1423, [%rd10+252];
	xor.b32  	%r2013, %r2013, %r1423;
	ld.global.u32 	%r1424, [%rd10+256];
	xor.b32  	%r2109, %r2109, %r1424;
$L__BB6_106:
	and.b32  	%r1426, %r1332, 8192;
	setp.eq.s32 	%p60, %r1426, 0;
	@%p60 bra 	$L__BB6_108;
	ld.global.u32 	%r1427, [%rd10+260];
	xor.b32  	%r2113, %r2113, %r1427;
	ld.global.u32 	%r1428, [%rd10+264];
	xor.b32  	%r2015, %r2015, %r1428;
	ld.global.u32 	%r1429, [%rd10+268];
	xor.b32  	%r2014, %r2014, %r1429;
	ld.global.u32 	%r1430, [%rd10+272];
	xor.b32  	%r2013, %r2013, %r1430;
	ld.global.u32 	%r1431, [%rd10+276];
	xor.b32  	%r2109, %r2109, %r1431;
$L__BB6_108:
	and.b32  	%r1433, %r1332, 16384;
	setp.eq.s32 	%p61, %r1433, 0;
	@%p61 bra 	$L__BB6_110;
	ld.global.u32 	%r1434, [%rd10+280];
	xor.b32  	%r2113, %r2113, %r1434;
	ld.global.u32 	%r1435, [%rd10+284];
	xor.b32  	%r2015, %r2015, %r1435;
	ld.global.u32 	%r1436, [%rd10+288];
	xor.b32  	%r2014, %r2014, %r1436;
	ld.global.u32 	%r1437, [%rd10+292];
	xor.b32  	%r2013, %r2013, %r1437;
	ld.global.u32 	%r1438, [%rd10+296];
	xor.b32  	%r2109, %r2109, %r1438;
$L__BB6_110:
	and.b32  	%r1440, %r1332, 32768;
	setp.eq.s32 	%p62, %r1440, 0;
	@%p62 bra 	$L__BB6_112;
	ld.global.u32 	%r1441, [%rd10+300];
	xor.b32  	%r2113, %r2113, %r1441;
	ld.global.u32 	%r1442, [%rd10+304];
	xor.b32  	%r2015, %r2015, %r1442;
	ld.global.u32 	%r1443, [%rd10+308];
	xor.b32  	%r2014, %r2014, %r1443;
	ld.global.u32 	%r1444, [%rd10+312];
	xor.b32  	%r2013, %r2013, %r1444;
	ld.global.u32 	%r1445, [%rd10+316];
	xor.b32  	%r2109, %r2109, %r1445;
$L__BB6_112:
	add.s32 	%r2011, %r2011, 16;
	setp.ne.s32 	%p63, %r2011, 32;
	@%p63 bra 	$L__BB6_80;
	mad.lo.s32 	%r1446, %r2005, -31, %r368;
	add.s32 	%r2005, %r1446, 1;
	setp.ne.s32 	%p64, %r2005, 5;
	@%p64 bra 	$L__BB6_79;
	st.local.u32 	[%rd2+4], %r2113;
	st.local.v2.u32 	[%rd2+8], {%r2015, %r2014};
	st.local.v2.u32 	[%rd2+16], {%r2013, %r2109};
$L__BB6_115:
	shr.u64 	%rd51, %rd4, 2;
	add.s32 	%r1813, %r1813, 1;
	setp.lt.u64 	%p65, %rd4, 4;
	@%p65 bra 	$L__BB6_116;
	bra.uni 	$L__BB6_3;
$L__BB6_116:
	setp.eq.s32 	%p66, %r1, 0;
	@%p66 bra 	$L__BB6_231;
	cvt.s64.s32 	%rd52, %r1;
	mov.b32 	%r2096, 0;
	mov.u64 	%rd34, precalc_xorwow_offset_matrix;
$L__BB6_118:
	mov.u64 	%rd12, %rd52;
	and.b64  	%rd13, %rd12, 3;
	setp.eq.s64 	%p67, %rd13, 0;
	@%p67 bra 	$L__BB6_230;
	mul.wide.u32 	%rd33, %r2096, 3200;
	add.s64 	%rd14, %rd34, %rd33;
	mov.b32 	%r2109, 0;
	mov.u32 	%r2110, %r2109;
	mov.u32 	%r2111, %r2109;
	mov.u32 	%r2112, %r2109;
	mov.u32 	%r2113, %r2109;
	mov.u32 	%r2102, %r2109;
$L__BB6_120:
	mul.wide.u32 	%rd35, %r2102, 4;
	add.s64 	%rd36, %rd2, %rd35;
	ld.local.u32 	%r549, [%rd36+4];
	shl.b32 	%r550, %r2102, 5;
	mov.b32 	%r2108, 0;
$L__BB6_121:
	.pragma "nounroll";
	shr.u32 	%r1450, %r549, %r2108;
	and.b32  	%r1451, %r1450, 1;
	setp.eq.b32 	%p68, %r1451, 1;
	not.pred 	%p69, %p68;
	add.s32 	%r1452, %r550, %r2108;
	mul.lo.s32 	%r1453, %r1452, 5;
	mul.wide.u32 	%rd37, %r1453, 4;
	add.s64 	%rd15, %rd14, %rd37;
	@%p69 bra 	$L__BB6_123;
	ld.global.u32 	%r1454, [%rd15];
	xor.b32  	%r2113, %r2113, %r1454;
	ld.global.u32 	%r1455, [%rd15+4];
	xor.b32  	%r2112, %r2112, %r1455;
	ld.global.u32 	%r1456, [%rd15+8];
	xor.b32  	%r2111, %r2111, %r1456;
	ld.global.u32 	%r1457, [%rd15+12];
	xor.b32  	%r2110, %r2110, %r1457;
	ld.global.u32 	%r1458, [%rd15+16];
	xor.b32  	%r2109, %r2109, %r1458;
$L__BB6_123:
	and.b32  	%r1460, %r1450, 2;
	setp.eq.s32 	%p70, %r1460, 0;
	@%p70 bra 	$L__BB6_125;
	ld.global.u32 	%r1461, [%rd15+20];
	xor.b32  	%r2113, %r2113, %r1461;
	ld.global.u32 	%r1462, [%rd15+24];
	xor.b32  	%r2112, %r2112, %r1462;
	ld.global.u32 	%r1463, [%rd15+28];
	xor.b32  	%r2111, %r2111, %r1463;
	ld.global.u32 	%r1464, [%rd15+32];
	xor.b32  	%r2110, %r2110, %r1464;
	ld.global.u32 	%r1465, [%rd15+36];
	xor.b32  	%r2109, %r2109, %r1465;
$L__BB6_125:
	and.b32  	%r1467, %r1450, 4;
	setp.eq.s32 	%p71, %r1467, 0;
	@%p71 bra 	$L__BB6_127;
	ld.global.u32 	%r1468, [%rd15+40];
	xor.b32  	%r2113, %r2113, %r1468;
	ld.global.u32 	%r1469, [%rd15+44];
	xor.b32  	%r2112, %r2112, %r1469;
	ld.global.u32 	%r1470, [%rd15+48];
	xor.b32  	%r2111, %r2111, %r1470;
	ld.global.u32 	%r1471, [%rd15+52];
	xor.b32  	%r2110, %r2110, %r1471;
	ld.global.u32 	%r1472, [%rd15+56];
	xor.b32  	%r2109, %r2109, %r1472;
$L__BB6_127:
	and.b32  	%r1474, %r1450, 8;
	setp.eq.s32 	%p72, %r1474, 0;
	@%p72 bra 	$L__BB6_129;
	ld.global.u32 	%r1475, [%rd15+60];
	xor.b32  	%r2113, %r2113, %r1475;
	ld.global.u32 	%r1476, [%rd15+64];
	xor.b32  	%r2112, %r2112, %r1476;
	ld.global.u32 	%r1477, [%rd15+68];
	xor.b32  	%r2111, %r2111, %r1477;
	ld.global.u32 	%r1478, [%rd15+72];
	xor.b32  	%r2110, %r2110, %r1478;
	ld.global.u32 	%r1479, [%rd15+76];
	xor.b32  	%r2109, %r2109, %r1479;
$L__BB6_129:
	and.b32  	%r1481, %r1450, 16;
	setp.eq.s32 	%p73, %r1481, 0;
	@%p73 bra 	$L__BB6_131;
	ld.global.u32 	%r1482, [%rd15+80];
	xor.b32  	%r2113, %r2113, %r1482;
	ld.global.u32 	%r1483, [%rd15+84];
	xor.b32  	%r2112, %r2112, %r1483;
	ld.global.u32 	%r1484, [%rd15+88];
	xor.b32  	%r2111, %r2111, %r1484;
	ld.global.u32 	%r1485, [%rd15+92];
	xor.b32  	%r2110, %r2110, %r1485;
	ld.global.u32 	%r1486, [%rd15+96];
	xor.b32  	%r2109, %r2109, %r1486;
$L__BB6_131:
	and.b32  	%r1488, %r1450, 32;
	setp.eq.s32 	%p74, %r1488, 0;
	@%p74 bra 	$L__BB6_133;
	ld.global.u32 	%r1489, [%rd15+100];
	xor.b32  	%r2113, %r2113, %r1489;
	ld.global.u32 	%r1490, [%rd15+104];
	xor.b32  	%r2112, %r2112, %r1490;
	ld.global.u32 	%r1491, [%rd15+108];
	xor.b32  	%r2111, %r2111, %r1491;
	ld.global.u32 	%r1492, [%rd15+112];
	xor.b32  	%r2110, %r2110, %r1492;
	ld.global.u32 	%r1493, [%rd15+116];
	xor.b32  	%r2109, %r2109, %r1493;
$L__BB6_133:
	and.b32  	%r1495, %r1450, 64;
	setp.eq.s32 	%p75, %r1495, 0;
	@%p75 bra 	$L__BB6_135;
	ld.global.u32 	%r1496, [%rd15+120];
	xor.b32  	%r2113, %r2113, %r1496;
	ld.global.u32 	%r1497, [%rd15+124];
	xor.b32  	%r2112, %r2112, %r1497;
	ld.global.u32 	%r1498, [%rd15+128];
	xor.b32  	%r2111, %r2111, %r1498;
	ld.global.u32 	%r1499, [%rd15+132];
	xor.b32  	%r2110, %r2110, %r1499;
	ld.global.u32 	%r1500, [%rd15+136];
	xor.b32  	%r2109, %r2109, %r1500;
$L__BB6_135:
	and.b32  	%r1502, %r1450, 128;
	setp.eq.s32 	%p76, %r1502, 0;
	@%p76 bra 	$L__BB6_137;
	ld.global.u32 	%r1503, [%rd15+140];
	xor.b32  	%r2113, %r2113, %r1503;
	ld.global.u32 	%r1504, [%rd15+144];
	xor.b32  	%r2112, %r2112, %r1504;
	ld.global.u32 	%r1505, [%rd15+148];
	xor.b32  	%r2111, %r2111, %r1505;
	ld.global.u32 	%r1506, [%rd15+152];
	xor.b32  	%r2110, %r2110, %r1506;
	ld.global.u32 	%r1507, [%rd15+156];
	xor.b32  	%r2109, %r2109, %r1507;
$L__BB6_137:
	and.b32  	%r1509, %r1450, 256;
	setp.eq.s32 	%p77, %r1509, 0;
	@%p77 bra 	$L__BB6_139;
	ld.global.u32 	%r1510, [%rd15+160];
	xor.b32  	%r2113, %r2113, %r1510;
	ld.global.u32 	%r1511, [%rd15+164];
	xor.b32  	%r2112, %r2112, %r1511;
	ld.global.u32 	%r1512, [%rd15+168];
	xor.b32  	%r2111, %r2111, %r1512;
	ld.global.u32 	%r1513, [%rd15+172];
	xor.b32  	%r2110, %r2110, %r1513;
	ld.global.u32 	%r1514, [%rd15+176];
	xor.b32  	%r2109, %r2109, %r1514;
$L__BB6_139:
	and.b32  	%r1516, %r1450, 512;
	setp.eq.s32 	%p78, %r1516, 0;
	@%p78 bra 	$L__BB6_141;
	ld.global.u32 	%r1517, [%rd15+180];
	xor.b32  	%r2113, %r2113, %r1517;
	ld.global.u32 	%r1518, [%rd15+184];
	xor.b32  	%r2112, %r2112, %r1518;
	ld.global.u32 	%r1519, [%rd15+188];
	xor.b32  	%r2111, %r2111, %r1519;
	ld.global.u32 	%r1520, [%rd15+192];
	xor.b32  	%r2110, %r2110, %r1520;
	ld.global.u32 	%r1521, [%rd15+196];
	xor.b32  	%r2109, %r2109, %r1521;
$L__BB6_141:
	and.b32  	%r1523, %r1450, 1024;
	setp.eq.s32 	%p79, %r1523, 0;
	@%p79 bra 	$L__BB6_143;
	ld.global.u32 	%r1524, [%rd15+200];
	xor.b32  	%r2113, %r2113, %r1524;
	ld.global.u32 	%r1525, [%rd15+204];
	xor.b32  	%r2112, %r2112, %r1525;
	ld.global.u32 	%r1526, [%rd15+208];
	xor.b32  	%r2111, %r2111, %r1526;
	ld.global.u32 	%r1527, [%rd15+212];
	xor.b32  	%r2110, %r2110, %r1527;
	ld.global.u32 	%r1528, [%rd15+216];
	xor.b32  	%r2109, %r2109, %r1528;
$L__BB6_143:
	and.b32  	%r1530, %r1450, 2048;
	setp.eq.s32 	%p80, %r1530, 0;
	@%p80 bra 	$L__BB6_145;
	ld.global.u32 	%r1531, [%rd15+220];
	xor.b32  	%r2113, %r2113, %r1531;
	ld.global.u32 	%r1532, [%rd15+224];
	xor.b32  	%r2112, %r2112, %r1532;
	ld.global.u32 	%r1533, [%rd15+228];
	xor.b32  	%r2111, %r2111, %r1533;
	ld.global.u32 	%r1534, [%rd15+232];
	xor.b32  	%r2110, %r2110, %r1534;
	ld.global.u32 	%r1535, [%rd15+236];
	xor.b32  	%r2109, %r2109, %r1535;
$L__BB6_145:
	and.b32  	%r1537, %r1450, 4096;
	setp.eq.s32 	%p81, %r1537, 0;
	@%p81 bra 	$L__BB6_147;
	ld.global.u32 	%r1538, [%rd15+240];
	xor.b32  	%r2113, %r2113, %r1538;
	ld.global.u32 	%r1539, [%rd15+244];
	xor.b32  	%r2112, %r2112, %r1539;
	ld.global.u32 	%r1540, [%rd15+248];
	xor.b32  	%r2111, %r2111, %r1540;
	ld.global.u32 	%r1541, [%rd15+252];
	xor.b32  	%r2110, %r2110, %r1541;
	ld.global.u32 	%r1542, [%rd15+256];
	xor.b32  	%r2109, %r2109, %r1542;
$L__BB6_147:
	and.b32  	%r1544, %r1450, 8192;
	setp.eq.s32 	%p82, %r1544, 0;
	@%p82 bra 	$L__BB6_149;
	ld.global.u32 	%r1545, [%rd15+260];
	xor.b32  	%r2113, %r2113, %r1545;
	ld.global.u32 	%r1546, [%rd15+264];
	xor.b32  	%r2112, %r2112, %r1546;
	ld.global.u32 	%r1547, [%rd15+268];
	xor.b32  	%r2111, %r2111, %r1547;
	ld.global.u32 	%r1548, [%rd15+272];
	xor.b32  	%r2110, %r2110, %r1548;
	ld.global.u32 	%r1549, [%rd15+276];
	xor.b32  	%r2109, %r2109, %r1549;
$L__BB6_149:
	and.b32  	%r1551, %r1450, 16384;
	setp.eq.s32 	%p83, %r1551, 0;
	@%p83 bra 	$L__BB6_151;
	ld.global.u32 	%r1552, [%rd15+280];
	xor.b32  	%r2113, %r2113, %r1552;
	ld.global.u32 	%r1553, [%rd15+284];
	xor.b32  	%r2112, %r2112, %r1553;
	ld.global.u32 	%r1554, [%rd15+288];
	xor.b32  	%r2111, %r2111, %r1554;
	ld.global.u32 	%r1555, [%rd15+292];
	xor.b32  	%r2110, %r2110, %r1555;
	ld.global.u32 	%r1556, [%rd15+296];
	xor.b32  	%r2109, %r2109, %r1556;
$L__BB6_151:
	and.b32  	%r1558, %r1450, 32768;
	setp.eq.s32 	%p84, %r1558, 0;
	@%p84 bra 	$L__BB6_153;
	ld.global.u32 	%r1559, [%rd15+300];
	xor.b32  	%r2113, %r2113, %r1559;
	ld.global.u32 	%r1560, [%rd15+304];
	xor.b32  	%r2112, %r2112, %r1560;
	ld.global.u32 	%r1561, [%rd15+308];
	xor.b32  	%r2111, %r2111, %r1561;
	ld.global.u32 	%r1562, [%rd15+312];
	xor.b32  	%r2110, %r2110, %r1562;
	ld.global.u32 	%r1563, [%rd15+316];
	xor.b32  	%r2109, %r2109, %r1563;
$L__BB6_153:
	add.s32 	%r2108, %r2108, 16;
	setp.ne.s32 	%p85, %r2108, 32;
	@%p85 bra 	$L__BB6_121;
	mad.lo.s32 	%r1564, %r2102, -31, %r550;
	add.s32 	%r2102, %r1564, 1;
	setp.ne.s32 	%p86, %r2102, 5;
	@%p86 bra 	$L__BB6_120;
	st.local.u32 	[%rd2+4], %r2113;
	st.local.v2.u32 	[%rd2+8], {%r2112, %r2111};
	st.local.v2.u32 	[%rd2+16], {%r2110, %r2109};
	setp.eq.s64 	%p87, %rd13, 1;
	@%p87 bra 	$L__BB6_230;
	mov.b32 	%r2109, 0;
	mov.u32 	%r2202, %r2109;
	mov.u32 	%r2203, %r2109;
	mov.u32 	%r2204, %r2109;
	mov.u32 	%r2113, %r2109;
	mov.u32 	%r2194, %r2109;
$L__BB6_157:
	mul.wide.u32 	%rd38, %r2194, 4;
	add.s64 	%rd39, %rd2, %rd38;
	ld.local.u32 	%r725, [%rd39+4];
	shl.b32 	%r726, %r2194, 5;
	mov.b32 	%r2200, 0;
$L__BB6_158:
	.pragma "nounroll";
	shr.u32 	%r1567, %r725, %r2200;
	and.b32  	%r1568, %r1567, 1;
	setp.eq.b32 	%p88, %r1568, 1;
	not.pred 	%p89, %p88;
	add.s32 	%r1569, %r726, %r2200;
	mul.lo.s32 	%r1570, %r1569, 5;
	mul.wide.u32 	%rd40, %r1570, 4;
	add.s64 	%rd16, %rd14, %rd40;
	@%p89 bra 	$L__BB6_160;
	ld.global.u32 	%r1571, [%rd16];
	xor.b32  	%r2113, %r2113, %r1571;
	ld.global.u32 	%r1572, [%rd16+4];
	xor.b32  	%r2204, %r2204, %r1572;
	ld.global.u32 	%r1573, [%rd16+8];
	xor.b32  	%r2203, %r2203, %r1573;
	ld.global.u32 	%r1574, [%rd16+12];
	xor.b32  	%r2202, %r2202, %r1574;
	ld.global.u32 	%r1575, [%rd16+16];
	xor.b32  	%r2109, %r2109, %r1575;
$L__BB6_160:
	and.b32  	%r1577, %r1567, 2;
	setp.eq.s32 	%p90, %r1577, 0;
	@%p90 bra 	$L__BB6_162;
	ld.global.u32 	%r1578, [%rd16+20];
	xor.b32  	%r2113, %r2113, %r1578;
	ld.global.u32 	%r1579, [%rd16+24];
	xor.b32  	%r2204, %r2204, %r1579;
	ld.global.u32 	%r1580, [%rd16+28];
	xor.b32  	%r2203, %r2203, %r1580;
	ld.global.u32 	%r1581, [%rd16+32];
	xor.b32  	%r2202, %r2202, %r1581;
	ld.global.u32 	%r1582, [%rd16+36];
	xor.b32  	%r2109, %r2109, %r1582;
$L__BB6_162:
	and.b32  	%r1584, %r1567, 4;
	setp.eq.s32 	%p91, %r1584, 0;
	@%p91 bra 	$L__BB6_164;
	ld.global.u32 	%r1585, [%rd16+40];
	xor.b32  	%r2113, %r2113, %r1585;
	ld.global.u32 	%r1586, [%rd16+44];
	xor.b32  	%r2204, %r2204, %r1586;
	ld.global.u32 	%r1587, [%rd16+48];
	xor.b32  	%r2203, %r2203, %r1587;
	ld.global.u32 	%r1588, [%rd16+52];
	xor.b32  	%r2202, %r2202, %r1588;
	ld.global.u32 	%r1589, [%rd16+56];
	xor.b32  	%r2109, %r2109, %r1589;
$L__BB6_164:
	and.b32  	%r1591, %r1567, 8;
	setp.eq.s32 	%p92, %r1591, 0;
	@%p92 bra 	$L__BB6_166;
	ld.global.u32 	%r1592, [%rd16+60];
	xor.b32  	%r2113, %r2113, %r1592;
	ld.global.u32 	%r1593, [%rd16+64];
	xor.b32  	%r2204, %r2204, %r1593;
	ld.global.u32 	%r1594, [%rd16+68];
	xor.b32  	%r2203, %r2203, %r1594;
	ld.global.u32 	%r1595, [%rd16+72];
	xor.b32  	%r2202, %r2202, %r1595;
	ld.global.u32 	%r1596, [%rd16+76];
	xor.b32  	%r2109, %r2109, %r1596;
$L__BB6_166:
	and.b32  	%r1598, %r1567, 16;
	setp.eq.s32 	%p93, %r1598, 0;
	@%p93 bra 	$L__BB6_168;
	ld.global.u32 	%r1599, [%rd16+80];
	xor.b32  	%r2113, %r2113, %r1599;
	ld.global.u32 	%r1600, [%rd16+84];
	xor.b32  	%r2204, %r2204, %r1600;
	ld.global.u32 	%r1601, [%rd16+88];
	xor.b32  	%r2203, %r2203, %r1601;
	ld.global.u32 	%r1602, [%rd16+92];
	xor.b32  	%r2202, %r2202, %r1602;
	ld.global.u32 	%r1603, [%rd16+96];
	xor.b32  	%r2109, %r2109, %r1603;
$L__BB6_168:
	and.b32  	%r1605, %r1567, 32;
	setp.eq.s32 	%p94, %r1605, 0;
	@%p94 bra 	$L__BB6_170;
	ld.global.u32 	%r1606, [%rd16+100];
	xor.b32  	%r2113, %r2113, %r1606;
	ld.global.u32 	%r1607, [%rd16+104];
	xor.b32  	%r2204, %r2204, %r1607;
	ld.global.u32 	%r1608, [%rd16+108];
	xor.b32  	%r2203, %r2203, %r1608;
	ld.global.u32 	%r1609, [%rd16+112];
	xor.b32  	%r2202, %r2202, %r1609;
	ld.global.u32 	%r1610, [%rd16+116];
	xor.b32  	%r2109, %r2109, %r1610;
$L__BB6_170:
	and.b32  	%r1612, %r1567, 64;
	setp.eq.s32 	%p95, %r1612, 0;
	@%p95 bra 	$L__BB6_172;
	ld.global.u32 	%r1613, [%rd16+120];
	xor.b32  	%r2113, %r2113, %r1613;
	ld.global.u32 	%r1614, [%rd16+124];
	xor.b32  	%r2204, %r2204, %r1614;
	ld.global.u32 	%r1615, [%rd16+128];
	xor.b32  	%r2203, %r2203, %r1615;
	ld.global.u32 	%r1616, [%rd16+132];
	xor.b32  	%r2202, %r2202, %r1616;
	ld.global.u32 	%r1617, [%rd16+136];
	xor.b32  	%r2109, %r2109, %r1617;
$L__BB6_172:
	and.b32  	%r1619, %r1567, 128;
	setp.eq.s32 	%p96, %r1619, 0;
	@%p96 bra 	$L__BB6_174;
	ld.global.u32 	%r1620, [%rd16+140];
	xor.b32  	%r2113, %r2113, %r1620;
	ld.global.u32 	%r1621, [%rd16+144];
	xor.b32  	%r2204, %r2204, %r1621;
	ld.global.u32 	%r1622, [%rd16+148];
	xor.b32  	%r2203, %r2203, %r1622;
	ld.global.u32 	%r1623, [%rd16+152];
	xor.b32  	%r2202, %r2202, %r1623;
	ld.global.u32 	%r1624, [%rd16+156];
	xor.b32  	%r2109, %r2109, %r1624;
$L__BB6_174:
	and.b32  	%r1626, %r1567, 256;
	setp.eq.s32 	%p97, %r1626, 0;
	@%p97 bra 	$L__BB6_176;
	ld.global.u32 	%r1627, [%rd16+160];
	xor.b32  	%r2113, %r2113, %r1627;
	ld.global.u32 	%r1628, [%rd16+164];
	xor.b32  	%r2204, %r2204, %r1628;
	ld.global.u32 	%r1629, [%rd16+168];
	xor.b32  	%r2203, %r2203, %r1629;
	ld.global.u32 	%r1630, [%rd16+172];
	xor.b32  	%r2202, %r2202, %r1630;
	ld.global.u32 	%r1631, [%rd16+176];
	xor.b32  	%r2109, %r2109, %r1631;
$L__BB6_176:
	and.b32  	%r1633, %r1567, 512;
	setp.eq.s32 	%p98, %r1633, 0;
	@%p98 bra 	$L__BB6_178;
	ld.global.u32 	%r1634, [%rd16+180];
	xor.b32  	%r2113, %r2113, %r1634;
	ld.global.u32 	%r1635, [%rd16+184];
	xor.b32  	%r2204, %r2204, %r1635;
	ld.global.u32 	%r1636, [%rd16+188];
	xor.b32  	%r2203, %r2203, %r1636;
	ld.global.u32 	%r1637, [%rd16+192];
	xor.b32  	%r2202, %r2202, %r1637;
	ld.global.u32 	%r1638, [%rd16+196];
	xor.b32  	%r2109, %r2109, %r1638;
$L__BB6_178:
	and.b32  	%r1640, %r1567, 1024;
	setp.eq.s32 	%p99, %r1640, 0;
	@%p99 bra 	$L__BB6_180;
	ld.global.u32 	%r1641, [%rd16+200];
	xor.b32  	%r2113, %r2113, %r1641;
	ld.global.u32 	%r1642, [%rd16+204];
	xor.b32  	%r2204, %r2204, %r1642;
	ld.global.u32 	%r1643, [%rd16+208];
	xor.b32  	%r2203, %r2203, %r1643;
	ld.global.u32 	%r1644, [%rd16+212];
	xor.b32  	%r2202, %r2202, %r1644;
	ld.global.u32 	%r1645, [%rd16+216];
	xor.b32  	%r2109, %r2109, %r1645;
$L__BB6_180:
	and.b32  	%r1647, %r1567, 2048;
	setp.eq.s32 	%p100, %r1647, 0;
	@%p100 bra 	$L__BB6_182;
	ld.global.u32 	%r1648, [%rd16+220];
	xor.b32  	%r2113, %r2113, %r1648;
	ld.global.u32 	%r1649, [%rd16+224];
	xor.b32  	%r2204, %r2204, %r1649;
	ld.global.u32 	%r1650, [%rd16+228];
	xor.b32  	%r2203, %r2203, %r1650;
	ld.global.u32 	%r1651, [%rd16+232];
	xor.b32  	%r2202, %r2202, %r1651;
	ld.global.u32 	%r1652, [%rd16+236];
	xor.b32  	%r2109, %r2109, %r1652;
$L__BB6_182:
	and.b32  	%r1654, %r1567, 4096;
	setp.eq.s32 	%p101, %r1654, 0;
	@%p101 bra 	$L__BB6_184;
	ld.global.u32 	%r1655, [%rd16+240];
	xor.b32  	%r2113, %r2113, %r1655;
	ld.global.u32 	%r1656, [%rd16+244];
	xor.b32  	%r2204, %r2204, %r1656;
	ld.global.u32 	%r1657, [%rd16+248];
	xor.b32  	%r2203, %r2203, %r1657;
	ld.global.u32 	%r1658, [%rd16+252];
	xor.b32  	%r2202, %r2202, %r1658;
	ld.global.u32 	%r1659, [%rd16+256];
	xor.b32  	%r2109, %r2109, %r1659;
$L__BB6_184:
	and.b32  	%r1661, %r1567, 8192;
	setp.eq.s32 	%p102, %r1661, 0;
	@%p102 bra 	$L__BB6_186;
	ld.global.u32 	%r1662, [%rd16+260];
	xor.b32  	%r2113, %r2113, %r1662;
	ld.global.u32 	%r1663, [%rd16+264];
	xor.b32  	%r2204, %r2204, %r1663;
	ld.global.u32 	%r1664, [%rd16+268];
	xor.b32  	%r2203, %r2203, %r1664;
	ld.global.u32 	%r1665, [%rd16+272];
	xor.b32  	%r2202, %r2202, %r1665;
	ld.global.u32 	%r1666, [%rd16+276];
	xor.b32  	%r2109, %r2109, %r1666;
$L__BB6_186:
	and.b32  	%r1668, %r1567, 16384;
	setp.eq.s32 	%p103, %r1668, 0;
	@%p103 bra 	$L__BB6_188;
	ld.global.u32 	%r1669, [%rd16+280];
	xor.b32  	%r2113, %r2113, %r1669;
	ld.global.u32 	%r1670, [%rd16+284];
	xor.b32  	%r2204, %r2204, %r1670;
	ld.global.u32 	%r1671, [%rd16+288];
	xor.b32  	%r2203, %r2203, %r1671;
	ld.global.u32 	%r1672, [%rd16+292];
	xor.b32  	%r2202, %r2202, %r1672;
	ld.global.u32 	%r1673, [%rd16+296];
	xor.b32  	%r2109, %r2109, %r1673;
$L__BB6_188:
	and.b32  	%r1675, %r1567, 32768;
	setp.eq.s32 	%p104, %r1675, 0;
	@%p104 bra 	$L__BB6_190;
	ld.global.u32 	%r1676, [%rd16+300];
	xor.b32  	%r2113, %r2113, %r1676;
	ld.global.u32 	%r1677, [%rd16+304];
	xor.b32  	%r2204, %r2204, %r1677;
	ld.global.u32 	%r1678, [%rd16+308];
	xor.b32  	%r2203, %r2203, %r1678;
	ld.global.u32 	%r1679, [%rd16+312];
	xor.b32  	%r2202, %r2202, %r1679;
	ld.global.u32 	%r1680, [%rd16+316];
	xor.b32  	%r2109, %r2109, %r1680;
$L__BB6_190:
	add.s32 	%r2200, %r2200, 16;
	setp.ne.s32 	%p105, %r2200, 32;
	@%p105 bra 	$L__BB6_158;
	mad.lo.s32 	%r1681, %r2194, -31, %r726;
	add.s32 	%r2194, %r1681, 1;
	setp.ne.s32 	%p106, %r2194, 5;
	@%p106 bra 	$L__BB6_157;
	st.local.u32 	[%rd2+4], %r2113;
	st.local.v2.u32 	[%rd2+8], {%r2204, %r2203};
	st.local.v2.u32 	[%rd2+16], {%r2202, %r2109};
	setp.ne.s64 	%p107, %rd13, 3;
	@%p107 bra 	$L__BB6_230;
	mov.b32 	%r2109, 0;
	mov.u32 	%r2294, %r2109;
	mov.u32 	%r2295, %r2109;
	mov.u32 	%r2296, %r2109;
	mov.u32 	%r2113, %r2109;
	mov.u32 	%r2286, %r2109;
$L__BB6_194:
	mul.wide.u32 	%rd41, %r2286, 4;
	add.s64 	%rd42, %rd2, %rd41;
	ld.local.u32 	%r901, [%rd42+4];
	shl.b32 	%r902, %r2286, 5;
	mov.b32 	%r2292, 0;
$L__BB6_195:
	.pragma "nounroll";
	shr.u32 	%r1684, %r901, %r2292;
	and.b32  	%r1685, %r1684, 1;
	setp.eq.b32 	%p108, %r1685, 1;
	not.pred 	%p109, %p108;
	add.s32 	%r1686, %r902, %r2292;
	mul.lo.s32 	%r1687, %r1686, 5;
	mul.wide.u32 	%rd43, %r1687, 4;
	add.s64 	%rd17, %rd14, %rd43;
	@%p109 bra 	$L__BB6_197;
	ld.global.u32 	%r1688, [%rd17];
	xor.b32  	%r2113, %r2113, %r1688;
	ld.global.u32 	%r1689, [%rd17+4];
	xor.b32  	%r2296, %r2296, %r1689;
	ld.global.u32 	%r1690, [%rd17+8];
	xor.b32  	%r2295, %r2295, %r1690;
	ld.global.u32 	%r1691, [%rd17+12];
	xor.b32  	%r2294, %r2294, %r1691;
	ld.global.u32 	%r1692, [%rd17+16];
	xor.b32  	%r2109, %r2109, %r1692;
$L__BB6_197:
	and.b32  	%r1694, %r1684, 2;
	setp.eq.s32 	%p110, %r1694, 0;
	@%p110 bra 	$L__BB6_199;
	ld.global.u32 	%r1695, [%rd17+20];
	xor.b32  	%r2113, %r2113, %r1695;
	ld.global.u32 	%r1696, [%rd17+24];
	xor.b32  	%r2296, %r2296, %r1696;
	ld.global.u32 	%r1697, [%rd17+28];
	xor.b32  	%r2295, %r2295, %r1697;
	ld.global.u32 	%r1698, [%rd17+32];
	xor.b32  	%r2294, %r2294, %r1698;
	ld.global.u32 	%r1699, [%rd17+36];
	xor.b32  	%r2109, %r2109, %r1699;
$L__BB6_199:
	and.b32  	%r1701, %r1684, 4;
	setp.eq.s32 	%p111, %r1701, 0;
	@%p111 bra 	$L__BB6_201;
	ld.global.u32 	%r1702, [%rd17+40];
	xor.b32  	%r2113, %r2113, %r1702;
	ld.global.u32 	%r1703, [%rd17+44];
	xor.b32  	%r2296, %r2296, %r1703;
	ld.global.u32 	%r1704, [%rd17+48];
	xor.b32  	%r2295, %r2295, %r1704;
	ld.global.u32 	%r1705, [%rd17+52];
	xor.b32  	%r2294, %r2294, %r1705;
	ld.global.u32 	%r1706, [%rd17+56];
	xor.b32  	%r2109, %r2109, %r1706;
$L__BB6_201:
	and.b32  	%r1708, %r1684, 8;
	setp.eq.s32 	%p112, %r1708, 0;
	@%p112 bra 	$L__BB6_203;
	ld.global.u32 	%r1709, [%rd17+60];
	xor.b32  	%r2113, %r2113, %r1709;
	ld.global.u32 	%r1710, [%rd17+64];
	xor.b32  	%r2296, %r2296, %r1710;
	ld.global.u32 	%r1711, [%rd17+68];
	xor.b32  	%r2295, %r2295, %r1711;
	ld.global.u32 	%r1712, [%rd17+72];
	xor.b32  	%r2294, %r2294, %r1712;
	ld.global.u32 	%r1713, [%rd17+76];
	xor.b32  	%r2109, %r2109, %r1713;
$L__BB6_203:
	and.b32  	%r1715, %r1684, 16;
	setp.eq.s32 	%p113, %r1715, 0;
	@%p113 bra 	$L__BB6_205;
	ld.global.u32 	%r1716, [%rd17+80];
	xor.b32  	%r2113, %r2113, %r1716;
	ld.global.u32 	%r1717, [%rd17+84];
	xor.b32  	%r2296, %r2296, %r1717;
	ld.global.u32 	%r1718, [%rd17+88];
	xor.b32  	%r2295, %r2295, %r1718;
	ld.global.u32 	%r1719, [%rd17+92];
	xor.b32  	%r2294, %r2294, %r1719;
	ld.global.u32 	%r1720, [%rd17+96];
	xor.b32  	%r2109, %r2109, %r1720;
$L__BB6_205:
	and.b32  	%r1722, %r1684, 32;
	setp.eq.s32 	%p114, %r1722, 0;
	@%p114 bra 	$L__BB6_207;
	ld.global.u32 	%r1723, [%rd17+100];
	xor.b32  	%r2113, %r2113, %r1723;
	ld.global.u32 	%r1724, [%rd17+104];
	xor.b32  	%r2296, %r2296, %r1724;
	ld.global.u32 	%r1725, [%rd17+108];
	xor.b32  	%r2295, %r2295, %r1725;
	ld.global.u32 	%r1726, [%rd17+112];
	xor.b32  	%r2294, %r2294, %r1726;
	ld.global.u32 	%r1727, [%rd17+116];
	xor.b32  	%r2109, %r2109, %r1727;
$L__BB6_207:
	and.b32  	%r1729, %r1684, 64;
	setp.eq.s32 	%p115, %r1729, 0;
	@%p115 bra 	$L__BB6_209;
	ld.global.u32 	%r1730, [%rd17+120];
	xor.b32  	%r2113, %r2113, %r1730;
	ld.global.u32 	%r1731, [%rd17+124];
	xor.b32  	%r2296, %r2296, %r1731;
	ld.global.u32 	%r1732, [%rd17+128];
	xor.b32  	%r2295, %r2295, %r1732;
	ld.global.u32 	%r1733, [%rd17+132];
	xor.b32  	%r2294, %r2294, %r1733;
	ld.global.u32 	%r1734, [%rd17+136];
	xor.b32  	%r2109, %r2109, %r1734;
$L__BB6_209:
	and.b32  	%r1736, %r1684, 128;
	setp.eq.s32 	%p116, %r1736, 0;
	@%p116 bra 	$L__BB6_211;
	ld.global.u32 	%r1737, [%rd17+140];
	xor.b32  	%r2113, %r2113, %r1737;
	ld.global.u32 	%r1738, [%rd17+144];
	xor.b32  	%r2296, %r2296, %r1738;
	ld.global.u32 	%r1739, [%rd17+148];
	xor.b32  	%r2295, %r2295, %r1739;
	ld.global.u32 	%r1740, [%rd17+152];
	xor.b32  	%r2294, %r2294, %r1740;
	ld.global.u32 	%r1741, [%rd17+156];
	xor.b32  	%r2109, %r2109, %r1741;
$L__BB6_211:
	and.b32  	%r1743, %r1684, 256;
	setp.eq.s32 	%p117, %r1743, 0;
	@%p117 bra 	$L__BB6_213;
	ld.global.u32 	%r1744, [%rd17+160];
	xor.b32  	%r2113, %r2113, %r1744;
	ld.global.u32 	%r1745, [%rd17+164];
	xor.b32  	%r2296, %r2296, %r1745;
	ld.global.u32 	%r1746, [%rd17+168];
	xor.b32  	%r2295, %r2295, %r1746;
	ld.global.u32 	%r1747, [%rd17+172];
	xor.b32  	%r2294, %r2294, %r1747;
	ld.global.u32 	%r1748, [%rd17+176];
	xor.b32  	%r2109, %r2109, %r1748;
$L__BB6_213:
	and.b32  	%r1750, %r1684, 512;
	setp.eq.s32 	%p118, %r1750, 0;
	@%p118 bra 	$L__BB6_215;
	ld.global.u32 	%r1751, [%rd17+180];
	xor.b32  	%r2113, %r2113, %r1751;
	ld.global.u32 	%r1752, [%rd17+184];
	xor.b32  	%r2296, %r2296, %r1752;
	ld.global.u32 	%r1753, [%rd17+188];
	xor.b32  	%r2295, %r2295, %r1753;
	ld.global.u32 	%r1754, [%rd17+192];
	xor.b32  	%r2294, %r2294, %r1754;
	ld.global.u32 	%r1755, [%rd17+196];
	xor.b32  	%r2109, %r2109, %r1755;
$L__BB6_215:
	and.b32  	%r1757, %r1684, 1024;
	setp.eq.s32 	%p119, %r1757, 0;
	@%p119 bra 	$L__BB6_217;
	ld.global.u32 	%r1758, [%rd17+200];
	xor.b32  	%r2113, %r2113, %r1758;
	ld.global.u32 	%r1759, [%rd17+204];
	xor.b32  	%r2296, %r2296, %r1759;
	ld.global.u32 	%r1760, [%rd17+208];
	xor.b32  	%r2295, %r2295, %r1760;
	ld.global.u32 	%r1761, [%rd17+212];
	xor.b32  	%r2294, %r2294, %r1761;
	ld.global.u32 	%r1762, [%rd17+216];
	xor.b32  	%r2109, %r2109, %r1762;
$L__BB6_217:
	and.b32  	%r1764, %r1684, 2048;
	setp.eq.s32 	%p120, %r1764, 0;
	@%p120 bra 	$L__BB6_219;
	ld.global.u32 	%r1765, [%rd17+220];
	xor.b32  	%r2113, %r2113, %r1765;
	ld.global.u32 	%r1766, [%rd17+224];
	xor.b32  	%r2296, %r2296, %r1766;
	ld.global.u32 	%r1767, [%rd17+228];
	xor.b32  	%r2295, %r2295, %r1767;
	ld.global.u32 	%r1768, [%rd17+232];
	xor.b32  	%r2294, %r2294, %r1768;
	ld.global.u32 	%r1769, [%rd17+236];
	xor.b32  	%r2109, %r2109, %r1769;
$L__BB6_219:
	and.b32  	%r1771, %r1684, 4096;
	setp.eq.s32 	%p121, %r1771, 0;
	@%p121 bra 	$L__BB6_221;
	ld.global.u32 	%r1772, [%rd17+240];
	xor.b32  	%r2113, %r2113, %r1772;
	ld.global.u32 	%r1773, [%rd17+244];
	xor.b32  	%r2296, %r2296, %r1773;
	ld.global.u32 	%r1774, [%rd17+248];
	xor.b32  	%r2295, %r2295, %r1774;
	ld.global.u32 	%r1775, [%rd17+252];
	xor.b32  	%r2294, %r2294, %r1775;
	ld.global.u32 	%r1776, [%rd17+256];
	xor.b32  	%r2109, %r2109, %r1776;
$L__BB6_221:
	and.b32  	%r1778, %r1684, 8192;
	setp.eq.s32 	%p122, %r1778, 0;
	@%p122 bra 	$L__BB6_223;
	ld.global.u32 	%r1779, [%rd17+260];
	xor.b32  	%r2113, %r2113, %r1779;
	ld.global.u32 	%r1780, [%rd17+264];
	xor.b32  	%r2296, %r2296, %r1780;
	ld.global.u32 	%r1781, [%rd17+268];
	xor.b32  	%r2295, %r2295, %r1781;
	ld.global.u32 	%r1782, [%rd17+272];
	xor.b32  	%r2294, %r2294, %r1782;
	ld.global.u32 	%r1783, [%rd17+276];
	xor.b32  	%r2109, %r2109, %r1783;
$L__BB6_223:
	and.b32  	%r1785, %r1684, 16384;
	setp.eq.s32 	%p123, %r1785, 0;
	@%p123 bra 	$L__BB6_225;
	ld.global.u32 	%r1786, [%rd17+280];
	xor.b32  	%r2113, %r2113, %r1786;
	ld.global.u32 	%r1787, [%rd17+284];
	xor.b32  	%r2296, %r2296, %r1787;
	ld.global.u32 	%r1788, [%rd17+288];
	xor.b32  	%r2295, %r2295, %r1788;
	ld.global.u32 	%r1789, [%rd17+292];
	xor.b32  	%r2294, %r2294, %r1789;
	ld.global.u32 	%r1790, [%rd17+296];
	xor.b32  	%r2109, %r2109, %r1790;
$L__BB6_225:
	and.b32  	%r1792, %r1684, 32768;
	setp.eq.s32 	%p124, %r1792, 0;
	@%p124 bra 	$L__BB6_227;
	ld.global.u32 	%r1793, [%rd17+300];
	xor.b32  	%r2113, %r2113, %r1793;
	ld.global.u32 	%r1794, [%rd17+304];
	xor.b32  	%r2296, %r2296, %r1794;
	ld.global.u32 	%r1795, [%rd17+308];
	xor.b32  	%r2295, %r2295, %r1795;
	ld.global.u32 	%r1796, [%rd17+312];
	xor.b32  	%r2294, %r2294, %r1796;
	ld.global.u32 	%r1797, [%rd17+316];
	xor.b32  	%r2109, %r2109, %r1797;
$L__BB6_227:
	add.s32 	%r2292, %r2292, 16;
	setp.ne.s32 	%p125, %r2292, 32;
	@%p125 bra 	$L__BB6_195;
	mad.lo.s32 	%r1798, %r2286, -31, %r902;
	add.s32 	%r2286, %r1798, 1;
	setp.ne.s32 	%p126, %r2286, 5;
	@%p126 bra 	$L__BB6_194;
	st.local.u32 	[%rd2+4], %r2113;
	st.local.v2.u32 	[%rd2+8], {%r2296, %r2295};
	st.local.v2.u32 	[%rd2+16], {%r2294, %r2109};
$L__BB6_230:
	shr.u64 	%rd52, %rd12, 2;
	add.s32 	%r2096, %r2096, 1;
	setp.gt.u64 	%p127, %rd12, 3;
	@%p127 bra 	$L__BB6_118;
$L__BB6_231:
	shr.u32 	%r1799, %r2113, 2;
	xor.b32  	%r1800, %r1799, %r2113;
	shl.b32 	%r1801, %r2109, 4;
	shl.b32 	%r1802, %r1800, 1;
	xor.b32  	%r1803, %r1802, %r1801;
	xor.b32  	%r1804, %r1803, %r1800;
	xor.b32  	%r1805, %r1804, %r2109;
	mad.lo.s32 	%r1806, %r1, 362437, %r1805;
	add.s32 	%r1807, %r1806, 717346202;
	cvt.rn.f32.u32 	%f1, %r1807;
	fma.rn.f32 	%f2, %f1, 0f2F800000, 0f2F000000;
	cvt.f64.f32 	%fd1, %f2;
	mad.lo.s32 	%r1808, %r1077, %r1076, %r1;
	cvta.to.global.u64 	%rd44, %rd19;
	mul.wide.s32 	%rd45, %r1808, 4;
	add.s64 	%rd46, %rd44, %rd45;
	ld.global.f32 	%f3, [%rd46];
	mov.f32 	%f4, 0f3F800000;
	sub.f32 	%f5, %f4, %f3;
	cvt.f64.f32 	%fd2, %f5;
	mul.f64 	%fd3, %fd2, 0d3FC999999999999A;
	setp.leu.f64 	%p128, %fd3, %fd1;
	@%p128 bra 	$L__BB6_233;
	mul.wide.s32 	%rd49, %r3, 4;
	add.s64 	%rd50, %rd1, %rd49;
	mov.b32 	%r1810, 1;
	st.global.u32 	[%rd50], %r1810;
	bra.uni 	$L__BB6_234;
$L__BB6_233:
	mul.wide.s32 	%rd47, %r3, 4;
	add.s64 	%rd48, %rd1, %rd47;
	mov.b32 	%r1809, 0;
	st.global.u32 	[%rd48], %r1809;
$L__BB6_234:
	ret;

}
	// .globl	_Z11input_firesPiS_ii
.visible .entry _Z11input_firesPiS_ii(
	.param .u64 .ptr .align 1 _Z11input_firesPiS_ii_param_0,
	.param .u64 .ptr .align 1 _Z11input_firesPiS_ii_param_1,
	.param .u32 _Z11input_firesPiS_ii_param_2,
	.param .u32 _Z11input_firesPiS_ii_param_3
)
{
	.reg .pred 	%p<2>;
	.reg .b32 	%r<9>;
	.reg .b64 	%rd<9>;

	ld.param.u64 	%rd1, [_Z11input_firesPiS_ii_param_0];
	ld.param.u64 	%rd2, [_Z11input_firesPiS_ii_param_1];
	ld.param.u32 	%r2, [_Z11input_firesPiS_ii_param_2];
	ld.param.u32 	%r3, [_Z11input_firesPiS_ii_param_3];
	mov.u32 	%r4, %ctaid.x;
	mov.u32 	%r5, %ntid.x;
	mov.u32 	%r6, %tid.x;
	mad.lo.s32 	%r1, %r4, %r5, %r6;
	setp.ge.s32 	%p1, %r1, %r2;
	@%p1 bra 	$L__BB7_2;
	cvta.to.global.u64 	%rd3, %rd2;
	cvta.to.global.u64 	%rd4, %rd1;
	mad.lo.s32 	%r7, %r3, %r2, %r1;
	mul.wide.s32 	%rd5, %r7, 4;
	add.s64 	%rd6, %rd3, %rd5;
	ld.global.u32 	%r8, [%rd6];
	mul.wide.s32 	%rd7, %r1, 4;
	add.s64 	%rd8, %rd4, %rd7;
	st.global.u32 	[%rd8], %r8;
$L__BB7_2:
	ret;

}


// ===== COMPILED SASS (sm_100) =====

	.target	sm_100

	.elftype	@"ET_EXEC"


//--------------------- .note.nv.tkinfo           --------------------------
	.section	.note.nv.tkinfo,"",@"SHT_NOTE"
	.sectionflags	@"SHF_NOTE_NV_TKINFO"
	.tkinfo
        /*0018*/ 	.word	0x00000002
        /*0030*/ 	.string	""
        /*0030*/ 	.string	"ptxas"
        /*0030*/ 	.string	"Cuda compilation tools, release 13.0, V13.0.88"
        /*0030*/ 	.string	"Build cuda_13.0.r13.0/compiler.36424714_0"
        /*0030*/ 	.string	"-arch sm_100 -m 64 "



//--------------------- .note.nv.cuinfo           --------------------------
	.section	.note.nv.cuinfo,"",@"SHT_NOTE"
	.sectionflags	@"SHF_NOTE_NV_CUINFO"
        /*0018*/ 	.short	0x0002
        /*001a*/ 	.short	0x0064
        /*001c*/ 	.short	0x0082
	.zero		2


//--------------------- .nv.info                  --------------------------
	.section	.nv.info,"",@"SHT_CUDA_INFO"
	.align	4


	//----- nvinfo : EIATTR_REGCOUNT
	.align		4
        /*0000*/ 	.byte	0x04, 0x2f
        /*0002*/ 	.short	(.L_10 - .L_9)
	.align		4
.L_9:
        /*0004*/ 	.word	index@(_Z15synapse_currentPfPbS_S_PiS_ii)
        /*0008*/ 	.word	0x0000000c


	//----- nvinfo : EIATTR_FRAME_SIZE
	.align		4
.L_10:
        /*000c*/ 	.byte	0x04, 0x11
        /*000e*/ 	.short	(.L_12 - .L_11)
	.align		4
.L_11:
        /*0010*/ 	.word	index@(_Z15synapse_currentPfPbS_S_PiS_ii)
        /*0014*/ 	.word	0x00000000


	//----- nvinfo : EIATTR_REGCOUNT
	.align		4
.L_12:
        /*0018*/ 	.byte	0x04, 0x2f
        /*001a*/ 	.short	(.L_14 - .L_13)
	.align		4
.L_13:
        /*001c*/ 	.word	index@(_Z13update_neuronPfS_S_S_PiS_S_iiiifiiii)
        /*0020*/ 	.word	0x00000017


	//----- nvinfo : EIATTR_FRAME_SIZE
	.align		4
.L_14:
        /*0024*/ 	.byte	0x04, 0x11
        /*0026*/ 	.short	(.L_16 - .L_15)
	.align		4
.L_15:
        /*0028*/ 	.word	index@($__internal_1_$__cuda_sm3x_div_rn_noftz_f32_slowpath)
        /*002c*/ 	.word	0x00000000


	//----- nvinfo : EIATTR_FRAME_SIZE
	.align		4
.L_16:
        /*0030*/ 	.byte	0x04, 0x11
        /*0032*/ 	.short	(.L_18 - .L_17)
	.align		4
.L_17:
        /*0034*/ 	.word	index@(_Z13update_neuronPfS_S_S_PiS_S_iiiifiiii)
        /*0038*/ 	.word	0x00000000


	//----- nvinfo : EIATTR_REGCOUNT
	.align		4
.L_18:
        /*003c*/ 	.byte	0x04, 0x2f
        /*003e*/ 	.short	(.L_20 - .L_19)
	.align		4
.L_19:
        /*0040*/ 	.word	index@(_Z12init_neuronsPfS_S_Piii)
        /*0044*/ 	.word	0x00000010


	//----- nvinfo : EIATTR_FRAME_SIZE
	.align		4
.L_20:
        /*0048*/ 	.byte	0x04, 0x11
        /*004a*/ 	.short	(.L_22 - .L_21)
	.align		4
.L_21:
        /*004c*/ 	.word	index@(_Z12init_neuronsPfS_S_Piii)
        /*0050*/ 	.word	0x00000000


	//----- nvinfo : EIATTR_REGCOUNT
	.align		4
.L_22:
        /*0054*/ 	.byte	0x04, 0x2f
        /*0056*/ 	.short	(.L_24 - .L_23)
	.align		4
.L_23:
        /*0058*/ 	.word	index@(_Z15define_synapsesPffffiiii)
        /*005c*/ 	.word	0x00000020


	//----- nvinfo : EIATTR_FRAME_SIZE
	.align		4
.L_24:
        /*0060*/ 	.byte	0x04, 0x11
        /*0062*/ 	.short	(.L_26 - .L_25)
	.align		4
.L_25:
        /*0064*/ 	.word	index@(_Z15define_synapsesPffffiiii)
        /*0068*/ 	.word	0x00000030


	//----- nvinfo : EIATTR_REGCOUNT
	.align		4
.L_26:
        /*006c*/ 	.byte	0x04, 0x2f
        /*006e*/ 	.short	(.L_28 - .L_27)
	.align		4
.L_27:
        /*0070*/ 	.word	index@(_Z19define_static_stuffPfS_Pbiiii)
        /*0074*/ 	.word	0x00000020


	//----- nvinfo : EIATTR_FRAME_SIZE
	.align		4
.L_28:
        /*0078*/ 	.byte	0x04, 0x11
        /*007a*/ 	.short	(.L_30 - .L_29)
	.align		4
.L_29:
        /*007c*/ 	.word	index@(_Z19define_static_stuffPfS_Pbiiii)
        /*0080*/ 	.word	0x00000030


	//----- nvinfo : EIATTR_REGCOUNT
	.align		4
.L_30:
        /*0084*/ 	.byte	0x04, 0x2f
        /*0086*/ 	.short	(.L_32 - .L_31)
	.align		4
.L_31:
        /*0088*/ 	.word	index@(_Z15make_some_noisePfii)
        /*008c*/ 	.word	0x00000020


	//----- nvinfo : EIATTR_FRAME_SIZE
	.align		4
.L_32:
        /*0090*/ 	.byte	0x04, 0x11
        /*0092*/ 	.short	(.L_34 - .L_33)
	.align		4
.L_33:
        /*0094*/ 	.word	index@($__internal_0_$__cuda_sm20_sqrt_rn_f32_slowpath)
        /*0098*/ 	.word	0x00000030


	//----- nvinfo : EIATTR_FRAME_SIZE
	.align		4
.L_34:
        /*009c*/ 	.byte	0x04, 0x11
        /*009e*/ 	.short	(.L_36 - .L_35)
	.align		4
.L_35:
        /*00a0*/ 	.word	index@(_Z15make_some_noisePfii)
        /*00a4*/ 	.word	0x00000030


	//----- nvinfo : EIATTR_REGCOUNT
	.align		4
.L_36:
        /*00a8*/ 	.byte	0x04, 0x2f
        /*00aa*/ 	.short	(.L_38 - .L_37)
	.align		4
.L_37:
        /*00ac*/ 	.word	index@(_Z15make_some_inputPiPfiii)
        /*00b0*/ 	.word	0x00000020


	//----- nvinfo : EIATTR_FRAME_SIZE
	.align		4
.L_38:
        /*00b4*/ 	.byte	0x04, 0x11
        /*00b6*/ 	.short	(.L_40 - .L_39)
	.align		4
.L_39:
        /*00b8*/ 	.word	index@(_Z15make_some_inputPiPfiii)
        /*00bc*/ 	.word	0x00000030


	//----- nvinfo : EIATTR_REGCOUNT
	.align		4
.L_40:
        /*00c0*/ 	.byte	0x04, 0x2f
        /*00c2*/ 	.short	(.L_42 - .L_41)
	.align		4
.L_41:
        /*00c4*/ 	.word	index@(_Z11input_firesPiS_ii)
        /*00c8*/ 	.word	0x0000000a


	//----- nvinfo : EIATTR_FRAME_SIZE
	.align		4
.L_42:
        /*00cc*/ 	.byte	0x04, 0x11
        /*00ce*/ 	.short	(.L_44 - .L_43)
	.align		4
.L_43:
        /*00d0*/ 	.word	index@(_Z11input_firesPiS_ii)
        /*00d4*/ 	.word	0x00000000


	//----- nvinfo : EIATTR_MIN_STACK_SIZE
	.align		4
.L_44:
        /*00d8*/ 	.byte	0x04, 0x12
        /*00da*/ 	.short	(.L_46 - .L_45)
	.align		4
.L_45:
        /*00dc*/ 	.word	index@(_Z11input_firesPiS_ii)
        /*00e0*/ 	.word	0x00000000


	//----- nvinfo : EIATTR_MIN_STACK_SIZE
	.align		4
.L_46:
        /*00e4*/ 	.byte	0x04, 0x12
        /*00e6*/ 	.short	(.L_48 - .L_47)
	.align		4
.L_47:
        /*00e8*/ 	.word	index@(_Z15make_some_inputPiPfiii)
        /*00ec*/ 	.word	0x00000030


	//----- nvinfo : EIATTR_MIN_STACK_SIZE
	.align		4
.L_48:
        /*00f0*/ 	.byte	0x04, 0x12
        /*00f2*/ 	.short	(.L_50 - .L_49)
	.align		4
.L_49:
        /*00f4*/ 	.word	index@(_Z15make_some_noisePfii)
        /*00f8*/ 	.word	0x00000030


	//----- nvinfo : EIATTR_MIN_STACK_SIZE
	.align		4
.L_50:
        /*00fc*/ 	.byte	0x04, 0x12
        /*00fe*/ 	.short	(.L_52 - .L_51)
	.align		4
.L_51:
        /*0100*/ 	.word	index@(_Z19define_static_stuffPfS_Pbiiii)
        /*0104*/ 	.word	0x00000030


	//----- nvinfo : EIATTR_MIN_STACK_SIZE
	.align		4
.L_52:
        /*0108*/ 	.byte	0x04, 0x12
        /*010a*/ 	.short	(.L_54 - .L_53)
	.align		4
.L_53:
        /*010c*/ 	.word	index@(_Z15define_synapsesPffffiiii)
        /*0110*/ 	.word	0x00000030


	//----- nvinfo : EIATTR_MIN_STACK_SIZE
	.align		4
.L_54:
        /*0114*/ 	.byte	0x04, 0x12
        /*0116*/ 	.short	(.L_56 - .L_55)
	.align		4
.L_55:
        /*0118*/ 	.word	index@(_Z12init_neuronsPfS_S_Piii)
        /*011c*/ 	.word	0x00000000


	//----- nvinfo : EIATTR_MIN_STACK_SIZE
	.align		4
.L_56:
        /*0120*/ 	.byte	0x04, 0x12
        /*0122*/ 	.short	(.L_58 - .L_57)
	.align		4
.L_57:
        /*0124*/ 	.word	index@(_Z13update_neuronPfS_S_S_PiS_S_iiiifiiii)
        /*0128*/ 	.word	0x00000000


	//----- nvinfo : EIATTR_MIN_STACK_SIZE
	.align		4
.L_58:
        /*012c*/ 	.byte	0x04, 0x12
        /*012e*/ 	.short	(.L_60 - .L_59)
	.align		4
.L_59:
        /*0130*/ 	.word	index@(_Z15synapse_currentPfPbS_S_PiS_ii)
        /*0134*/ 	.word	0x00000000
.L_60:


//--------------------- .nv.compat                --------------------------
	.section	.nv.compat,"",@"SHT_CUDA_COMPAT_INFO"
	.align	4
        /*0000*/ 	.byte	0x02, 0x09, 0x00, 0x00, 0x02, 0x02, 0x01, 0x00, 0x02, 0x05, 0x05, 0x00, 0x03, 0x07, 0x01, 0x01
        /*0010*/ 	.byte	0x02, 0x03, 0x00, 0x00, 0x02, 0x06, 0x01, 0x00, 0x04, 0x0b, 0x08, 0x00, 0x01, 0x00, 0x00, 0x00
        /*0020*/ 	.byte	0x00, 0x00, 0x00, 0x00


//--------------------- .nv.info._Z11input_firesPiS_ii --------------------------
	.section	.nv.info._Z11input_firesPiS_ii,"",@"SHT_CUDA_INFO"
	.sectionflags	@""
	.align	4


	//----- nvinfo : EIATTR_CUDA_API_VERSION
	.align		4
        /*0000*/ 	.byte	0x04, 0x37
        /*0002*/ 	.short	(.L_62 - .L_61)
.L_61:
        /*0004*/ 	.word	0x00000082


	//----- nvinfo : EIATTR_KPARAM_INFO
	.align		4
.L_62:
        /*0008*/ 	.byte	0x04, 0x17
        /*000a*/ 	.short	(.L_64 - .L_63)
.L_63:
        /*000c*/ 	.word	0x00000000
        /*0010*/ 	.short	0x0003
        /*0012*/ 	.short	0x0014
        /*0014*/ 	.byte	0x00, 0xf0, 0x11, 0x00


	//----- nvinfo : EIATTR_KPARAM_INFO
	.align		4
.L_64:
        /*0018*/ 	.byte	0x04, 0x17
        /*001a*/ 	.short	(.L_66 - .L_65)
.L_65:
        /*001c*/ 	.word	0x00000000
        /*0020*/ 	.short	0x0002
        /*0022*/ 	.short	0x0010
        /*0024*/ 	.byte	0x00, 0xf0, 0x11, 0x00


	//----- nvinfo : EIATTR_KPARAM_INFO
	.align		4
.L_66:
        /*0028*/ 	.byte	0x04, 0x17
        /*002a*/ 	.short	(.L_68 - .L_67)
.L_67:
        /*002c*/ 	.word	0x00000000
        /*0030*/ 	.short	0x0001
        /*0032*/ 	.short	0x0008
        /*0034*/ 	.byte	0x00, 0xf5, 0x21, 0x00


	//----- nvinfo : EIATTR_KPARAM_INFO
	.align		4
.L_68:
        /*0038*/ 	.byte	0x04, 0x17
        /*003a*/ 	.short	(.L_70 - .L_69)
.L_69:
        /*003c*/ 	.word	0x00000000
        /*0040*/ 	.short	0x0000
        /*0042*/ 	.short	0x0000
        /*0044*/ 	.byte	0x00, 0xf5, 0x21, 0x00


	//----- nvinfo : EIATTR_SPARSE_MMA_MASK
	.align		4
.L_70:
        /*0048*/ 	.byte	0x03, 0x50
        /*004a*/ 	.short	0x0000


	//----- nvinfo : EIATTR_MAXREG_COUNT
	.align		4
        /*004c*/ 	.byte	0x03, 0x1b
        /*004e*/ 	.short	0x00ff


	//----- nvinfo : EIATTR_MERCURY_ISA_VERSION
	.align		4
        /*0050*/ 	.byte	0x03, 0x5f
        /*0052*/ 	.short	0x0101


	//----- nvinfo : EIATTR_VRC_CTA_INIT_COUNT
	.align		4
        /*0054*/ 	.byte	0x02, 0x4a
	.zero		1
	.zero		1


	//----- nvinfo : EIATTR_EXIT_INSTR_OFFSETS
	.align		4
        /*0058*/ 	.byte	0x04, 0x1c
        /*005a*/ 	.short	(.L_72 - .L_71)


	//   ....[0]....
.L_71:
        /*005c*/ 	.word	0x00000070


	//   ....[1]....
        /*0060*/ 	.word	0x00000110


	//----- nvinfo : EIATTR_CBANK_PARAM_SIZE
	.align		4
.L_72:
        /*0064*/ 	.byte	0x03, 0x19
        /*0066*/ 	.short	0x0018


	//----- nvinfo : EIATTR_PARAM_CBANK
	.align		4
        /*0068*/ 	.byte	0x04, 0x0a
        /*006a*/ 	.short	(.L_74 - .L_73)
	.align		4
.L_73:
        /*006c*/ 	.word	index@(.nv.constant0._Z11input_firesPiS_ii)
        /*0070*/ 	.short	0x0380
        /*0072*/ 	.short	0x0018


	//----- nvinfo : EIATTR_SW_WAR
	.align		4
.L_74:
        /*0074*/ 	.byte	0x04, 0x36
        /*0076*/ 	.short	(.L_76 - .L_75)
.L_75:
        /*0078*/ 	.word	0x00000008
.L_76:


//--------------------- .nv.info._Z15make_some_inputPiPfiii --------------------------
	.section	.nv.info._Z15make_some_inputPiPfiii,"",@"SHT_CUDA_INFO"
	.sectionflags	@""
	.align	4


	//----- nvinfo : EIATTR_CUDA_API_VERSION
	.align		4
        /*0000*/ 	.byte	0x04, 0x37
        /*0002*/ 	.short	(.L_78 - .L_77)
.L_77:
        /*0004*/ 	.word	0x00000082


	//----- nvinfo : EIATTR_KPARAM_INFO
	.align		4
.L_78:
        /*0008*/ 	.byte	0x04, 0x17
        /*000a*/ 	.short	(.L_80 - .L_79)
.L_79:
        /*000c*/ 	.word	0x00000000
        /*0010*/ 	.short	0x0004
        /*0012*/ 	.short	0x0018
        /*0014*/ 	.byte	0x00, 0xf0, 0x11, 0x00


	//----- nvinfo : EIATTR_KPARAM_INFO
	.align		4
.L_80:
        /*0018*/ 	.byte	0x04, 0x17
        /*001a*/ 	.short	(.L_82 - .L_81)
.L_81:
        /*001c*/ 	.word	0x00000000
        /*0020*/ 	.short	0x0003
        /*0022*/ 	.short	0x0014
        /*0024*/ 	.byte	0x00, 0xf0, 0x11, 0x00


	//----- nvinfo : EIATTR_KPARAM_INFO
	.align		4
.L_82:
        /*0028*/ 	.byte	0x04, 0x17
        /*002a*/ 	.short	(.L_84 - .L_83)
.L_83:
        /*002c*/ 	.word	0x00000000
        /*0030*/ 	.short	0x0002
        /*0032*/ 	.short	0x0010
        /*0034*/ 	.byte	0x00, 0xf0, 0x11, 0x00


	//----- nvinfo : EIATTR_KPARAM_INFO
	.align		4
.L_84:
        /*0038*/ 	.byte	0x04, 0x17
        /*003a*/ 	.short	(.L_86 - .L_85)
.L_85:
        /*003c*/ 	.word	0x00000000
        /*0040*/ 	.short	0x0001
        /*0042*/ 	.short	0x0008
        /*0044*/ 	.byte	0x00, 0xf5, 0x21, 0x00


	//----- nvinfo : EIATTR_KPARAM_INFO
	.align		4
.L_86:
        /*0048*/ 	.byte	0x04, 0x17
        /*004a*/ 	.short	(.L_88 - .L_87)
.L_87:
        /*004c*/ 	.word	0x00000000
        /*0050*/ 	.short	0x0000
        /*0052*/ 	.short	0x0000
        /*0054*/ 	.byte	0x00, 0xf5, 0x21, 0x00


	//----- nvinfo : EIATTR_SPARSE_MMA_MASK
	.align		4
.L_88:
        /*0058*/ 	.byte	0x03, 0x50
        /*005a*/ 	.short	0x0000


	//----- nvinfo : EIATTR_MAXREG_COUNT
	.align		4
        /*005c*/ 	.byte	0x03, 0x1b
        /*005e*/ 	.short	0x00ff


	//----- nvinfo : EIATTR_MERCURY_ISA_VERSION
	.align		4
        /*0060*/ 	.byte	0x03, 0x5f
        /*0062*/ 	.short	0x0101


	//----- nvinfo : EIATTR_VRC_CTA_INIT_COUNT
	.align		4
        /*0064*/ 	.byte	0x02, 0x4a
	.zero		1
	.zero		1


	//----- nvinfo : EIATTR_EXIT_INSTR_OFFSETS
	.align		4
        /*0068*/ 	.byte	0x04, 0x1c
        /*006a*/ 	.short	(.L_90 - .L_89)


	//   ....[0]....
.L_89:
        /*006c*/ 	.word	0x000000d0


	//   ....[1]....
        /*0070*/ 	.word	0x00004de0


	//   ....[2]....
        /*0074*/ 	.word	0x00004e20


	//----- nvinfo : EIATTR_CRS_STACK_SIZE
	.align		4
.L_90:
        /*0078*/ 	.byte	0x04, 0x1e
        /*007a*/ 	.short	(.L_92 - .L_91)
.L_91:
        /*007c*/ 	.word	0x00000000


	//----- nvinfo : EIATTR_CBANK_PARAM_SIZE
	.align		4
.L_92:
        /*0080*/ 	.byte	0x03, 0x19
        /*0082*/ 	.short	0x001c


	//----- nvinfo : EIATTR_PARAM_CBANK
	.align		4
        /*0084*/ 	.byte	0x04, 0x0a
        /*0086*/ 	.short	(.L_94 - .L_93)
	.align		4
.L_93:
        /*0088*/ 	.word	index@(.nv.constant0._Z15make_some_inputPiPfiii)
        /*008c*/ 	.short	0x0380
        /*008e*/ 	.short	0x001c


	//----- nvinfo : EIATTR_SW_WAR
	.align		4
.L_94:
        /*0090*/ 	.byte	0x04, 0x36
        /*0092*/ 	.short	(.L_96 - .L_95)
.L_95:
        /*0094*/ 	.word	0x00000008
.L_96:


//--------------------- .nv.info._Z15make_some_noisePfii --------------------------
	.section	.nv.info._Z15make_some_noisePfii,"",@"SHT_CUDA_INFO"
	.sectionflags	@""
	.align	4


	//----- nvinfo : EIATTR_CUDA_API_VERSION
	.align		4
        /*0000*/ 	.byte	0x04, 0x37
        /*0002*/ 	.short	(.L_98 - .L_97)
.L_97:
        /*0004*/ 	.word	0x00000082


	//----- nvinfo : EIATTR_KPARAM_INFO
	.align		4
.L_98:
        /*0008*/ 	.byte	0x04, 0x17
        /*000a*/ 	.short	(.L_100 - .L_99)
.L_99:
        /*000c*/ 	.word	0x00000000
        /*0010*/ 	.short	0x0002
        /*0012*/ 	.short	0x000c
        /*0014*/ 	.byte	0x00, 0xf0, 0x11, 0x00


	//----- nvinfo : EIATTR_KPARAM_INFO
	.align		4
.L_100:
        /*0018*/ 	.byte	0x04, 0x17
        /*001a*/ 	.short	(.L_102 - .L_101)
.L_101:
        /*001c*/ 	.word	0x00000000
        /*0020*/ 	.short	0x0001
        /*0022*/ 	.short	0x0008
        /*0024*/ 	.byte	0x00, 0xf0, 0x11, 0x00


	//----- nvinfo : EIATTR_KPARAM_INFO
	.align		4
.L_102:
        /*0028*/ 	.byte	0x04, 0x17
        /*002a*/ 	.short	(.L_104 - .L_103)
.L_103:
        /*002c*/ 	.word	0x00000000
        /*0030*/ 	.short	0x0000
        /*0032*/ 	.short	0x0000
        /*0034*/ 	.byte	0x00, 0xf5, 0x21, 0x00


	//----- nvinfo : EIATTR_SPARSE_MMA_MASK
	.align		4
.L_104:
        /*0038*/ 	.byte	0x03, 0x50
        /*003a*/ 	.short	0x0000


	//----- nvinfo : EIATTR_MAXREG_COUNT
	.align		4
        /*003c*/ 	.byte	0x03, 0x1b
        /*003e*/ 	.short	0x00ff


	//----- nvinfo : EIATTR_MERCURY_ISA_VERSION
	.align		4
        /*0040*/ 	.byte	0x03, 0x5f
        /*0042*/ 	.short	0x0101


	//----- nvinfo : EIATTR_VRC_CTA_INIT_COUNT
	.align		4
        /*0044*/ 	.byte	0x02, 0x4a
	.zero		1
	.zero		1


	//----- nvinfo : EIATTR_EXIT_INSTR_OFFSETS
	.align		4
        /*0048*/ 	.byte	0x04, 0x1c
        /*004a*/ 	.short	(.L_106 - .L_105)


	//   ....[0]....
.L_105:
        /*004c*/ 	.word	0x000000d0


	//   ....[1]....
        /*0050*/ 	.word	0x000051d0


	//----- nvinfo : EIATTR_CRS_STACK_SIZE
	.align		4
.L_106:
        /*0054*/ 	.byte	0x04, 0x1e
        /*0056*/ 	.short	(.L_108 - .L_107)
.L_107:
        /*0058*/ 	.word	0x00000000


	//----- nvinfo : EIATTR_CBANK_PARAM_SIZE
	.align		4
.L_108:
        /*005c*/ 	.byte	0x03, 0x19
        /*005e*/ 	.short	0x0010


	//----- nvinfo : EIATTR_PARAM_CBANK
	.align		4
        /*0060*/ 	.byte	0x04, 0x0a
        /*0062*/ 	.short	(.L_110 - .L_109)
	.align		4
.L_109:
        /*0064*/ 	.word	index@(.nv.constant0._Z15make_some_noisePfii)
        /*0068*/ 	.short	0x0380
        /*006a*/ 	.short	0x0010


	//----- nvinfo : EIATTR_SW_WAR
	.align		4
.L_110:
        /*006c*/ 	.byte	0x04, 0x36
        /*006e*/ 	.short	(.L_112 - .L_111)
.L_111:
        /*0070*/ 	.word	0x00000008
.L_112:


//--------------------- .nv.info._Z19define_static_stuffPfS_Pbiiii --------------------------
	.section	.nv.info._Z19define_static_stuffPfS_Pbiiii,"",@"SHT_CUDA_INFO"
	.sectionflags	@""
	.align	4


	//----- nvinfo : EIATTR_CUDA_API_VERSION
	.align		4
        /*0000*/ 	.byte	0x04, 0x37
        /*0002*/ 	.short	(.L_114 - .L_113)
.L_113:
        /*0004*/ 	.word	0x00000082


	//----- nvinfo : EIATTR_KPARAM_INFO
	.align		4
.L_114:
        /*0008*/ 	.byte	0x04, 0x17
        /*000a*/ 	.short	(.L_116 - .L_115)
.L_115:
        /*000c*/ 	.word	0x00000000
        /*0010*/ 	.short	0x0006
        /*0012*/ 	.short	0x0024
        /*0014*/ 	.byte	0x00, 0xf0, 0x11, 0x00


	//----- nvinfo : EIATTR_KPARAM_INFO
	.align		4
.L_116:
        /*0018*/ 	.byte	0x04, 0x17
        /*001a*/ 	.short	(.L_118 - .L_117)
.L_117:
        /*001c*/ 	.word	0x00000000
        /*0020*/ 	.short	0x0005
        /*0022*/ 	.short	0x0020
        /*0024*/ 	.byte	0x00, 0xf0, 0x11, 0x00


	//----- nvinfo : EIATTR_KPARAM_INFO
	.align		4
.L_118:
        /*0028*/ 	.byte	0x04, 0x17
        /*002a*/ 	.short	(.L_120 - .L_119)
.L_119:
        /*002c*/ 	.word	0x00000000
        /*0030*/ 	.short	0x0004
        /*0032*/ 	.short	0x001c
        /*0034*/ 	.byte	0x00, 0xf0, 0x11, 0x00


	//----- nvinfo : EIATTR_KPARAM_INFO
	.align		4
.L_120:
        /*0038*/ 	.byte	0x04, 0x17
        /*003a*/ 	.short	(.L_122 - .L_121)
.L_121:
        /*003c*/ 	.word	0x00000000
        /*0040*/ 	.short	0x0003
        /*0042*/ 	.short	0x0018
        /*0044*/ 	.byte	0x00, 0xf0, 0x11, 0x00


	//----- nvinfo : EIATTR_KPARAM_INFO
	.align		4
.L_122:
        /*0048*/ 	.byte	0x04, 0x17
        /*004a*/ 	.short	(.L_124 - .L_123)
.L_123:
        /*004c*/ 	.word	0x00000000
        /*0050*/ 	.short	0x0002
        /*0052*/ 	.short	0x0010
        /*0054*/ 	.byte	0x00, 0xf5, 0x21, 0x00


	//----- nvinfo : EIATTR_KPARAM_INFO
	.align		4
.L_124:
        /*0058*/ 	.byte	0x04, 0x17
        /*005a*/ 	.short	(.L_126 - .L_125)
.L_125:
        /*005c*/ 	.word	0x00000000
        /*0060*/ 	.short	0x0001
        /*0062*/ 	.short	0x0008
        /*0064*/ 	.byte	0x00, 0xf5, 0x21, 0x00


	//----- nvinfo : EIATTR_KPARAM_INFO
	.align		4
.L_126:
        /*0068*/ 	.byte	0x04, 0x17
        /*006a*/ 	.short	(.L_128 - .L_127)
.L_127:
        /*006c*/ 	.word	0x00000000
        /*0070*/ 	.short	0x0000
        /*0072*/ 	.short	0x0000
        /*0074*/ 	.byte	0x00, 0xf5, 0x21, 0x00


	//----- nvinfo : EIATTR_SPARSE_MMA_MASK
	.align		4
.L_128:
        /*0078*/ 	.byte	0x03, 0x50
        /*007a*/ 	.short	0x0000


	//----- nvinfo : EIATTR_MAXREG_COUNT
	.align		4
        /*007c*/ 	.byte	0x03, 0x1b
        /*007e*/ 	.short	0x00ff


	//----- nvinfo : EIATTR_MERCURY_ISA_VERSION
	.align		4
        /*0080*/ 	.byte	0x03, 0x5f
        /*0082*/ 	.short	0x0101


	//----- nvinfo : EIATTR_VRC_CTA_INIT_COUNT
	.align		4
        /*0084*/ 	.byte	0x02, 0x4a
	.zero		1
	.zero		1


	//----- nvinfo : EIATTR_EXIT_INSTR_OFFSETS
	.align		4
        /*0088*/ 	.byte	0x04, 0x1c
        /*008a*/ 	.short	(.L_130 - .L_129)


	//   ....[0]....
.L_129:
        /*008c*/ 	.word	0x00004d40


	//   ....[1]....
        /*0090*/ 	.word	0x00004e60


	//   ....[2]....
        /*0094*/ 	.word	0x00004ea0


	//   ....[3]....
        /*0098*/ 	.word	0x00004fd0


	//   ....[4]....
        /*009c*/ 	.word	0x00005030


	//----- nvinfo : EIATTR_CRS_STACK_SIZE
	.align		4
.L_130:
        /*00a0*/ 	.byte	0x04, 0x1e
        /*00a2*/ 	.short	(.L_132 - .L_131)
.L_131:
        /*00a4*/ 	.word	0x00000000


	//----- nvinfo : EIATTR_CBANK_PARAM_SIZE
	.align		4
.L_132:
        /*00a8*/ 	.byte	0x03, 0x19
        /*00aa*/ 	.short	0x0028


	//----- nvinfo : EIATTR_PARAM_CBANK
	.align		4
        /*00ac*/ 	.byte	0x04, 0x0a
        /*00ae*/ 	.short	(.L_134 - .L_133)
	.align		4
.L_133:
        /*00b0*/ 	.word	index@(.nv.constant0._Z19define_static_stuffPfS_Pbiiii)
        /*00b4*/ 	.short	0x0380
        /*00b6*/ 	.short	0x0028


	//----- nvinfo : EIATTR_SW_WAR
	.align		4
.L_134:
        /*00b8*/ 	.byte	0x04, 0x36
        /*00ba*/ 	.short	(.L_136 - .L_135)
.L_135:
        /*00bc*/ 	.word	0x00000008
.L_136:


//--------------------- .nv.info._Z15define_synapsesPffffiiii --------------------------
	.section	.nv.info._Z15define_synapsesPffffiiii,"",@"SHT_CUDA_INFO"
	.sectionflags	@""
	.align	4


	//----- nvinfo : EIATTR_CUDA_API_VERSION
	.align		4
        /*0000*/ 	.byte	0x04, 0x37
        /*0002*/ 	.short	(.L_138 - .L_137)
.L_137:
        /*0004*/ 	.word	0x00000082


	//----- nvinfo : EIATTR_KPARAM_INFO
	.align		4
.L_138:
        /*0008*/ 	.byte	0x04, 0x17
        /*000a*/ 	.short	(.L_140 - .L_139)
.L_139:
        /*000c*/ 	.word	0x00000000
        /*0010*/ 	.short	0x0007
        /*0012*/ 	.short	0x0020
        /*0014*/ 	.byte	0x00, 0xf0, 0x11, 0x00


	//----- nvinfo : EIATTR_KPARAM_INFO
	.align		4
.L_140:
        /*0018*/ 	.byte	0x04, 0x17
        /*001a*/ 	.short	(.L_142 - .L_141)
.L_141:
        /*001c*/ 	.word	0x00000000
        /*0020*/ 	.short	0x0006
        /*0022*/ 	.short	0x001c
        /*0024*/ 	.byte	0x00, 0xf0, 0x11, 0x00


	//----- nvinfo : EIATTR_KPARAM_INFO
	.align		4
.L_142:
        /*0028*/ 	.byte	0x04, 0x17
        /*002a*/ 	.short	(.L_144 - .L_143)
.L_143:
        /*002c*/ 	.word	0x00000000
        /*0030*/ 	.short	0x0005
        /*0032*/ 	.short	0x0018
        /*0034*/ 	.byte	0x00, 0xf0, 0x11, 0x00


	//----- nvinfo : EIATTR_KPARAM_INFO
	.align		4
.L_144:
        /*0038*/ 	.byte	0x04, 0x17
        /*003a*/ 	.short	(.L_146 - .L_145)
.L_145:
        /*003c*/ 	.word	0x00000000
        /*0040*/ 	.short	0x0004
        /*0042*/ 	.short	0x0014
        /*0044*/ 	.byte	0x00, 0xf0, 0x11, 0x00


	//----- nvinfo : EIATTR_KPARAM_INFO
	.align		4
.L_146:
        /*0048*/ 	.byte	0x04, 0x17
        /*004a*/ 	.short	(.L_148 - .L_147)
.L_147:
        /*004c*/ 	.word	0x00000000
        /*0050*/ 	.short	0x0003
        /*0052*/ 	.short	0x0010
        /*0054*/ 	.byte	0x00, 0xf0, 0x11, 0x00


	//----- nvinfo : EIATTR_KPARAM_INFO
	.align		4
.L_148:
        /*0058*/ 	.byte	0x04, 0x17
        /*005a*/ 	.short	(.L_150 - .L_149)
.L_149:
        /*005c*/ 	.word	0x00000000
        /*0060*/ 	.short	0x0002
        /*0062*/ 	.short	0x000c
        /*0064*/ 	.byte	0x00, 0xf0, 0x11, 0x00


	//----- nvinfo : EIATTR_KPARAM_INFO
	.align		4
.L_150:
        /*0068*/ 	.byte	0x04, 0x17
        /*006a*/ 	.short	(.L_152 - .L_151)
.L_151:
        /*006c*/ 	.word	0x00000000
        /*0070*/ 	.short	0x0001
        /*0072*/ 	.short	0x0008
        /*0074*/ 	.byte	0x00, 0xf0, 0x11, 0x00


	//----- nvinfo : EIATTR_KPARAM_INFO
	.align		4
.L_152:
        /*0078*/ 	.byte	0x04, 0x17
        /*007a*/ 	.short	(.L_154 - .L_153)
.L_153:
        /*007c*/ 	.word	0x00000000
        /*0080*/ 	.short	0x0000
        /*0082*/ 	.short	0x0000
        /*0084*/ 	.byte	0x00, 0xf5, 0x21, 0x00


	//----- nvinfo : EIATTR_SPARSE_MMA_MASK
	.align		4
.L_154:
        /*0088*/ 	.byte	0x03, 0x50
        /*008a*/ 	.short	0x0000


	//----- nvinfo : EIATTR_MAXREG_COUNT
	.align		4
        /*008c*/ 	.byte	0x03, 0x1b
        /*008e*/ 	.short	0x00ff


	//----- nvinfo : EIATTR_MERCURY_ISA_VERSION
	.align		4
        /*0090*/ 	.byte	0x03, 0x5f
        /*0092*/ 	.short	0x0101


	//----- nvinfo : EIATTR_VRC_CTA_INIT_COUNT
	.align		4
        /*0094*/ 	.byte	0x02, 0x4a
	.zero		1
	.zero		1


	//----- nvinfo : EIATTR_EXIT_INSTR_OFFSETS
	.align		4
        /*0098*/ 	.byte	0x04, 0x1c
        /*009a*/ 	.short	(.L_156 - .L_155)


	//   ....[0]....
.L_155:
        /*009c*/ 	.word	0x00000120


	//   ....[1]....
        /*00a0*/ 	.word	0x00004ce0


	//   ....[2]....
        /*00a4*/ 	.word	0x00004e30


	//   ....[3]....
        /*00a8*/ 	.word	0x00004f80


	//   ....[4]....
        /*00ac*/ 	.word	0x000050c0


	//   ....[5]....
        /*00b0*/ 	.word	0x000050e0


	//   ....[6]....
        /*00b4*/ 	.word	0x00005220


	//   ....[7]....
        /*00b8*/ 	.word	0x00005240


	//   ....[8]....
        /*00bc*/ 	.word	0x00005350


	//----- nvinfo : EIATTR_CRS_STACK_SIZE
	.align		4
.L_156:
        /*00c0*/ 	.byte	0x04, 0x1e
        /*00c2*/ 	.short	(.L_158 - .L_157)
.L_157:
        /*00c4*/ 	.word	0x00000000


	//----- nvinfo : EIATTR_CBANK_PARAM_SIZE
	.align		4
.L_158:
        /*00c8*/ 	.byte	0x03, 0x19
        /*00ca*/ 	.short	0x0024


	//----- nvinfo : EIATTR_PARAM_CBANK
	.align		4
        /*00cc*/ 	.byte	0x04, 0x0a
        /*00ce*/ 	.short	(.L_160 - .L_159)
	.align		4
.L_159:
        /*00d0*/ 	.word	index@(.nv.constant0._Z15define_synapsesPffffiiii)
        /*00d4*/ 	.short	0x0380
        /*00d6*/ 	.short	0x0024


	//----- nvinfo : EIATTR_SW_WAR
	.align		4
.L_160:
        /*00d8*/ 	.byte	0x04, 0x36
        /*00da*/ 	.short	(.L_162 - .L_161)
.L_161:
        /*00dc*/ 	.word	0x00000008
.L_162:


//--------------------- .nv.info._Z12init_neuronsPfS_S_Piii --------------------------
	.section	.nv.info._Z12init_neuronsPfS_S_Piii,"",@"SHT_CUDA_INFO"
	.sectionflags	@""
	.align	4


	//----- nvinfo : EIATTR_CUDA_API_VERSION
	.align		4
        /*0000*/ 	.byte	0x04, 0x37
        /*0002*/ 	.short	(.L_164 - .L_163)
.L_163:
        /*0004*/ 	.word	0x00000082


	//----- nvinfo : EIATTR_KPARAM_INFO
	.align		4
.L_164:
        /*0008*/ 	.byte	0x04, 0x17
        /*000a*/ 	.short	(.L_166 - .L_165)
.L_165:
        /*000c*/ 	.word	0x00000000
        /*0010*/ 	.short	0x0005
        /*0012*/ 	.short	0x0024
        /*0014*/ 	.byte	0x00, 0xf0, 0x11, 0x00


	//----- nvinfo : EIATTR_KPARAM_INFO
	.align		4
.L_166:
        /*0018*/ 	.byte	0x04, 0x17
        /*001a*/ 	.short	(.L_168 - .L_167)
.L_167:
        /*001c*/ 	.word	0x00000000
        /*0020*/ 	.short	0x0004
        /*0022*/ 	.short	0x0020
        /*0024*/ 	.byte	0x00, 0xf0, 0x11, 0x00


	//----- nvinfo : EIATTR_KPARAM_INFO
	.align		4
.L_168:
        /*0028*/ 	.byte	0x04, 0x17
        /*002a*/ 	.short	(.L_170 - .L_169)
.L_169:
        /*002c*/ 	.word	0x00000000
        /*0030*/ 	.short	0x0003
        /*0032*/ 	.short	0x0018
        /*0034*/ 	.byte	0x00, 0xf5, 0x21, 0x00


	//----- nvinfo : EIATTR_KPARAM_INFO
	.align		4
.L_170:
        /*0038*/ 	.byte	0x04, 0x17
        /*003a*/ 	.short	(.L_172 - .L_171)
.L_171:
        /*003c*/ 	.word	0x00000000
        /*0040*/ 	.short	0x0002
        /*0042*/ 	.short	0x0010
        /*0044*/ 	.byte	0x00, 0xf5, 0x21, 0x00


	//----- nvinfo : EIATTR_KPARAM_INFO
	.align		4
.L_172:
        /*0048*/ 	.byte	0x04, 0x17
        /*004a*/ 	.short	(.L_174 - .L_173)
.L_173:
        /*004c*/ 	.word	0x00000000
        /*0050*/ 	.short	0x0001
        /*0052*/ 	.short	0x0008
        /*0054*/ 	.byte	0x00, 0xf5, 0x21, 0x00


	//----- nvinfo : EIATTR_KPARAM_INFO
	.align		4
.L_174:
        /*0058*/ 	.byte	0x04, 0x17
        /*005a*/ 	.short	(.L_176 - .L_175)
.L_175:
        /*005c*/ 	.word	0x00000000
        /*0060*/ 	.short	0x0000
        /*0062*/ 	.short	0x0000
        /*0064*/ 	.byte	0x00, 0xf5, 0x21, 0x00


	//----- nvinfo : EIATTR_SPARSE_MMA_MASK
	.align		4
.L_176:
        /*0068*/ 	.byte	0x03, 0x50
        /*006a*/ 	.short	0x0000


	//----- nvinfo : EIATTR_MAXREG_COUNT
	.align		4
        /*006c*/ 	.byte	0x03, 0x1b
        /*006e*/ 	.short	0x00ff


	//----- nvinfo : EIATTR_MERCURY_ISA_VERSION
	.align		4
        /*0070*/ 	.byte	0x03, 0x5f
        /*0072*/ 	.short	0x0101


	//----- nvinfo : EIATTR_VRC_CTA_INIT_COUNT
	.align		4
        /*0074*/ 	.byte	0x02, 0x4a
	.zero		1
	.zero		1


	//----- nvinfo : EIATTR_EXIT_INSTR_OFFSETS
	.align		4
        /*0078*/ 	.byte	0x04, 0x1c
        /*007a*/ 	.short	(.L_178 - .L_177)


	//   ....[0]....
.L_177:
        /*007c*/ 	.word	0x00000080


	//   ....[1]....
        /*0080*/ 	.word	0x000001c0


	//----- nvinfo : EIATTR_CRS_STACK_SIZE
	.align		4
.L_178:
        /*0084*/ 	.byte	0x04, 0x1e
        /*0086*/ 	.short	(.L_180 - .L_179)
.L_179:
        /*0088*/ 	.word	0x00000000


	//----- nvinfo : EIATTR_CBANK_PARAM_SIZE
	.align		4
.L_180:
        /*008c*/ 	.byte	0x03, 0x19
        /*008e*/ 	.short	0x0028


	//----- nvinfo : EIATTR_PARAM_CBANK
	.align		4
        /*0090*/ 	.byte	0x04, 0x0a
        /*0092*/ 	.short	(.L_182 - .L_181)
	.align		4
.L_181:
        /*0094*/ 	.word	index@(.nv.constant0._Z12init_neuronsPfS_S_Piii)
        /*0098*/ 	.short	0x0380
        /*009a*/ 	.short	0x0028


	//----- nvinfo : EIATTR_SW_WAR
	.align		4
.L_182:
        /*009c*/ 	.byte	0x04, 0x36
        /*009e*/ 	.short	(.L_184 - .L_183)
.L_183:
        /*00a0*/ 	.word	0x00000008
.L_184:


//--------------------- .nv.info._Z13update_neuronPfS_S_S_PiS_S_iiiifiiii --------------------------
	.section	.nv.info._Z13update_neuronPfS_S_S_PiS_S_iiiifiiii,"",@"SHT_CUDA_INFO"
	.sectionflags	@""
	.align	4


	//----- nvinfo : EIATTR_CUDA_API_VERSION
	.align		4
        /*0000*/ 	.byte	0x04, 0x37
        /*0002*/ 	.short	(.L_186 - .L_185)
.L_185:
        /*0004*/ 	.word	0x00000082


	//----- nvinfo : EIATTR_KPARAM_INFO
	.align		4
.L_186:
        /*0008*/ 	.byte	0x04, 0x17
        /*000a*/ 	.short	(.L_188 - .L_187)
.L_187:
        /*000c*/ 	.word	0x00000000
        /*0010*/ 	.short	0x000f
        /*0012*/ 	.short	0x0058
        /*0014*/ 	.byte	0x00, 0xf0, 0x11, 0x00


	//----- nvinfo : EIATTR_KPARAM_INFO
	.align		4
.L_188:
        /*0018*/ 	.byte	0x04, 0x17
        /*001a*/ 	.short	(.L_190 - .L_189)
.L_189:
        /*001c*/ 	.word	0x00000000
        /*0020*/ 	.short	0x000e
        /*0022*/ 	.short	0x0054
        /*0024*/ 	.byte	0x00, 0xf0, 0x11, 0x00


	//----- nvinfo : EIATTR_KPARAM_INFO
	.align		4
.L_190:
        /*0028*/ 	.byte	0x04, 0x17
        /*002a*/ 	.short	(.L_192 - .L_191)
.L_191:
        /*002c*/ 	.word	0x00000000
        /*0030*/ 	.short	0x000d
        /*0032*/ 	.short	0x0050
        /*0034*/ 	.byte	0x00, 0xf0, 0x11, 0x00


	//----- nvinfo : EIATTR_KPARAM_INFO
	.align		4
.L_192:
        /*0038*/ 	.byte	0x04, 0x17
        /*003a*/ 	.short	(.L_194 - .L_193)
.L_193:
        /*003c*/ 	.word	0x00000000
        /*0040*/ 	.short	0x000c
        /*0042*/ 	.short	0x004c
        /*0044*/ 	.byte	0x00, 0xf0, 0x11, 0x00


	//----- nvinfo : EIATTR_KPARAM_INFO
	.align		4
.L_194:
        /*0048*/ 	.byte	0x04, 0x17
        /*004a*/ 	.short	(.L_196 - .L_195)
.L_195:
        /*004c*/ 	.word	0x00000000
        /*0050*/ 	.short	0x000b
        /*0052*/ 	.short	0x0048
        /*0054*/ 	.byte	0x00, 0xf0, 0x11, 0x00


	//----- nvinfo : EIATTR_KPARAM_INFO
	.align		4
.L_196:
        /*0058*/ 	.byte	0x04, 0x17
        /*005a*/ 	.short	(.L_198 - .L_197)
.L_197:
        /*005c*/ 	.word	0x00000000
        /*0060*/ 	.short	0x000a
        /*0062*/ 	.short	0x0044
        /*0064*/ 	.byte	0x00, 0xf0, 0x11, 0x00


	//----- nvinfo : EIATTR_KPARAM_INFO
	.align		4
.L_198:
        /*0068*/ 	.byte	0x04, 0x17
        /*006a*/ 	.short	(.L_200 - .L_199)
.L_199:
        /*006c*/ 	.word	0x00000000
        /*0070*/ 	.short	0x0009
        /*0072*/ 	.short	0x0040
        /*0074*/ 	.byte	0x00, 0xf0, 0x11, 0x00


	//----- nvinfo : EIATTR_KPARAM_INFO
	.align		4
.L_200:
        /*0078*/ 	.byte	0x04, 0x17
        /*007a*/ 	.short	(.L_202 - .L_201)
.L_201:
        /*007c*/ 	.word	0x00000000
        /*0080*/ 	.short	0x0008
        /*0082*/ 	.short	0x003c
        /*0084*/ 	.byte	0x00, 0xf0, 0x11, 0x00


	//----- nvinfo : EIATTR_KPARAM_INFO
	.align		4
.L_202:
        /*0088*/ 	.byte	0x04, 0x17
        /*008a*/ 	.short	(.L_204 - .L_203)
.L_203:
        /*008c*/ 	.word	0x00000000
        /*0090*/ 	.short	0x0007
        /*0092*/ 	.short	0x0038
        /*0094*/ 	.byte	0x00, 0xf0, 0x11, 0x00


	//----- nvinfo : EIATTR_KPARAM_INFO
	.align		4
.L_204:
        /*0098*/ 	.byte	0x04, 0x17
        /*009a*/ 	.short	(.L_206 - .L_205)
.L_205:
        /*009c*/ 	.word	0x00000000
        /*00a0*/ 	.short	0x0006
        /*00a2*/ 	.short	0x0030
        /*00a4*/ 	.byte	0x00, 0xf5, 0x21, 0x00


	//----- nvinfo : EIATTR_KPARAM_INFO
	.align		4
.L_206:
        /*00a8*/ 	.byte	0x04, 0x17
        /*00aa*/ 	.short	(.L_208 - .L_207)
.L_207:
        /*00ac*/ 	.word	0x00000000
        /*00b0*/ 	.short	0x0005
        /*00b2*/ 	.short	0x0028
        /*00b4*/ 	.byte	0x00, 0xf5, 0x21, 0x00


	//----- nvinfo : EIATTR_KPARAM_INFO
	.align		4
.L_208:
        /*00b8*/ 	.byte	0x04, 0x17
        /*00ba*/ 	.short	(.L_210 - .L_209)
.L_209:
        /*00bc*/ 	.word	0x00000000
        /*00c0*/ 	.short	0x0004
        /*00c2*/ 	.short	0x0020
        /*00c4*/ 	.byte	0x00, 0xf5, 0x21, 0x00


	//----- nvinfo : EIATTR_KPARAM_INFO
	.align		4
.L_210:
        /*00c8*/ 	.byte	0x04, 0x17
        /*00ca*/ 	.short	(.L_212 - .L_211)
.L_211:
        /*00cc*/ 	.word	0x00000000
        /*00d0*/ 	.short	0x0003
        /*00d2*/ 	.short	0x0018
        /*00d4*/ 	.byte	0x00, 0xf5, 0x21, 0x00


	//----- nvinfo : EIATTR_KPARAM_INFO
	.align		4
.L_212:
        /*00d8*/ 	.byte	0x04, 0x17
        /*00da*/ 	.short	(.L_214 - .L_213)
.L_213:
        /*00dc*/ 	.word	0x00000000
        /*00e0*/ 	.short	0x0002
        /*00e2*/ 	.short	0x0010
        /*00e4*/ 	.byte	0x00, 0xf5, 0x21, 0x00


	//----- nvinfo : EIATTR_KPARAM_INFO
	.align		4
.L_214:
        /*00e8*/ 	.byte	0x04, 0x17
        /*00ea*/ 	.short	(.L_216 - .L_215)
.L_215:
        /*00ec*/ 	.word	0x00000000
        /*00f0*/ 	.short	0x0001
        /*00f2*/ 	.short	0x0008
        /*00f4*/ 	.byte	0x00, 0xf5, 0x21, 0x00


	//----- nvinfo : EIATTR_KPARAM_INFO
	.align		4
.L_216:
        /*00f8*/ 	.byte	0x04, 0x17
        /*00fa*/ 	.short	(.L_218 - .L_217)
.L_217:
        /*00fc*/ 	.word	0x00000000
        /*0100*/ 	.short	0x0000
        /*0102*/ 	.short	0x0000
        /*0104*/ 	.byte	0x00, 0xf5, 0x21, 0x00


	//----- nvinfo : EIATTR_SPARSE_MMA_MASK
	.align		4
.L_218:
        /*0108*/ 	.byte	0x03, 0x50
        /*010a*/ 	.short	0x0000


	//----- nvinfo : EIATTR_MAXREG_COUNT
	.align		4
        /*010c*/ 	.byte	0x03, 0x1b
        /*010e*/ 	.short	0x00ff


	//----- nvinfo : EIATTR_MERCURY_ISA_VERSION
	.align		4
        /*0110*/ 	.byte	0x03, 0x5f
        /*0112*/ 	.short	0x0101


	//----- nvinfo : EIATTR_VRC_CTA_INIT_COUNT
	.align		4
        /*0114*/ 	.byte	0x02, 0x4a
	.zero		1
	.zero		1


	//----- nvinfo : EIATTR_EXIT_INSTR_OFFSETS
	.align		4
        /*0118*/ 	.byte	0x04, 0x1c
        /*011a*/ 	.short	(.L_220 - .L_219)


	//   ....[0]....
.L_219:
        /*011c*/ 	.word	0x00000070


	//   ....[1]....
        /*0120*/ 	.word	0x00000460


	//   ....[2]....
        /*0124*/ 	.word	0x000004c0


	//----- nvinfo : EIATTR_CRS_STACK_SIZE
	.align		4
.L_220:
        /*0128*/ 	.byte	0x04, 0x1e
        /*012a*/ 	.short	(.L_222 - .L_221)
.L_221:
        /*012c*/ 	.word	0x00000000


	//----- nvinfo : EIATTR_CBANK_PARAM_SIZE
	.align		4
.L_222:
        /*0130*/ 	.byte	0x03, 0x19
        /*0132*/ 	.short	0x005c


	//----- nvinfo : EIATTR_PARAM_CBANK
	.align		4
        /*0134*/ 	.byte	0x04, 0x0a
        /*0136*/ 	.short	(.L_224 - .L_223)
	.align		4
.L_223:
        /*0138*/ 	.word	index@(.nv.constant0._Z13update_neuronPfS_S_S_PiS_S_iiiifiiii)
        /*013c*/ 	.short	0x0380
        /*013e*/ 	.short	0x005c


	//----- nvinfo : EIATTR_SW_WAR
	.align		4
.L_224:
        /*0140*/ 	.byte	0x04, 0x36
        /*0142*/ 	.short	(.L_226 - .L_225)
.L_225:
        /*0144*/ 	.word	0x00000008
.L_226:


//--------------------- .nv.info._Z15synapse_currentPfPbS_S_PiS_ii --------------------------
	.section	.nv.info._Z15synapse_currentPfPbS_S_PiS_ii,"",@"SHT_CUDA_INFO"
	.sectionflags	@""
	.align	4


	//----- nvinfo : EIATTR_CUDA_API_VERSION
	.align		4
        /*0000*/ 	.byte	0x04, 0x37
        /*0002*/ 	.short	(.L_228 - .L_227)
.L_227:
        /*0004*/ 	.word	0x00000082


	//----- nvinfo : EIATTR_KPARAM_INFO
	.align		4
.L_228:
        /*0008*/ 	.byte	0x04, 0x17
        /*000a*/ 	.short	(.L_230 - .L_229)
.L_229:
        /*000c*/ 	.word	0x00000000
        /*0010*/ 	.short	0x0007
        /*0012*/ 	.short	0x0034
        /*0014*/ 	.byte	0x00, 0xf0, 0x11, 0x00


	//----- nvinfo : EIATTR_KPARAM_INFO
	.align		4
.L_230:
        /*0018*/ 	.byte	0x04, 0x17
        /*001a*/ 	.short	(.L_232 - .L_231)
.L_231:
        /*001c*/ 	.word	0x00000000
        /*0020*/ 	.short	0x0006
        /*0022*/ 	.short	0x0030
        /*0024*/ 	.byte	0x00, 0xf0, 0x11, 0x00


	//----- nvinfo : EIATTR_KPARAM_INFO
	.align		4
.L_232:
        /*0028*/ 	.byte	0x04, 0x17
        /*002a*/ 	.short	(.L_234 - .L_233)
.L_233:
        /*002c*/ 	.word	0x00000000
        /*0030*/ 	.short	0x0005
        /*0032*/ 	.short	0x0028
        /*0034*/ 	.byte	0x00, 0xf5, 0x21, 0x00


	//----- nvinfo : EIATTR_KPARAM_INFO
	.align		4
.L_234:
        /*0038*/ 	.byte	0x04, 0x17
        /*003a*/ 	.short	(.L_236 - .L_235)
.L_235:
        /*003c*/ 	.word	0x00000000
        /*0040*/ 	.short	0x0004
        /*0042*/ 	.short	0x0020
        /*0044*/ 	.byte	0x00, 0xf5, 0x21, 0x00


	//----- nvinfo : EIATTR_KPARAM_INFO
	.align		4
.L_236:
        /*0048*/ 	.byte	0x04, 0x17
        /*004a*/ 	.short	(.L_238 - .L_237)
.L_237:
        /*004c*/ 	.word	0x00000000
        /*0050*/ 	.short	0x0003
        /*0052*/ 	.short	0x0018
        /*0054*/ 	.byte	0x00, 0xf5, 0x21, 0x00


	//----- nvinfo : EIATTR_KPARAM_INFO
	.align		4
.L_238:
        /*0058*/ 	.byte	0x04, 0x17
        /*005a*/ 	.short	(.L_240 - .L_239)
.L_239:
        /*005c*/ 	.word	0x00000000
        /*0060*/ 	.short	0x0002
        /*0062*/ 	.short	0x0010
        /*0064*/ 	.byte	0x00, 0xf5, 0x21, 0x00


	//----- nvinfo : EIATTR_KPARAM_INFO
	.align		4
.L_240:
        /*0068*/ 	.byte	0x04, 0x17
        /*006a*/ 	.short	(.L_242 - .L_241)
.L_241:
        /*006c*/ 	.word	0x00000000
        /*0070*/ 	.short	0x0001
        /*0072*/ 	.short	0x0008
        /*0074*/ 	.byte	0x00, 0xf5, 0x21, 0x00


	//----- nvinfo : EIATTR_KPARAM_INFO
	.align		4
.L_242:
        /*0078*/ 	.byte	0x04, 0x17
        /*007a*/ 	.short	(.L_244 - .L_243)
.L_243:
        /*007c*/ 	.word	0x00000000
        /*0080*/ 	.short	0x0000
        /*0082*/ 	.short	0x0000
        /*0084*/ 	.byte	0x00, 0xf5, 0x21, 0x00


	//----- nvinfo : EIATTR_SPARSE_MMA_MASK
	.align		4
.L_244:
        /*0088*/ 	.byte	0x03, 0x50
        /*008a*/ 	.short	0x0000


	//----- nvinfo : EIATTR_MAXREG_COUNT
	.align		4
        /*008c*/ 	.byte	0x03, 0x1b
        /*008e*/ 	.short	0x00ff


	//----- nvinfo : EIATTR_MERCURY_ISA_VERSION
	.align		4
        /*0090*/ 	.byte	0x03, 0x5f
        /*0092*/ 	.short	0x0101


	//----- nvinfo : EIATTR_VRC_CTA_INIT_COUNT
	.align		4
        /*0094*/ 	.byte	0x02, 0x4a
	.zero		1
	.zero		1


	//----- nvinfo : EIATTR_EXIT_INSTR_OFFSETS
	.align		4
        /*0098*/ 	.byte	0x04, 0x1c
        /*009a*/ 	.short	(.L_246 - .L_245)


	//   ....[0]....
.L_245:
        /*009c*/ 	.word	0x000000d0


	//   ....[1]....
        /*00a0*/ 	.word	0x00000130


	//   ....[2]....
        /*00a4*/ 	.word	0x00000210


	//   ....[3]....
        /*00a8*/ 	.word	0x00000280


	//----- nvinfo : EIATTR_CRS_STACK_SIZE
	.align		4
.L_246:
        /*00ac*/ 	.byte	0x04, 0x1e
        /*00ae*/ 	.short	(.L_248 - .L_247)
.L_247:
        /*00b0*/ 	.word	0x00000000


	//----- nvinfo : EIATTR_CBANK_PARAM_SIZE
	.align		4
.L_248:
        /*00b4*/ 	.byte	0x03, 0x19
        /*00b6*/ 	.short	0x0038


	//----- nvinfo : EIATTR_PARAM_CBANK
	.align		4
        /*00b8*/ 	.byte	0x04, 0x0a
        /*00ba*/ 	.short	(.L_250 - .L_249)
	.align		4
.L_249:
        /*00bc*/ 	.word	index@(.nv.constant0._Z15synapse_currentPfPbS_S_PiS_ii)
        /*00c0*/ 	.short	0x0380
        /*00c2*/ 	.short	0x0038


	//----- nvinfo : EIATTR_SW_WAR
	.align		4
.L_250:
        /*00c4*/ 	.byte	0x04, 0x36
        /*00c6*/ 	.short	(.L_252 - .L_251)
.L_251:
        /*00c8*/ 	.word	0x00000008
.L_252:


//--------------------- .nv.callgraph             --------------------------
	.section	.nv.callgraph,"",@"SHT_CUDA_CALLGRAPH"
	.align	4
	.sectionentsize	8
	.align		4
        /*0000*/ 	.word	0x00000000
	.align		4
        /*0004*/ 	.word	0xffffffff
	.align		4
        /*0008*/ 	.word	0x00000000
	.align		4
        /*000c*/ 	.word	0xfffffffe
	.align		4
        /*0010*/ 	.word	0x00000000
	.align		4
        /*0014*/ 	.word	0xfffffffd
	.align		4
        /*0018*/ 	.word	0x00000000
	.align		4
        /*001c*/ 	.word	0xfffffffc


//--------------------- .nv.constant4             --------------------------
	.section	.nv.constant4,"a",@progbits
	.align	8
	.align		8
.nv.constant4:
        /*0000*/ 	.dword	precalc_xorwow_matrix
	.align		8
        /*0008*/ 	.dword	precalc_xorwow_offset_matrix
	.align		8
        /*0010*/ 	.dword	mrg32k3aM1
	.align		8
        /*0018*/ 	.dword	mrg32k3aM2
	.align		8
        /*0020*/ 	.dword	mrg32k3aM1SubSeq
	.align		8
        /*0028*/ 	.dword	mrg32k3aM2SubSeq
	.align		8
        /*0030*/ 	.dword	mrg32k3aM1Seq
	.align		8
        /*0038*/ 	.dword	mrg32k3aM2Seq


//--------------------- .nv.constant3             --------------------------
	.section	.nv.constant3,"a",@progbits
	.align	8
.nv.constant3:
	.type		__cr_lgamma_table,@object
	.size		__cr_lgamma_table,(.L_8 - __cr_lgamma_table)
__cr_lgamma_table:
        /*0000*/ 	.byte	0x00, 0x00, 0x00, 0x00, 0x00, 0x00, 0x00, 0x00, 0x00, 0x00, 0x00, 0x00, 0x00, 0x00, 0x00, 0x00
        /*0010*/ 	.byte	0xef, 0x39, 0xfa, 0xfe, 0x42, 0x2e, 0xe6, 0x3f, 0x02, 0x20, 0x2a, 0xfa, 0x0b, 0xab, 0xfc, 0x3f
        /*0020*/ 	.byte	0xf9, 0x2c, 0x92, 0x7c, 0xa7, 0x6c, 0x09, 0x40, 0xc9, 0x79, 0x44, 0x3c, 0x64, 0x26, 0x13, 0x40
        /*0030*/ 	.byte	0xca, 0x01, 0xcf, 0x3a, 0x27, 0x51, 0x1a, 0x40, 0x30, 0xcc, 0x2d, 0xf3, 0xe1, 0x0c, 0x21, 0x40
        /*0040*/ 	.byte	0x0d, 0xb7, 0xfc, 0x82, 0x8e, 0x35, 0x25, 0x40
.L_8:


//--------------------- .text._Z11input_firesPiS_ii --------------------------
	.section	.text._Z11input_firesPiS_ii,"ax",@progbits
	.align	128
        .global         _Z11input_firesPiS_ii
        .type           _Z11input_firesPiS_ii,@function
        .size           _Z11input_firesPiS_ii,(.L_x_123 - _Z11input_firesPiS_ii)
        .other          _Z11input_firesPiS_ii,@"STO_CUDA_ENTRY STV_DEFAULT"
_Z11input_firesPiS_ii:
.text._Z11input_firesPiS_ii:
[----:B------:R-:W-:Y:S01]  /*0000*/  LDC R1, c[0x0][0x37c] ;  /* 0x0000df00ff017b82 */ /* 0x000fe20000000800 */
[----:B------:R-:W0:Y:S07]  /*0010*/  S2R R0, SR_TID.X ;  /* 0x0000000000007919 */ /* 0x000e2e0000002100 */
[----:B------:R-:W0:Y:S01]  /*0020*/  S2UR UR4, SR_CTAID.X ;  /* 0x00000000000479c3 */ /* 0x000e220000002500 */
[----:B------:R-:W1:Y:S07]  /*0030*/  LDCU UR6, c[0x0][0x390] ;  /* 0x00007200ff0677ac */ /* 0x000e6e0008000800 */
[----:B------:R-:W0:Y:S02]  /*0040*/  LDC R7, c[0x0][0x360] ;  /* 0x0000d800ff077b82 */ /* 0x000e240000000800 */
[----:B0-----:R-:W-:-:S05]  /*0050*/  IMAD R7, R7, UR4, R0 ;  /* 0x0000000407077c24 */ /* 0x001fca000f8e0200 */
[----:B-1----:R-:W-:-:S13]  /*0060*/  ISETP.GE.AND P0, PT, R7, UR6, PT ;  /* 0x0000000607007c0c */ /* 0x002fda000bf06270 */
[----:B------:R-:W-:Y:S05]  /*0070*/  @P0 EXIT ;  /* 0x000000000000094d */ /* 0x000fea0003800000 */
[----:B------:R-:W0:Y:S01]  /*0080*/  LDC R0, c[0x0][0x394] ;  /* 0x0000e500ff007b82 */ /* 0x000e220000000800 */
[----:B------:R-:W1:Y:S07]  /*0090*/  LDCU.64 UR4, c[0x0][0x358] ;  /* 0x00006b00ff0477ac */ /* 0x000e6e0008000a00 */
[----:B------:R-:W2:Y:S01]  /*00a0*/  LDC.64 R2, c[0x0][0x388] ;  /* 0x0000e200ff027b82 */ /* 0x000ea20000000a00 */
[----:B0-----:R-:W-:-:S04]  /*00b0*/  IMAD R5, R0, UR6, R7 ;  /* 0x0000000600057c24 */ /* 0x001fc8000f8e0207 */
[----:B--2---:R-:W-:-:S03]  /*00c0*/  IMAD.WIDE R2, R5, 0x4, R2 ;  /* 0x0000000405027825 */ /* 0x004fc600078e0202 */
[----:B------:R-:W0:Y:S03]  /*00d0*/  LDC.64 R4, c[0x0][0x380] ;  /* 0x0000e000ff047b82 */ /* 0x000e260000000a00 */
[----:B-1----:R-:W2:Y:S01]  /*00e0*/  LDG.E R3, desc[UR4][R2.64] ;  /* 0x0000000402037981 */ /* 0x002ea2000c1e1900 */
[----:B0-----:R-:W-:-:S05]  /*00f0*/  IMAD.WIDE R4, R7, 0x4, R4 ;  /* 0x0000000407047825 */ /* 0x001fca00078e0204 */
[----:B--2---:R-:W-:Y:S01]  /*0100*/  STG.E desc[UR4][R4.64], R3 ;  /* 0x0000000304007986 */ /* 0x004fe2000c101904 */
[----:B------:R-:W-:Y:S05]  /*0110*/  EXIT ;  /* 0x000000000000794d */ /* 0x000fea0003800000 */
.L_x_0:
[----:B------:R-:W-:-:S00]  /*0120*/  BRA `(.L_x_0) ;  /* 0xfffffffc00fc7947 */ /* 0x000fc0000383ffff */
[----:B------:R-:W-:-:S00]  /*0130*/  NOP ;  /* 0x0000000000007918 */ /* 0x000fc00000000000 */
        /* <DEDUP_REMOVED lines=12> */
.L_x_123:


//--------------------- .text._Z15make_some_inputPiPfiii --------------------------
	.section	.text._Z15make_some_inputPiPfiii,"ax",@progbits
	.align	128
        .global         _Z15make_some_inputPiPfiii
        .type           _Z15make_some_inputPiPfiii,@function
        .size           _Z15make_some_inputPiPfiii,(.L_x_124 - _Z15make_some_inputPiPfiii)
        .other          _Z15make_some_inputPiPfiii,@"STO_CUDA_ENTRY STV_DEFAULT"
_Z15make_some_inputPiPfiii:
.text._Z15make_some_inputPiPfiii:
[----:B------:R-:W0:Y:S01]  /*0000*/  LDC R1, c[0x0][0x37c] ;  /* 0x0000df00ff017b82 */ /* 0x000e220000000800 */
[----:B------:R-:W1:Y:S07]  /*0010*/  S2R R5, SR_TID.Y ;  /* 0x0000000000057919 */ /* 0x000e6e0000002200 */
[----:B------:R-:W2:Y:S01]  /*0020*/  LDC R8, c[0x0][0x360] ;  /* 0x0000d800ff087b82 */ /* 0x000ea20000000800 */
[----:B------:R-:W3:Y:S01]  /*0030*/  LDCU.64 UR8, c[0x0][0x390] ;  /* 0x00007200ff0877ac */ /* 0x000ee20008000a00 */
[----:B0-----:R-:W-:Y:S01]  /*0040*/  VIADD R1, R1, 0xffffffd0 ;  /* 0xffffffd001017836 */ /* 0x001fe20000000000 */
[----:B------:R-:W2:Y:S05]  /*0050*/  S2R R3, SR_TID.X ;  /* 0x0000000000037919 */ /* 0x000eaa0000002100 */
[----:B------:R-:W1:Y:S08]  /*0060*/  S2UR UR5, SR_CTAID.Y ;  /* 0x00000000000579c3 */ /* 0x000e700000002600 */
[----:B------:R-:W1:Y:S08]  /*0070*/  LDC R14, c[0x0][0x364] ;  /* 0x0000d900ff0e7b82 */ /* 0x000e700000000800 */
[----:B------:R-:W2:Y:S01]  /*0080*/  S2UR UR4, SR_CTAID.X ;  /* 0x00000000000479c3 */ /* 0x000ea20000002500 */
[----:B-1----:R-:W-:-:S05]  /*0090*/  IMAD R14, R14, UR5, R5 ;  /* 0x000000050e0e7c24 */ /* 0x002fca000f8e0205 */
[----:B---3--:R-:W-:Y:S01]  /*00a0*/  ISETP.GE.AND P0, PT, R14, UR9, PT ;  /* 0x000000090e007c0c */ /* 0x008fe2000bf06270 */
[----:B--2---:R-:W-:-:S05]  /*00b0*/  IMAD R8, R8, UR4, R3 ;  /* 0x0000000408087c24 */ /* 0x004fca000f8e0203 */
[----:B------:R-:W-:-:S13]  /*00c0*/  ISETP.GE.OR P0, PT, R8, UR8, P0 ;  /* 0x0000000808007c0c */ /* 0x000fda0008706670 */
[----:B------:R-:W-:Y:S05]  /*00d0*/  @P0 EXIT ;  /* 0x000000000000094d */ /* 0x000fea0003800000 */
[----:B------:R-:W-:Y:S01]  /*00e0*/  IMAD.MOV.U32 R6, RZ, RZ, 0x2abc4dd5 ;  /* 0x2abc4dd5ff067424 */ /* 0x000fe200078e00ff */
[C---:B------:R-:W-:Y:S01]  /*00f0*/  ISETP.NE.AND P0, PT, R14.reuse, RZ, PT ;  /* 0x000000ff0e00720c */ /* 0x040fe20003f05270 */
[----:B------:R-:W-:Y:S01]  /*0100*/  IMAD.MOV.U32 R7, RZ, RZ, 0x58213ed2 ;  /* 0x58213ed2ff077424 */ /* 0x000fe200078e00ff */
[----:B------:R-:W0:Y:S01]  /*0110*/  LDCU.64 UR6, c[0x0][0x358] ;  /* 0x00006b00ff0677ac */ /* 0x000e220008000a00 */
[----:B------:R-:W-:Y:S01]  /*0120*/  IMAD.MOV.U32 R10, RZ, RZ, 0x455f2458 ;  /* 0x455f2458ff0a7424 */ /* 0x000fe200078e00ff */
[----:B------:R-:W-:Y:S01]  /*0130*/  BSSY.RECONVERGENT B0, `(.L_x_1) ;  /* 0x000025a000007945 */ /* 0x000fe20003800200 */
[----:B------:R-:W-:Y:S01]  /*0140*/  IMAD.MOV.U32 R11, RZ, RZ, -0x75bd8fc ;  /* 0xf8a42704ff0b7424 */ /* 0x000fe200078e00ff */
[----:B------:R1:W-:Y:S01]  /*0150*/  STL.64 [R1], R6 ;  /* 0x0000000601007387 */ /* 0x0003e20000100a00 */
[----:B------:R-:W-:Y:S02]  /*0160*/  IMAD.MOV.U32 R12, RZ, RZ, -0x23270784 ;  /* 0xdcd8f87cff0c7424 */ /* 0x000fe400078e00ff */
[----:B------:R-:W-:Y:S01]  /*0170*/  IMAD.MOV.U32 R13, RZ, RZ, 0x511db0d6 ;  /* 0x511db0d6ff0d7424 */ /* 0x000fe200078e00ff */
[----:B------:R1:W-:Y:S01]  /*0180*/  STL.64 [R1+0x8], R10 ;  /* 0x0000080a01007387 */ /* 0x0003e20000100a00 */
[----:B------:R-:W-:-:S02]  /*0190*/  IMAD R0, R14, UR8, R8 ;  /* 0x000000080e007c24 */ /* 0x000fc4000f8e0208 */
[----:B------:R-:W-:Y:S01]  /*01a0*/  IMAD.MOV.U32 R3, RZ, RZ, R1 ;  /* 0x000000ffff037224 */ /* 0x000fe200078e0001 */
[----:B------:R1:W-:Y:S01]  /*01b0*/  STL.64 [R1+0x10], R12 ;  /* 0x0000100c01007387 */ /* 0x0003e20000100a00 */
[----:B------:R-:W-:Y:S02]  /*01c0*/  IMAD.MOV.U32 R2, RZ, RZ, 0x58213ed2 ;  /* 0x58213ed2ff027424 */ /* 0x000fe400078e00ff */
[----:B------:R-:W-:Y:S01]  /*01d0*/  IMAD.MOV.U32 R5, RZ, RZ, 0x511db0d6 ;  /* 0x511db0d6ff057424 */ /* 0x000fe200078e00ff */
[----:B------:R-:W-:Y:S06]  /*01e0*/  @!P0 BRA `(.L_x_2) ;  /* 0x0000002400388947 */ /* 0x000fec0003800000 */
[----:B-1----:R-:W-:Y:S01]  /*01f0*/  CS2R R12, SRZ ;  /* 0x00000000000c7805 */ /* 0x002fe2000001ff00 */
[----:B------:R-:W-:Y:S02]  /*0200*/  IMAD.MOV.U32 R2, RZ, RZ, 0x58213ed2 ;  /* 0x58213ed2ff027424 */ /* 0x000fe400078e00ff */
[----:B------:R-:W-:-:S07]  /*0210*/  IMAD.MOV.U32 R5, RZ, RZ, 0x511db0d6 ;  /* 0x511db0d6ff057424 */ /* 0x000fce00078e00ff */
.L_x_11:
[----:B-1----:R-:W-:Y:S01]  /*0220*/  LOP3.LUT R4, R14, 0x3, RZ, 0xc0, !PT ;  /* 0x000000030e047812 */ /* 0x002fe200078ec0ff */
[----:B------:R-:W-:Y:S03]  /*0230*/  BSSY.RECONVERGENT B1, `(.L_x_3) ;  /* 0x0000243000017945 */ /* 0x000fe60003800200 */
[----:B------:R-:W-:-:S04]  /*0240*/  ISETP.NE.U32.AND P0, PT, R4, RZ, PT ;  /* 0x000000ff0400720c */ /* 0x000fc80003f05070 */
[----:B------:R-:W-:-:S13]  /*0250*/  ISETP.NE.AND.EX P0, PT, RZ, RZ, PT, P0 ;  /* 0x000000ffff00720c */ /* 0x000fda0003f05300 */
[----:B------:R-:W-:Y:S05]  /*0260*/  @!P0 BRA `(.L_x_4) ;  /* 0x0000002000fc8947 */ /* 0x000fea0003800000 */
[----:B------:R-:W1:Y:S01]  /*0270*/  LDC.64 R10, c[0x4][RZ] ;  /* 0x01000000ff0a7b82 */ /* 0x000e620000000a00 */
[----:B------:R-:W-:Y:S01]  /*0280*/  IMAD.MOV.U32 R2, RZ, RZ, RZ ;  /* 0x000000ffff027224 */ /* 0x000fe200078e00ff */
[----:B------:R-:W-:Y:S01]  /*0290*/  CS2R R4, SRZ ;  /* 0x0000000000047805 */ /* 0x000fe2000001ff00 */
[----:B------:R-:W-:Y:S01]  /*02a0*/  IMAD.MOV.U32 R18, RZ, RZ, RZ ;  /* 0x000000ffff127224 */ /* 0x000fe200078e00ff */
[----:B------:R-:W-:Y:S01]  /*02b0*/  CS2R R6, SRZ ;  /* 0x0000000000067805 */ /* 0x000fe2000001ff00 */
[----:B-1----:R-:W-:-:S07]  /*02c0*/  IMAD.WIDE.U32 R10, R12, 0xc80, R10 ;  /* 0x00000c800c0a7825 */ /* 0x002fce00078e000a */
.L_x_6:
[----:B------:R-:W-:-:S06]  /*02d0*/  IMAD R9, R18, 0x4, R3 ;  /* 0x0000000412097824 */ /* 0x000fcc00078e0203 */
[----:B------:R-:W5:Y:S01]  /*02e0*/  LDL R9, [R9+0x4] ;  /* 0x0000040009097983 */ /* 0x000f620000100800 */
[----:B------:R-:W-:-:S05]  /*02f0*/  UMOV UR4, URZ ;  /* 0x000000ff00047c82 */ /* 0x000fca0008000000 */
.L_x_5:
[----:B-----5:R-:W-:Y:S01]  /*0300*/  SHF.R.U32.HI R21, RZ, UR4, R9 ;  /* 0x00000004ff157c19 */ /* 0x020fe20008011609 */
[----:B------:R-:W-:-:S03]  /*0310*/  IMAD.SHL.U32 R15, R18, 0x20, RZ ;  /* 0x00000020120f7824 */ /* 0x000fc600078e00ff */
[----:B------:R-:W-:Y:S01]  /*0320*/  LOP3.LUT R16, R21, 0x1, RZ, 0xc0, !PT ;  /* 0x0000000115107812 */ /* 0x000fe200078ec0ff */
[----:B------:R-:W-:-:S03]  /*0330*/  VIADD R15, R15, UR4 ;  /* 0x000000040f0f7c36 */ /* 0x000fc60008000000 */
[----:B------:R-:W-:Y:S01]  /*0340*/  ISETP.NE.U32.AND P0, PT, R16, 0x1, PT ;  /* 0x000000011000780c */ /* 0x000fe20003f05070 */
[----:B------:R-:W-:-:S03]  /*0350*/  IMAD R15, R15, 0x5, RZ ;  /* 0x000000050f0f7824 */ /* 0x000fc600078e02ff */
[----:B------:R-:W-:Y:S01]  /*0360*/  R2P PR, R21, 0x7e ;  /* 0x0000007e15007804 */ /* 0x000fe20000000000 */
[----:B------:R-:W-:-:S08]  /*0370*/  IMAD.WIDE.U32 R16, R15, 0x4, R10 ;  /* 0x000000040f107825 */ /* 0x000fd000078e000a */
[----:B0-----:R-:W2:Y:S04]  /*0380*/  @!P0 LDG.E R15, desc[UR6][R16.64] ;  /* 0x00000006100f8981 */ /* 0x001ea8000c1e1900 */
[----:B------:R-:W3:Y:S04]  /*0390*/  @P1 LDG.E R19, desc[UR6][R16.64+0x14] ;  /* 0x0000140610131981 */ /* 0x000ee8000c1e1900 */
[----:B------:R-:W4:Y:S04]  /*03a0*/  @!P0 LDG.E R20, desc[UR6][R16.64+0x10] ;  /* 0x0000100610148981 */ /* 0x000f28000c1e1900 */
[----:B------:R-:W4:Y:S04]  /*03b0*/  @P2 LDG.E R23, desc[UR6][R16.64+0x28] ;  /* 0x0000280610172981 */ /* 0x000f28000c1e1900 */
[----:B------:R-:W4:Y:S04]  /*03c0*/  @P1 LDG.E R22, desc[UR6][R16.64+0x24] ;  /* 0x0000240610161981 */ /* 0x000f28000c1e1900 */
[----:B------:R-:W4:Y:S04]  /*03d0*/  @P3 LDG.E R25, desc[UR6][R16.64+0x3c] ;  /* 0x00003c0610193981 */ /* 0x000f28000c1e1900 */
[----:B------:R-:W4:Y:S04]  /*03e0*/  @P2 LDG.E R24, desc[UR6][R16.64+0x38] ;  /* 0x0000380610182981 */ /* 0x000f28000c1e1900 */
[----:B------:R-:W4:Y:S04]  /*03f0*/  @P4 LDG.E R27, desc[UR6][R16.64+0x50] ;  /* 0x00005006101b4981 */ /* 0x000f28000c1e1900 */
[----:B------:R-:W4:Y:S01]  /*0400*/  @P5 LDG.E R29, desc[UR6][R16.64+0x64] ;  /* 0x00006406101d5981 */ /* 0x000f22000c1e1900 */
[----:B--2---:R-:W-:-:S03]  /*0410*/  @!P0 LOP3.LUT R2, R2, R15, RZ, 0x3c, !PT ;  /* 0x0000000f02028212 */ /* 0x004fc600078e3cff */
[----:B------:R-:W2:Y:S01]  /*0420*/  @!P0 LDG.E R15, desc[UR6][R16.64+0x4] ;  /* 0x00000406100f8981 */ /* 0x000ea2000c1e1900 */
[----:B---3--:R-:W-:-:S03]  /*0430*/  @P1 LOP3.LUT R2, R2, R19, RZ, 0x3c, !PT ;  /* 0x0000001302021212 */ /* 0x008fc600078e3cff */
[----:B------:R-:W3:Y:S01]  /*0440*/  @!P0 LDG.E R19, desc[UR6][R16.64+0xc] ;  /* 0x00000c0610138981 */ /* 0x000ee2000c1e1900 */
[----:B----4-:R-:W-:-:S03]  /*0450*/  @!P0 LOP3.LUT R5, R5, R20, RZ, 0x3c, !PT ;  /* 0x0000001405058212 */ /* 0x010fc600078e3cff */
[----:B------:R-:W4:Y:S01]  /*0460*/  @!P0 LDG.E R20, desc[UR6][R16.64+0x8] ;  /* 0x0000080610148981 */ /* 0x000f22000c1e1900 */
[----:B------:R-:W-:-:S03]  /*0470*/  @P2 LOP3.LUT R2, R2, R23, RZ, 0x3c, !PT ;  /* 0x0000001702022212 */ /* 0x000fc600078e3cff */
[----:B------:R-:W4:Y:S01]  /*0480*/  @P1 LDG.E R23, desc[UR6][R16.64+0x18] ;  /* 0x0000180610171981 */ /* 0x000f22000c1e1900 */
[----:B------:R-:W-:-:S03]  /*0490*/  @P1 LOP3.LUT R5, R5, R22, RZ, 0x3c, !PT ;  /* 0x0000001605051212 */ /* 0x000fc600078e3cff */
[----:B------:R-:W4:Y:S01]  /*04a0*/  @P1 LDG.E R22, desc[UR6][R16.64+0x1c] ;  /* 0x00001c0610161981 */ /* 0x000f22000c1e1900 */
[----:B------:R-:W-:-:S03]  /*04b0*/  @P3 LOP3.LUT R2, R2, R25, RZ, 0x3c, !PT ;  /* 0x0000001902023212 */ /* 0x000fc600078e3cff */
[----:B------:R-:W4:Y:S01]  /*04c0*/  @P1 LDG.E R25, desc[UR6][R16.64+0x20] ;  /* 0x0000200610191981 */ /* 0x000f22000c1e1900 */
[----:B------:R-:W-:-:S03]  /*04d0*/  @P2 LOP3.LUT R5, R5, R24, RZ, 0x3c, !PT ;  /* 0x0000001805052212 */ /* 0x000fc600078e3cff */
[----:B------:R-:W4:Y:S01]  /*04e0*/  @P3 LDG.E R24, desc[UR6][R16.64+0x4c] ;  /* 0x00004c0610183981 */ /* 0x000f22000c1e1900 */
[----:B--2---:R-:W-:-:S03]  /*04f0*/  @!P0 LOP3.LUT R6, R6, R15, RZ, 0x3c, !PT ;  /* 0x0000000f06068212 */ /* 0x004fc600078e3cff */
[----:B------:R-:W2:Y:S01]  /*0500*/  @P2 LDG.E R15, desc[UR6][R16.64+0x2c] ;  /* 0x00002c06100f2981 */ /* 0x000ea2000c1e1900 */
[----:B---3--:R-:W-:-:S03]  /*0510*/  @!P0 LOP3.LUT R4, R4, R19, RZ, 0x3c, !PT ;  /* 0x0000001304048212 */ /* 0x008fc600078e3cff */
[----:B------:R-:W3:Y:S01]  /*0520*/  @P2 LDG.E R19, desc[UR6][R16.64+0x34] ;  /* 0x0000340610132981 */ /* 0x000ee2000c1e1900 */
[----:B----4-:R-:W-:-:S03]  /*0530*/  @!P0 LOP3.LUT R7, R7, R20, RZ, 0x3c, !PT ;  /* 0x0000001407078212 */ /* 0x010fc600078e3cff */
[----:B------:R-:W4:Y:S01]  /*0540*/  @P2 LDG.E R20, desc[UR6][R16.64+0x30] ;  /* 0x0000300610142981 */ /* 0x000f22000c1e1900 */
        /* <DEDUP_REMOVED lines=10> */
[----:B--2---:R-:W-:-:S03]  /*05f0*/  @P2 LOP3.LUT R6, R6, R15, RZ, 0x3c, !PT ;  /* 0x0000000f06062212 */ /* 0x004fc600078e3cff */
[----:B------:R-:W2:Y:S01]  /*0600*/  @P4 LDG.E R15, desc[UR6][R16.64+0x54] ;  /* 0x00005406100f4981 */ /* 0x000ea2000c1e1900 */
[----:B---3--:R-:W-:-:S03]  /*0610*/  @P2 LOP3.LUT R4, R4, R19, RZ, 0x3c, !PT ;  /* 0x0000001304042212 */ /* 0x008fc600078e3cff */
[----:B------:R-:W3:Y:S01]  /*0620*/  @P4 LDG.E R19, desc[UR6][R16.64+0x5c] ;  /* 0x00005c0610134981 */ /* 0x000ee2000c1e1900 */
[----:B----4-:R-:W-:-:S03]  /*0630*/  @P2 LOP3.LUT R7, R7, R20, RZ, 0x3c, !PT ;  /* 0x0000001407072212 */ /* 0x010fc600078e3cff */
        /* <DEDUP_REMOVED lines=9> */
[----:B------:R-:W-:Y:S02]  /*06d0*/  LOP3.LUT P0, RZ, R21, 0x80, RZ, 0xc0, !PT ;  /* 0x0000008015ff7812 */ /* 0x000fe4000780c0ff */
[----:B------:R-:W-:-:S04]  /*06e0*/  @P5 LOP3.LUT R2, R2, R29, RZ, 0x3c, !PT ;  /* 0x0000001d02025212 */ /* 0x000fc800078e3cff */
[----:B------:R-:W-:-:S07]  /*06f0*/  @P6 LOP3.LUT R2, R2, R27, RZ, 0x3c, !PT ;  /* 0x0000001b02026212 */ /* 0x000fce00078e3cff */
[----:B------:R-:W4:Y:S04]  /*0700*/  @P0 LDG.E R27, desc[UR6][R16.64+0x8c] ;  /* 0x00008c06101b0981 */ /* 0x000f28000c1e1900 */
        /* <DEDUP_REMOVED lines=15> */
[----:B------:R-:W-:Y:S02]  /*0800*/  @P0 LOP3.LUT R2, R2, R27, RZ, 0x3c, !PT ;  /* 0x0000001b02020212 */ /* 0x000fe400078e3cff */
[----:B--2---:R-:W-:Y:S02]  /*0810*/  @P6 LOP3.LUT R6, R6, R15, RZ, 0x3c, !PT ;  /* 0x0000000f06066212 */ /* 0x004fe400078e3cff */
[----:B---3--:R-:W-:Y:S02]  /*0820*/  @P6 LOP3.LUT R4, R4, R19, RZ, 0x3c, !PT ;  /* 0x0000001304046212 */ /* 0x008fe400078e3cff */
[----:B----4-:R-:W-:Y:S02]  /*0830*/  @P6 LOP3.LUT R7, R7, R20, RZ, 0x3c, !PT ;  /* 0x0000001407076212 */ /* 0x010fe400078e3cff */
[----:B------:R-:W-:Y:S02]  /*0840*/  @P0 LOP3.LUT R6, R6, R23, RZ, 0x3c, !PT ;  /* 0x0000001706060212 */ /* 0x000fe400078e3cff */
[----:B------:R-:W-:-:S02]  /*0850*/  @P6 LOP3.LUT R5, R5, R22, RZ, 0x3c, !PT ;  /* 0x0000001605056212 */ /* 0x000fc400078e3cff */
[----:B------:R-:W-:Y:S02]  /*0860*/  @P0 LOP3.LUT R4, R4, R25, RZ, 0x3c, !PT ;  /* 0x0000001904040212 */ /* 0x000fe400078e3cff */
[----:B------:R-:W-:Y:S02]  /*0870*/  @P0 LOP3.LUT R5, R5, R26, RZ, 0x3c, !PT ;  /* 0x0000001a05050212 */ /* 0x000fe400078e3cff */
[----:B------:R-:W-:Y:S02]  /*0880*/  @P0 LOP3.LUT R7, R7, R24, RZ, 0x3c, !PT ;  /* 0x0000001807070212 */ /* 0x000fe400078e3cff */
[----:B------:R-:W-:-:S13]  /*0890*/  R2P PR, R21.B1, 0x7f ;  /* 0x0000007f15007804 */ /* 0x000fda0000001000 */
[----:B------:R-:W2:Y:S04]  /*08a0*/  @P0 LDG.E R15, desc[UR6][R16.64+0xa0] ;  /* 0x0000a006100f0981 */ /* 0x000ea8000c1e1900 */
[----:B------:R-:W3:Y:S04]  /*08b0*/  @P1 LDG.E R25, desc[UR6][R16.64+0xb4] ;  /* 0x0000b40610191981 */ /* 0x000ee8000c1e1900 */
[----:B------:R-:W4:Y:S04]  /*08c0*/  @P0 LDG.E R28, desc[UR6][R16.64+0xb0] ;  /* 0x0000b006101c0981 */ /* 0x000f28000c1e1900 */
[----:B------:R-:W4:Y:S04]  /*08d0*/  @P0 LDG.E R19, desc[UR6][R16.64+0xa4] ;  /* 0x0000a40610130981 */ /* 0x000f28000c1e1900 */
[----:B------:R-:W4:Y:S04]  /*08e0*/  @P0 LDG.E R26, desc[UR6][R16.64+0xa8] ;  /* 0x0000a806101a0981 */ /* 0x000f28000c1e1900 */
[----:B------:R-:W4:Y:S04]  /*08f0*/  @P0 LDG.E R23, desc[UR6][R16.64+0xac] ;  /* 0x0000ac0610170981 */ /* 0x000f28000c1e1900 */
[----:B------:R-:W4:Y:S04]  /*0900*/  @P2 LDG.E R27, desc[UR6][R16.64+0xc8] ;  /* 0x0000c806101b2981 */ /* 0x000f28000c1e1900 */
[----:B------:R-:W4:Y:S04]  /*0910*/  @P1 LDG.E R24, desc[UR6][R16.64+0xc4] ;  /* 0x0000c40610181981 */ /* 0x000f28000c1e1900 */
[----:B------:R-:W4:Y:S04]  /*0920*/  @P3 LDG.E R29, desc[UR6][R16.64+0xdc] ;  /* 0x0000dc06101d3981 */ /* 0x000f28000c1e1900 */
        /* <DEDUP_REMOVED lines=9> */
[----:B------:R-:W3:Y:S01]  /*09c0*/  @P5 LDG.E R19, desc[UR6][R16.64+0x104] ;  /* 0x0001040610135981 */ /* 0x000ee2000c1e1900 */
[----:B------:R-:W-:-:S03]  /*09d0*/  @P0 LOP3.LUT R7, R7, R26, RZ, 0x3c, !PT ;  /* 0x0000001a07070212 */ /* 0x000fc600078e3cff */
[----:B------:R-:W4:Y:S01]  /*09e0*/  @P4 LDG.E R26, desc[UR6][R16.64+0x100] ;  /* 0x00010006101a4981 */ /* 0x000f22000c1e1900 */
[----:B------:R-:W-:Y:S02]  /*09f0*/  @P0 LOP3.LUT R4, R4, R23, RZ, 0x3c, !PT ;  /* 0x0000001704040212 */ /* 0x000fe400078e3cff */
[----:B------:R-:W-:Y:S01]  /*0a00*/  LOP3.LUT P0, RZ, R21, 0x8000, RZ, 0xc0, !PT ;  /* 0x0000800015ff7812 */ /* 0x000fe2000780c0ff */
        /* <DEDUP_REMOVED lines=9> */
[----:B------:R-:W-:-:S03]  /*0aa0*/  @P2 LOP3.LUT R5, R5, R22, RZ, 0x3c, !PT ;  /* 0x0000001605052212 */ /* 0x000fc600078e3cff */
[----:B------:R-:W2:Y:S01]  /*0ab0*/  @P4 LDG.E R22, desc[UR6][R16.64+0xf8] ;  /* 0x0000f80610164981 */ /* 0x000ea2000c1e1900 */
[----:B------:R-:W-:-:S03]  /*0ac0*/  @P3 LOP3.LUT R5, R5, R20, RZ, 0x3c, !PT ;  /* 0x0000001405053212 */ /* 0x000fc600078e3cff */
[----:B------:R-:W2:Y:S01]  /*0ad0*/  @P2 LDG.E R20, desc[UR6][R16.64+0xd0] ;  /* 0x0000d00610142981 */ /* 0x000ea2000c1e1900 */
[----:B---3--:R-:W-:-:S03]  /*0ae0*/  @P5 LOP3.LUT R2, R2, R19, RZ, 0x3c, !PT ;  /* 0x0000001302025212 */ /* 0x008fc600078e3cff */
[----:B------:R-:W3:Y:S01]  /*0af0*/  @P2 LDG.E R19, desc[UR6][R16.64+0xd4] ;  /* 0x0000d40610132981 */ /* 0x000ee2000c1e1900 */
[----:B------:R-:W-:-:S03]  /*0b00*/  @P6 LOP3.LUT R2, R2, R25, RZ, 0x3c, !PT ;  /* 0x0000001902026212 */ /* 0x000fc600078e3cff */
        /* <DEDUP_REMOVED lines=13> */
[----:B---3--:R-:W-:-:S03]  /*0be0*/  @P2 LOP3.LUT R4, R4, R19, RZ, 0x3c, !PT ;  /* 0x0000001304042212 */ /* 0x008fc600078e3cff */
[----:B------:R-:W3:Y:S01]  /*0bf0*/  @P5 LDG.E R19, desc[UR6][R16.64+0x108] ;  /* 0x0001080610135981 */ /* 0x000ee2000c1e1900 */
[----:B------:R-:W-:Y:S02]  /*0c00*/  @P5 LOP3.LUT R5, R5, R28, RZ, 0x3c, !PT ;  /* 0x0000001c05055212 */ /* 0x000fe400078e3cff */
[----:B------:R-:W-:Y:S02]  /*0c10*/  @P0 LOP3.LUT R2, R2, R27, RZ, 0x3c, !PT ;  /* 0x0000001b02020212 */ /* 0x000fe400078e3cff */
[----:B------:R-:W3:Y:S01]  /*0c20*/  @P0 LDG.E R27, desc[UR6][R16.64+0x138] ;  /* 0x00013806101b0981 */ /* 0x000ee2000c1e1900 */
[----:B----4-:R-:W-:-:S03]  /*0c30*/  @P3 LOP3.LUT R4, R4, R23, RZ, 0x3c, !PT ;  /* 0x0000001704043212 */ /* 0x010fc600078e3cff */
[----:B------:R-:W4:Y:S01]  /*0c40*/  @P6 LDG.E R23, desc[UR6][R16.64+0x11c] ;  /* 0x00011c0610176981 */ /* 0x000f22000c1e1900 */
[----:B------:R-:W-:-:S03]  /*0c50*/  @P3 LOP3.LUT R6, R6, R21, RZ, 0x3c, !PT ;  /* 0x0000001506063212 */ /* 0x000fc600078e3cff */
[----:B------:R-:W4:Y:S01]  /*0c60*/  @P5 LDG.E R21, desc[UR6][R16.64+0x110] ;  /* 0x0001100610155981 */ /* 0x000f22000c1e1900 */
[----:B------:R-:W-:Y:S02]  /*0c70*/  @P3 LOP3.LUT R7, R7, R24, RZ, 0x3c, !PT ;  /* 0x0000001807073212 */ /* 0x000fe400078e3cff */
[----:B------:R-:W-:Y:S01]  /*0c80*/  @P4 LOP3.LUT R6, R6, R25, RZ, 0x3c, !PT ;  /* 0x0000001906064212 */ /* 0x000fe200078e3cff */
[----:B------:R-:W4:Y:S01]  /*0c90*/  @P0 LDG.E R24, desc[UR6][R16.64+0x134] ;  /* 0x0001340610180981 */ /* 0x000f22000c1e1900 */
[----:B------:R-:W-:-:S03]  /*0ca0*/  @P4 LOP3.LUT R7, R7, R22, RZ, 0x3c, !PT ;  /* 0x0000001607074212 */ /* 0x000fc600078e3cff */
[----:B------:R-:W4:Y:S01]  /*0cb0*/  @P6 LDG.E R22, desc[UR6][R16.64+0x120] ;  /* 0x0001200610166981 */ /* 0x000f22000c1e1900 */
[----:B------:R-:W-:-:S03]  /*0cc0*/  @P6 LOP3.LUT R5, R5, R26, RZ, 0x3c, !PT ;  /* 0x0000001a05056212 */ /* 0x000fc600078e3cff */
[----:B------:R-:W4:Y:S04]  /*0cd0*/  @P6 LDG.E R25, desc[UR6][R16.64+0x124] ;  /* 0x0001240610196981 */ /* 0x000f28000c1e1900 */
[----:B------:R-:W4:Y:S01]  /*0ce0*/  @P0 LDG.E R26, desc[UR6][R16.64+0x13c] ;  /* 0x00013c06101a0981 */ /* 0x000f22000c1e1900 */
[----:B--2---:R-:W-:-:S03]  /*0cf0*/  @P4 LOP3.LUT R4, R4, R15, RZ, 0x3c, !PT ;  /* 0x0000000f04044212 */ /* 0x004fc600078e3cff */
[----:B------:R-:W2:Y:S01]  /*0d00*/  @P0 LDG.E R15, desc[UR6][R16.64+0x130] ;  /* 0x00013006100f0981 */ /* 0x000ea2000c1e1900 */
[----:B------:R-:W-:-:S04]  /*0d10*/  UIADD3 UR4, UPT, UPT, UR4, 0x10, URZ ;  /* 0x0000001004047890 */ /* 0x000fc8000fffe0ff */
[----:B------:R-:W-:Y:S01]  /*0d20*/  UISETP.NE.AND UP0, UPT, UR4, 0x20, UPT ;  /* 0x000000200400788c */ /* 0x000fe2000bf05270 */
[----:B------:R-:W-:Y:S02]  /*0d30*/  @P5 LOP3.LUT R7, R7, R20, RZ, 0x3c, !PT ;  /* 0x0000001407075212 */ /* 0x000fe400078e3cff */
[----:B---3--:R-:W-:-:S04]  /*0d40*/  @P5 LOP3.LUT R6, R6, R19, RZ, 0x3c, !PT ;  /* 0x0000001306065212 */ /* 0x008fc800078e3cff */
[----:B----4-:R-:W-:Y:S02]  /*0d50*/  @P6 LOP3.LUT R6, R6, R23, RZ, 0x3c, !PT ;  /* 0x0000001706066212 */ /* 0x010fe400078e3cff */
[----:B------:R-:W-:Y:S02]  /*0d60*/  @P5 LOP3.LUT R4, R4, R21, RZ, 0x3c, !PT ;  /* 0x0000001504045212 */ /* 0x000fe400078e3cff */
[----:B------:R-:W-:Y:S02]  /*0d70*/  @P6 LOP3.LUT R7, R7, R22, RZ, 0x3c, !PT ;  /* 0x0000001607076212 */ /* 0x000fe400078e3cff */
[----:B------:R-:W-:Y:S02]  /*0d80*/  @P6 LOP3.LUT R4, R4, R25, RZ, 0x3c, !PT ;  /* 0x0000001904046212 */ /* 0x000fe400078e3cff */
[----:B------:R-:W-:Y:S02]  /*0d90*/  @P0 LOP3.LUT R7, R7, R24, RZ, 0x3c, !PT ;  /* 0x0000001807070212 */ /* 0x000fe400078e3cff */
[----:B------:R-:W-:-:S02]  /*0da0*/  @P0 LOP3.LUT R5, R5, R26, RZ, 0x3c, !PT ;  /* 0x0000001a05050212 */ /* 0x000fc400078e3cff */
[----:B------:R-:W-:Y:S02]  /*0db0*/  @P0 LOP3.LUT R4, R4, R27, RZ, 0x3c, !PT ;  /* 0x0000001b04040212 */ /* 0x000fe400078e3cff */
[----:B--2---:R-:W-:Y:S01]  /*0dc0*/  @P0 LOP3.LUT R6, R6, R15, RZ, 0x3c, !PT ;  /* 0x0000000f06060212 */ /* 0x004fe200078e3cff */
[----:B------:R-:W-:Y:S06]  /*0dd0*/  BRA.U UP0, `(.L_x_5) ;  /* 0xfffffff500487547 */ /* 0x000fec000b83ffff */
[----:B------:R-:W-:-:S05]  /*0de0*/  VIADD R18, R18, 0x1 ;  /* 0x0000000112127836 */ /* 0x000fca0000000000 */
[----:B------:R-:W-:-:S13]  /*0df0*/  ISETP.NE.AND P0, PT, R18, 0x5, PT ;  /* 0x000000051200780c */ /* 0x000fda0003f05270 */
[----:B------:R-:W-:Y:S05]  /*0e00*/  @P0 BRA `(.L_x_6) ;  /* 0xfffffff400300947 */ /* 0x000fea000383ffff */
[----:B------:R-:W-:Y:S01]  /*0e10*/  LOP3.LUT R9, R14, 0x3, RZ, 0xc0, !PT ;  /* 0x000000030e097812 */ /* 0x000fe200078ec0ff */
[----:B------:R1:W-:Y:S03]  /*0e20*/  STL.64 [R1+0x8], R6 ;  /* 0x0000080601007387 */ /* 0x0003e60000100a00 */
[----:B------:R-:W-:Y:S01]  /*0e30*/  ISETP.NE.U32.AND P0, PT, R9, 0x1, PT ;  /* 0x000000010900780c */ /* 0x000fe20003f05070 */
[----:B------:R1:W-:Y:S03]  /*0e40*/  STL.64 [R1+0x10], R4 ;  /* 0x0000100401007387 */ /* 0x0003e60000100a00 */
[----:B------:R-:W-:Y:S01]  /*0e50*/  ISETP.NE.AND.EX P0, PT, RZ, RZ, PT, P0 ;  /* 0x000000ffff00720c */ /* 0x000fe20003f05300 */
[----:B------:R1:W-:-:S12]  /*0e60*/  STL [R1+0x4], R2 ;  /* 0x0000040201007387 */ /* 0x0003d80000100800 */
[----:B-1----:R-:W-:Y:S05]  /*0e70*/  @!P0 BRA `(.L_x_4) ;  /* 0x0000001400f88947 */ /* 0x002fea0003800000 */
[----:B------:R-:W-:Y:S01]  /*0e80*/  UMOV UR4, URZ ;  /* 0x000000ff00047c82 */ /* 0x000fe20008000000 */
[----:B------:R-:W-:Y:S01]  /*0e90*/  IMAD.MOV.U32 R2, RZ, RZ, RZ ;  /* 0x000000ffff027224 */ /* 0x000fe200078e00ff */
[----:B------:R-:W-:Y:S01]  /*0ea0*/  CS2R R6, SRZ ;  /* 0x0000000000067805 */ /* 0x000fe2000001ff00 */
[----:B------:R-:W-:Y:S02]  /*0eb0*/  IMAD.MOV.U32 R18, RZ, RZ, RZ ;  /* 0x000000ffff127224 */ /* 0x000fe400078e00ff */
[----:B------:R-:W-:Y:S02]  /*0ec0*/  IMAD.MOV.U32 R4, RZ, RZ, RZ ;  /* 0x000000ffff047224 */ /* 0x000fe400078e00ff */
[----:B------:R-:W-:-:S07]  /*0ed0*/  IMAD.U32 R5, RZ, RZ, UR4 ;  /* 0x00000004ff057e24 */ /* 0x000fce000f8e00ff */
.L_x_8:
[----:B------:R-:W-:-:S06]  /*0ee0*/  IMAD R9, R18, 0x4, R3 ;  /* 0x0000000412097824 */ /* 0x000fcc00078e0203 */
[----:B------:R-:W5:Y:S01]  /*0ef0*/  LDL R9, [R9+0x4] ;  /* 0x0000040009097983 */ /* 0x000f620000100800 */
[----:B------:R-:W-:-:S05]  /*0f00*/  UMOV UR4, URZ ;  /* 0x000000ff00047c82 */ /* 0x000fca0008000000 */
.L_x_7:
        /* <DEDUP_REMOVED lines=8> */
[----:B------:R-:W2:Y:S04]  /*0f90*/  @!P0 LDG.E R15, desc[UR6][R16.64] ;  /* 0x00000006100f8981 */ /* 0x000ea8000c1e1900 */
        /* <DEDUP_REMOVED lines=171> */
[----:B------:R1:W-:Y:S03]  /*1a50*/  STL [R1+0x4], R2 ;  /* 0x0000040201007387 */ /* 0x0003e60000100800 */
[----:B------:R-:W-:Y:S01]  /*1a60*/  ISETP.NE.AND.EX P0, PT, RZ, RZ, PT, P0 ;  /* 0x000000ffff00720c */ /* 0x000fe20003f05300 */
[----:B------:R1:W-:-:S12]  /*1a70*/  STL.64 [R1+0x10], R4 ;  /* 0x0000100401007387 */ /* 0x0003d80000100a00 */
[----:B-1----:R-:W-:Y:S05]  /*1a80*/  @P0 BRA `(.L_x_4) ;  /* 0x0000000800f40947 */ /* 0x002fea0003800000 */
[----:B------:R-:W-:Y:S01]  /*1a90*/  UMOV UR4, URZ ;  /* 0x000000ff00047c82 */ /* 0x000fe20008000000 */
[----:B------:R-:W-:Y:S01]  /*1aa0*/  IMAD.MOV.U32 R2, RZ, RZ, RZ ;  /* 0x000000ffff027224 */ /* 0x000fe200078e00ff */
[----:B------:R-:W-:Y:S01]  /*1ab0*/  CS2R R6, SRZ ;  /* 0x0000000000067805 */ /* 0x000fe2000001ff00 */
[----:B------:R-:W-:Y:S02]  /*1ac0*/  IMAD.MOV.U32 R18, RZ, RZ, RZ ;  /* 0x000000ffff127224 */ /* 0x000fe400078e00ff */
[----:B------:R-:W-:Y:S02]  /*1ad0*/  IMAD.MOV.U32 R4, RZ, RZ, RZ ;  /* 0x000000ffff047224 */ /* 0x000fe400078e00ff */
[----:B------:R-:W-:-:S07]  /*1ae0*/  IMAD.U32 R5, RZ, RZ, UR4 ;  /* 0x00000004ff057e24 */ /* 0x000fce000f8e00ff */
.L_x_10:
[----:B------:R-:W-:-:S06]  /*1af0*/  IMAD R9, R18, 0x4, R3 ;  /* 0x0000000412097824 */ /* 0x000fcc00078e0203 */
[----:B------:R-:W5:Y:S01]  /*1b00*/  LDL R9, [R9+0x4] ;  /* 0x0000040009097983 */ /* 0x000f620000100800 */
[----:B------:R-:W-:-:S05]  /*1b10*/  UMOV UR4, URZ ;  /* 0x000000ff00047c82 */ /* 0x000fca0008000000 */
.L_x_9:
        /* <DEDUP_REMOVED lines=177> */
[----:B------:R1:W-:Y:S04]  /*2630*/  STL.64 [R1+0x8], R6 ;  /* 0x0000080601007387 */ /* 0x0003e80000100a00 */
[----:B------:R1:W-:Y:S04]  /*2640*/  STL [R1+0x4], R2 ;  /* 0x0000040201007387 */ /* 0x0003e80000100800 */
[----:B------:R1:W-:Y:S02]  /*2650*/  STL.64 [R1+0x10], R4 ;  /* 0x0000100401007387 */ /* 0x0003e40000100a00 */
.L_x_4:
[----:B0-----:R-:W-:Y:S05]  /*2660*/  BSYNC.RECONVERGENT B1 ;  /* 0x0000000000017941 */ /* 0x001fea0003800200 */
.L_x_3:
[----:B------:R-:W-:Y:S01]  /*2670*/  ISETP.GE.U32.AND P0, PT, R14, 0x4, PT ;  /* 0x000000040e00780c */ /* 0x000fe20003f06070 */
[----:B------:R-:W-:Y:S01]  /*2680*/  VIADD R12, R12, 0x1 ;  /* 0x000000010c0c7836 */ /* 0x000fe20000000000 */
[--C-:B------:R-:W-:Y:S02]  /*2690*/  SHF.R.U64 R14, R14, 0x2, R13.reuse ;  /* 0x000000020e0e7819 */ /* 0x100fe4000000120d */
[----:B------:R-:W-:Y:S02]  /*26a0*/  ISETP.GE.U32.AND.EX P0, PT, R13, RZ, PT, P0 ;  /* 0x000000ff0d00720c */ /* 0x000fe40003f06100 */
[----:B------:R-:W-:-:S11]  /*26b0*/  SHF.R.U32.HI R13, RZ, 0x2, R13 ;  /* 0x00000002ff0d7819 */ /* 0x000fd6000001160d */
[----:B------:R-:W-:Y:S05]  /*26c0*/  @P0 BRA `(.L_x_11) ;  /* 0xffffffd800d40947 */ /* 0x000fea000383ffff */
.L_x_2:
[----:B0-----:R-:W-:Y:S05]  /*26d0*/  BSYNC.RECONVERGENT B0 ;  /* 0x0000000000007941 */ /* 0x001fea0003800200 */
.L_x_1:
[----:B------:R-:W-:Y:S01]  /*26e0*/  ISETP.NE.AND P0, PT, R8, RZ, PT ;  /* 0x000000ff0800720c */ /* 0x000fe20003f05270 */
[----:B------:R-:W-:-:S12]  /*26f0*/  BSSY.RECONVERGENT B0, `(.L_x_12) ;  /* 0x0000252000007945 */ /* 0x000fd80003800200 */
[----:B------:R-:W-:Y:S05]  /*2700*/  @!P0 BRA `(.L_x_13) ;  /* 0x0000002400408947 */ /* 0x000fea0003800000 */
[--C-:B-1----:R-:W-:Y:S01]  /*2710*/  SHF.R.S32.HI R12, RZ, 0x1f, R8.reuse ;  /* 0x0000001fff0c7819 */ /* 0x102fe20000011408 */
[----:B------:R-:W-:Y:S02]  /*2720*/  IMAD.MOV.U32 R13, RZ, RZ, R8 ;  /* 0x000000ffff0d7224 */ /* 0x000fe400078e0008 */
[----:B------:R-:W-:-:S07]  /*2730*/  IMAD.MOV.U32 R14, RZ, RZ, RZ ;  /* 0x000000ffff0e7224 */ /* 0x000fce00078e00ff */
.L_x_22:
[----:B0-----:R-:W-:Y:S01]  /*2740*/  LOP3.LUT R4, R13, 0x3, RZ, 0xc0, !PT ;  /* 0x000000030d047812 */ /* 0x001fe200078ec0ff */
[----:B------:R-:W-:Y:S03]  /*2750*/  BSSY.RECONVERGENT B1, `(.L_x_14) ;  /* 0x0000245000017945 */ /* 0x000fe60003800200 */
[----:B------:R-:W-:-:S04]  /*2760*/  ISETP.NE.U32.AND P0, PT, R4, RZ, PT ;  /* 0x000000ff0400720c */ /* 0x000fc80003f05070 */
[----:B------:R-:W-:-:S13]  /*2770*/  ISETP.NE.AND.EX P0, PT, RZ, RZ, PT, P0 ;  /* 0x000000ffff00720c */ /* 0x000fda0003f05300 */
[----:B------:R-:W-:Y:S05]  /*2780*/  @!P0 BRA `(.L_x_15) ;  /* 0x0000002400048947 */ /* 0x000fea0003800000 */
[----:B------:R-:W0:Y:S01]  /*2790*/  LDC.64 R10, c[0x4][0x8] ;  /* 0x01000200ff0a7b82 */ /* 0x000e220000000a00 */
[----:B------:R-:W-:Y:S01]  /*27a0*/  UMOV UR4, URZ ;  /* 0x000000ff00047c82 */ /* 0x000fe20008000000 */
[----:B------:R-:W-:Y:S01]  /*27b0*/  IMAD.MOV.U32 R2, RZ, RZ, RZ ;  /* 0x000000ffff027224 */ /* 0x000fe200078e00ff */
[----:B------:R-:W-:Y:S01]  /*27c0*/  CS2R R6, SRZ ;  /* 0x0000000000067805 */ /* 0x000fe2000001ff00 */
[----:B------:R-:W-:Y:S02]  /*27d0*/  IMAD.MOV.U32 R18, RZ, RZ, RZ ;  /* 0x000000ffff127224 */ /* 0x000fe400078e00ff */
[----:B------:R-:W-:Y:S02]  /*27e0*/  IMAD.MOV.U32 R4, RZ, RZ, RZ ;  /* 0x000000ffff047224 */ /* 0x000fe400078e00ff */
[----:B------:R-:W-:Y:S02]  /*27f0*/  IMAD.U32 R5, RZ, RZ, UR4 ;  /* 0x00000004ff057e24 */ /* 0x000fe4000f8e00ff */
[----:B0-----:R-:W-:-:S07]  /*2800*/  IMAD.WIDE.U32 R10, R14, 0xc80, R10 ;  /* 0x00000c800e0a7825 */ /* 0x001fce00078e000a */
.L_x_17:
[----:B------:R-:W-:-:S06]  /*2810*/  IMAD R9, R18, 0x4, R3 ;  /* 0x0000000412097824 */ /* 0x000fcc00078e0203 */
[----:B------:R-:W5:Y:S01]  /*2820*/  LDL R9, [R9+0x4] ;  /* 0x0000040009097983 */ /* 0x000f620000100800 */
[----:B------:R-:W-:-:S05]  /*2830*/  UMOV UR4, URZ ;  /* 0x000000ff00047c82 */ /* 0x000fca0008000000 */
.L_x_16:
        /* <DEDUP_REMOVED lines=183> */
[----:B0-----:R-:W-:Y:S05]  /*33b0*/  @!P0 BRA `(.L_x_15) ;  /* 0x0000001400f88947 */ /* 0x001fea0003800000 */
[----:B------:R-:W-:Y:S01]  /*33c0*/  UMOV UR4, URZ ;  /* 0x000000ff00047c82 */ /* 0x000fe20008000000 */
[----:B------:R-:W-:Y:S01]  /*33d0*/  IMAD.MOV.U32 R2, RZ, RZ, RZ ;  /* 0x000000ffff027224 */ /* 0x000fe200078e00ff */
[----:B------:R-:W-:Y:S01]  /*33e0*/  CS2R R6, SRZ ;  /* 0x0000000000067805 */ /* 0x000fe2000001ff00 */
[----:B------:R-:W-:Y:S02]  /*33f0*/  IMAD.MOV.U32 R18, RZ, RZ, RZ ;  /* 0x000000ffff127224 */ /* 0x000fe400078e00ff */
[----:B------:R-:W-:Y:S02]  /*3400*/  IMAD.MOV.U32 R4, RZ, RZ, RZ ;  /* 0x000000ffff047224 */ /* 0x000fe400078e00ff */
[----:B------:R-:W-:-:S07]  /*3410*/  IMAD.U32 R5, RZ, RZ, UR4 ;  /* 0x00000004ff057e24 */ /* 0x000fce000f8e00ff */
.L_x_19:
[----:B------:R-:W-:-:S06]  /*3420*/  IMAD R9, R18, 0x4, R3 ;  /* 0x0000000412097824 */ /* 0x000fcc00078e0203 */
[----:B------:R-:W5:Y:S01]  /*3430*/  LDL R9, [R9+0x4] ;  /* 0x0000040009097983 */ /* 0x000f620000100800 */
[----:B------:R-:W-:-:S05]  /*3440*/  UMOV UR4, URZ ;  /* 0x000000ff00047c82 */ /* 0x000fca0008000000 */
.L_x_18:
        /* <DEDUP_REMOVED lines=183> */
[----:B0-----:R-:W-:Y:S05]  /*3fc0*/  @P0 BRA `(.L_x_15) ;  /* 0x0000000800f40947 */ /* 0x001fea0003800000 */
[----:B------:R-:W-:Y:S01]  /*3fd0*/  UMOV UR4, URZ ;  /* 0x000000ff00047c82 */ /* 0x000fe20008000000 */
[----:B------:R-:W-:Y:S01]  /*3fe0*/  IMAD.MOV.U32 R2, RZ, RZ, RZ ;  /* 0x000000ffff027224 */ /* 0x000fe200078e00ff */
[----:B------:R-:W-:Y:S01]  /*3ff0*/  CS2R R6, SRZ ;  /* 0x0000000000067805 */ /* 0x000fe2000001ff00 */
[----:B------:R-:W-:Y:S02]  /*4000*/  IMAD.MOV.U32 R18, RZ, RZ, RZ ;  /* 0x000000ffff127224 */ /* 0x000fe400078e00ff */
[----:B------:R-:W-:Y:S02]  /*4010*/  IMAD.MOV.U32 R4, RZ, RZ, RZ ;  /* 0x000000ffff047224 */ /* 0x000fe400078e00ff */
[----:B------:R-:W-:-:S07]  /*4020*/  IMAD.U32 R5, RZ, RZ, UR4 ;  /* 0x00000004ff057e24 */ /* 0x000fce000f8e00ff */
.L_x_21:
[----:B------:R-:W-:-:S06]  /*4030*/  IMAD R9, R18, 0x4, R3 ;  /* 0x0000000412097824 */ /* 0x000fcc00078e0203 */
[----:B------:R-:W5:Y:S01]  /*4040*/  LDL R9, [R9+0x4] ;  /* 0x0000040009097983 */ /* 0x000f620000100800 */
[----:B------:R-:W-:-:S05]  /*4050*/  UMOV UR4, URZ ;  /* 0x000000ff00047c82 */ /* 0x000fca0008000000 */
.L_x_20:
        /* <DEDUP_REMOVED lines=180> */
.L_x_15:
[----:B------:R-:W-:Y:S05]  /*4ba0*/  BSYNC.RECONVERGENT B1 ;  /* 0x0000000000017941 */ /* 0x000fea0003800200 */
.L_x_14:
[C---:B------:R-:W-:Y:S01]  /*4bb0*/  ISETP.GT.U32.AND P0, PT, R13.reuse, 0x3, PT ;  /* 0x000000030d00780c */ /* 0x040fe20003f04070 */
[----:B------:R-:W-:Y:S01]  /*4bc0*/  VIADD R14, R14, 0x1 ;  /* 0x000000010e0e7836 */ /* 0x000fe20000000000 */
[--C-:B------:R-:W-:Y:S02]  /*4bd0*/  SHF.R.U64 R13, R13, 0x2, R12.reuse ;  /* 0x000000020d0d7819 */ /* 0x100fe4000000120c */
[----:B------:R-:W-:Y:S02]  /*4be0*/  ISETP.GT.U32.AND.EX P0, PT, R12, RZ, PT, P0 ;  /* 0x000000ff0c00720c */ /* 0x000fe40003f04100 */
[----:B------:R-:W-:-:S11]  /*4bf0*/  SHF.R.U32.HI R12, RZ, 0x2, R12 ;  /* 0x00000002ff0c7819 */ /* 0x000fd6000001160c */
[----:B------:R-:W-:Y:S05]  /*4c00*/  @P0 BRA `(.L_x_22) ;  /* 0xffffffd800cc0947 */ /* 0x000fea000383ffff */
.L_x_13:
[----:B------:R-:W-:Y:S05]  /*4c10*/  BSYNC.RECONVERGENT B0 ;  /* 0x0000000000007941 */ /* 0x000fea0003800200 */
.L_x_12:
[----:B------:R-:W2:Y:S01]  /*4c20*/  LDC R3, c[0x0][0x390] ;  /* 0x0000e400ff037b82 */ /* 0x000ea20000000800 */
[----:B------:R-:W2:Y:S07]  /*4c30*/  LDCU UR4, c[0x0][0x398] ;  /* 0x00007300ff0477ac */ /* 0x000eae0008000800 */
[----:B01----:R-:W0:Y:S01]  /*4c40*/  LDC.64 R6, c[0x0][0x388] ;  /* 0x0000e200ff067b82 */ /* 0x003e220000000a00 */
[----:B--2---:R-:W-:-:S04]  /*4c50*/  IMAD R3, R3, UR4, R8 ;  /* 0x0000000403037c24 */ /* 0x004fc8000f8e0208 */
[----:B0-----:R-:W-:-:S06]  /*4c60*/  IMAD.WIDE R6, R3, 0x4, R6 ;  /* 0x0000000403067825 */ /* 0x001fcc00078e0206 */
[----:B------:R-:W2:Y:S01]  /*4c70*/  LDG.E R6, desc[UR6][R6.64] ;  /* 0x0000000606067981 */ /* 0x000ea2000c1e1900 */
[----:B------:R-:W-:Y:S01]  /*4c80*/  SHF.R.U32.HI R3, RZ, 0x2, R2 ;  /* 0x00000002ff037819 */ /* 0x000fe20000011602 */
[----:B------:R-:W-:Y:S01]  /*4c90*/  UMOV UR4, 0x9999999a ;  /* 0x9999999a00047882 */ /* 0x000fe20000000000 */
[----:B------:R-:W-:Y:S02]  /*4ca0*/  UMOV UR5, 0x3fc99999 ;  /* 0x3fc9999900057882 */ /* 0x000fe40000000000 */
[----:B------:R-:W-:Y:S01]  /*4cb0*/  LOP3.LUT R3, R3, R2, RZ, 0x3c, !PT ;  /* 0x0000000203037212 */ /* 0x000fe200078e3cff */
[----:B------:R-:W-:-:S04]  /*4cc0*/  IMAD.SHL.U32 R2, R5, 0x10, RZ ;  /* 0x0000001005027824 */ /* 0x000fc800078e00ff */
[----:B------:R-:W-:-:S05]  /*4cd0*/  IMAD.SHL.U32 R4, R3, 0x2, RZ ;  /* 0x0000000203047824 */ /* 0x000fca00078e00ff */
[----:B------:R-:W-:Y:S01]  /*4ce0*/  LOP3.LUT R2, R3, R4, R2, 0x96, !PT ;  /* 0x0000000403027212 */ /* 0x000fe200078e9602 */
[----:B------:R-:W-:-:S03]  /*4cf0*/  IMAD.MOV.U32 R3, RZ, RZ, 0x2f800000 ;  /* 0x2f800000ff037424 */ /* 0x000fc600078e00ff */
[----:B------:R-:W-:-:S05]  /*4d00*/  LOP3.LUT R5, R2, R5, RZ, 0x3c, !PT ;  /* 0x0000000502057212 */ /* 0x000fca00078e3cff */
[----:B------:R-:W-:-:S04]  /*4d10*/  IMAD R5, R8, 0x587c5, R5 ;  /* 0x000587c508057824 */ /* 0x000fc800078e0205 */
[----:B------:R-:W-:-:S05]  /*4d20*/  VIADD R5, R5, 0x2ac1d59a ;  /* 0x2ac1d59a05057836 */ /* 0x000fca0000000000 */
[----:B------:R-:W-:Y:S01]  /*4d30*/  I2FP.F32.U32 R2, R5 ;  /* 0x0000000500027245 */ /* 0x000fe20000201000 */
[----:B--2---:R-:W-:-:S04]  /*4d40*/  FADD R8, -R6, 1 ;  /* 0x3f80000006087421 */ /* 0x004fc80000000100 */
[----:B------:R-:W-:Y:S01]  /*4d50*/  FFMA R6, R2, R3, 1.1641532182693481445e-10 ;  /* 0x2f00000002067423 */ /* 0x000fe20000000003 */
[----:B------:R-:W0:Y:S08]  /*4d60*/  F2F.F64.F32 R4, R8 ;  /* 0x0000000800047310 */ /* 0x000e300000201800 */
[----:B------:R-:W1:Y:S01]  /*4d70*/  F2F.F64.F32 R2, R6 ;  /* 0x0000000600027310 */ /* 0x000e620000201800 */
[----:B0-----:R-:W-:-:S08]  /*4d80*/  DMUL R4, R4, UR4 ;  /* 0x0000000404047c28 */ /* 0x001fd00008000000 */
[----:B-1----:R-:W-:-:S14]  /*4d90*/  DSETP.GT.AND P0, PT, R4, R2, PT ;  /* 0x000000020400722a */ /* 0x002fdc0003f04000 */
[----:B------:R-:W0:Y:S01]  /*4da0*/  @P0 LDC.64 R2, c[0x0][0x380] ;  /* 0x0000e000ff020b82 */ /* 0x000e220000000a00 */
[----:B------:R-:W-:Y:S02]  /*4db0*/  @P0 IMAD.MOV.U32 R5, RZ, RZ, 0x1 ;  /* 0x00000001ff050424 */ /* 0x000fe400078e00ff */
[----:B0-----:R-:W-:-:S05]  /*4dc0*/  @P0 IMAD.WIDE R2, R0, 0x4, R2 ;  /* 0x0000000400020825 */ /* 0x001fca00078e0202 */
[----:B------:R0:W-:Y:S01]  /*4dd0*/  @P0 STG.E desc[UR6][R2.64], R5 ;  /* 0x0000000502000986 */ /* 0x0001e2000c101906 */
[----:B------:R-:W-:Y:S05]  /*4de0*/  @P0 EXIT ;  /* 0x000000000000094d */ /* 0x000fea0003800000 */
[----:B0-----:R-:W0:Y:S02]  /*4df0*/  LDC.64 R2, c[0x0][0x380] ;  /* 0x0000e000ff027b82 */ /* 0x001e240000000a00 */
[----:B0-----:R-:W-:-:S05]  /*4e00*/  IMAD.WIDE R2, R0, 0x4, R2 ;  /* 0x0000000400027825 */ /* 0x001fca00078e0202 */
[----:B------:R-:W-:Y:S01]  /*4e10*/  STG.E desc[UR6][R2.64], RZ ;  /* 0x000000ff02007986 */ /* 0x000fe2000c101906 */
[----:B------:R-:W-:Y:S05]  /*4e20*/  EXIT ;  /* 0x000000000000794d */ /* 0x000fea0003800000 */
.L_x_23:
        /* <DEDUP_REMOVED lines=13> */
.L_x_124:


//--------------------- .text._Z15make_some_noisePfii --------------------------
	.section	.text._Z15make_some_noisePfii,"ax",@progbits
	.align	128
        .global         _Z15make_some_noisePfii
        .type           _Z15make_some_noisePfii,@function
        .size           _Z15make_some_noisePfii,(.L_x_121 - _Z15make_some_noisePfii)
        .other          _Z15make_some_noisePfii,@"STO_CUDA_ENTRY STV_DEFAULT"
_Z15make_some_noisePfii:
.text._Z15make_some_noisePfii:
[----:B------:R-:W0:Y:S01]  /*0000*/  LDC R1, c[0x0][0x37c] ;  /* 0x0000df00ff017b82 */ /* 0x000e220000000800 */
[----:B------:R-:W1:Y:S07]  /*0010*/  S2R R0, SR_TID.X ;  /* 0x0000000000007919 */ /* 0x000e6e0000002100 */
[----:B------:R-:W1:Y:S01]  /*0020*/  S2UR UR4, SR_CTAID.X ;  /* 0x00000000000479c3 */ /* 0x000e620000002500 */
[----:B------:R-:W2:Y:S01]  /*0030*/  LDCU.64 UR6, c[0x0][0x388] ;  /* 0x00007100ff0677ac */ /* 0x000ea20008000a00 */
[----:B0-----:R-:W-:Y:S01]  /*0040*/  VIADD R1, R1, 0xffffffd0 ;  /* 0xffffffd001017836 */ /* 0x001fe20000000000 */
[----:B------:R-:W0:Y:S05]  /*0050*/  S2R R5, SR_TID.Y ;  /* 0x0000000000057919 */ /* 0x000e2a0000002200 */
[----:B------:R-:W1:Y:S08]  /*0060*/  LDC R3, c[0x0][0x360] ;  /* 0x0000d800ff037b82 */ /* 0x000e700000000800 */
[----:B------:R-:W0:Y:S08]  /*0070*/  S2UR UR5, SR_CTAID.Y ;  /* 0x00000000000579c3 */ /* 0x000e300000002600 */
[----:B------:R-:W0:Y:S01]  /*0080*/  LDC R8, c[0x0][0x364] ;  /* 0x0000d900ff087b82 */ /* 0x000e220000000800 */
[----:B-1----:R-:W-:-:S05]  /*0090*/  IMAD R3, R3, UR4, R0 ;  /* 0x0000000403037c24 */ /* 0x002fca000f8e0200 */
[----:B--2---:R-:W-:Y:S01]  /*00a0*/  ISETP.GE.AND P0, PT, R3, UR7, PT ;  /* 0x0000000703007c0c */ /* 0x004fe2000bf06270 */
[----:B0-----:R-:W-:-:S05]  /*00b0*/  IMAD R8, R8, UR5, R5 ;  /* 0x0000000508087c24 */ /* 0x001fca000f8e0205 */
[----:B------:R-:W-:-:S13]  /*00c0*/  ISETP.GE.OR P0, PT, R8, UR6, P0 ;  /* 0x0000000608007c0c */ /* 0x000fda0008706670 */
[----:B------:R-:W-:Y:S05]  /*00d0*/  @P0 EXIT ;  /* 0x000000000000094d */ /* 0x000fea0003800000 */
[----:B------:R-:W-:Y:S01]  /*00e0*/  IMAD.MOV.U32 R10, RZ, RZ, 0x2abc4dd5 ;  /* 0x2abc4dd5ff0a7424 */ /* 0x000fe200078e00ff */
[----:B------:R-:W-:Y:S01]  /*00f0*/  ISETP.NE.AND P0, PT, R3, RZ, PT ;  /* 0x000000ff0300720c */ /* 0x000fe20003f05270 */
        /* <DEDUP_REMOVED lines=9> */
[----:B------:R-:W-:-:S02]  /*0190*/  IMAD.MOV.U32 R2, RZ, RZ, R1 ;  /* 0x000000ffff027224 */ /* 0x000fc400078e0001 */
[----:B------:R-:W-:Y:S01]  /*01a0*/  IMAD.MOV.U32 R0, RZ, RZ, 0x58213ed2 ;  /* 0x58213ed2ff007424 */ /* 0x000fe200078e00ff */
[----:B------:R1:W-:Y:S01]  /*01b0*/  STL.64 [R1+0x10], R14 ;  /* 0x0000100e01007387 */ /* 0x0003e20000100a00 */
[----:B------:R-:W-:Y:S02]  /*01c0*/  IMAD.MOV.U32 R6, RZ, RZ, 0x455f2458 ;  /* 0x455f2458ff067424 */ /* 0x000fe400078e00ff */
[----:B------:R-:W-:Y:S01]  /*01d0*/  IMAD.MOV.U32 R5, RZ, RZ, 0x511db0d6 ;  /* 0x511db0d6ff057424 */ /* 0x000fe200078e00ff */
[----:B------:R-:W-:Y:S06]  /*01e0*/  @!P0 BRA `(.L_x_25) ;  /* 0x0000002400548947 */ /* 0x000fec0003800000 */
[--C-:B-1----:R-:W-:Y:S01]  /*01f0*/  SHF.R.S32.HI R14, RZ, 0x1f, R3.reuse ;  /* 0x0000001fff0e7819 */ /* 0x102fe20000011403 */
[----:B------:R-:W-:Y:S02]  /*0200*/  IMAD.MOV.U32 R13, RZ, RZ, R3 ;  /* 0x000000ffff0d7224 */ /* 0x000fe400078e0003 */
[----:B------:R-:W-:Y:S02]  /*0210*/  IMAD.MOV.U32 R12, RZ, RZ, RZ ;  /* 0x000000ffff0c7224 */ /* 0x000fe400078e00ff */
[----:B------:R-:W-:Y:S02]  /*0220*/  IMAD.MOV.U32 R0, RZ, RZ, 0x58213ed2 ;  /* 0x58213ed2ff007424 */ /* 0x000fe400078e00ff */
[----:B------:R-:W-:Y:S02]  /*0230*/  IMAD.MOV.U32 R6, RZ, RZ, 0x455f2458 ;  /* 0x455f2458ff067424 */ /* 0x000fe400078e00ff */
[----:B------:R-:W-:-:S07]  /*0240*/  IMAD.MOV.U32 R5, RZ, RZ, 0x511db0d6 ;  /* 0x511db0d6ff057424 */ /* 0x000fce00078e00ff */
.L_x_34:
        /* <DEDUP_REMOVED lines=11> */
.L_x_29:
[----:B------:R-:W-:-:S06]  /*0300*/  IMAD R15, R9, 0x4, R2 ;  /* 0x00000004090f7824 */ /* 0x000fcc00078e0202 */
[----:B------:R-:W5:Y:S01]  /*0310*/  LDL R15, [R15+0x4] ;  /* 0x000004000f0f7983 */ /* 0x000f620000100800 */
[----:B------:R-:W-:-:S05]  /*0320*/  UMOV UR4, URZ ;  /* 0x000000ff00047c82 */ /* 0x000fca0008000000 */
.L_x_28:
        /* <DEDUP_REMOVED lines=104> */
[----:B----4-:R-:W-:-:S04]  /*09b0*/  @P2 LOP3.LUT R0, R0, R29, RZ, 0x3c, !PT ;  /* 0x0000001d00002212 */ /* 0x010fc800078e3cff */
[----:B------:R-:W-:Y:S02]  /*09c0*/  @P3 LOP3.LUT R0, R0, R18, RZ, 0x3c, !PT ;  /* 0x0000001200003212 */ /* 0x000fe400078e3cff */
[----:B------:R-:W4:Y:S01]  /*09d0*/  @P3 LDG.E R18, desc[UR6][R16.64+0xec] ;  /* 0x0000ec0610123981 */ /* 0x000f22000c1e1900 */
[----:B------:R-:W-:-:S03]  /*09e0*/  @P0 LOP3.LUT R5, R5, R26, RZ, 0x3c, !PT ;  /* 0x0000001a05050212 */ /* 0x000fc600078e3cff */
[----:B------:R-:W3:Y:S01]  /*09f0*/  @P5 LDG.E R26, desc[UR6][R16.64+0x114] ;  /* 0x00011406101a5981 */ /* 0x000ee2000c1e1900 */
[----:B------:R-:W-:-:S03]  /*0a00*/  @P0 LOP3.LUT R6, R6, R21, RZ, 0x3c, !PT ;  /* 0x0000001506060212 */ /* 0x000fc600078e3cff */
[----:B------:R-:W3:Y:S01]  /*0a10*/  @P5 LDG.E R21, desc[UR6][R16.64+0x104] ;  /* 0x0001040610155981 */ /* 0x000ee2000c1e1900 */
[----:B------:R-:W-:-:S03]  /*0a20*/  @P0 LOP3.LUT R7, R7, R24, RZ, 0x3c, !PT ;  /* 0x0000001807070212 */ /* 0x000fc600078e3cff */
[----:B------:R-:W3:Y:S01]  /*0a30*/  @P4 LDG.E R24, desc[UR6][R16.64+0x100] ;  /* 0x0001000610184981 */ /* 0x000ee2000c1e1900 */
[----:B------:R-:W-:Y:S02]  /*0a40*/  @P0 LOP3.LUT R4, R4, R25, RZ, 0x3c, !PT ;  /* 0x0000001904040212 */ /* 0x000fe400078e3cff */
[----:B------:R-:W-:Y:S01]  /*0a50*/  LOP3.LUT P0, RZ, R23, 0x8000, RZ, 0xc0, !PT ;  /* 0x0000800017ff7812 */ /* 0x000fe2000780c0ff */
[----:B------:R-:W3:Y:S01]  /*0a60*/  @P1 LDG.E R25, desc[UR6][R16.64+0xc0] ;  /* 0x0000c00610191981 */ /* 0x000ee2000c1e1900 */
[----:B------:R-:W-:-:S03]  /*0a70*/  @P1 LOP3.LUT R5, R5, R22, RZ, 0x3c, !PT ;  /* 0x0000001605051212 */ /* 0x000fc600078e3cff */
[----:B------:R-:W3:Y:S04]  /*0a80*/  @P1 LDG.E R23, desc[UR6][R16.64+0xb8] ;  /* 0x0000b80610171981 */ /* 0x000ee8000c1e1900 */
[----:B------:R-:W3:Y:S01]  /*0a90*/  @P1 LDG.E R22, desc[UR6][R16.64+0xbc] ;  /* 0x0000bc0610161981 */ /* 0x000ee2000c1e1900 */
[----:B--2---:R-:W-:-:S03]  /*0aa0*/  @P4 LOP3.LUT R0, R0, R19, RZ, 0x3c, !PT ;  /* 0x0000001300004212 */ /* 0x004fc600078e3cff */
[----:B------:R-:W2:Y:S04]  /*0ab0*/  @P0 LDG.E R29, desc[UR6][R16.64+0x12c] ;  /* 0x00012c06101d0981 */ /* 0x000ea8000c1e1900 */
[----:B------:R-:W2:Y:S01]  /*0ac0*/  @P2 LDG.E R19, desc[UR6][R16.64+0xcc] ;  /* 0x0000cc0610132981 */ /* 0x000ea2000c1e1900 */
[----:B------:R-:W-:-:S03]  /*0ad0*/  @P2 LOP3.LUT R5, R5, R20, RZ, 0x3c, !PT ;  /* 0x0000001405052212 */ /* 0x000fc600078e3cff */
[----:B------:R-:W2:Y:S01]  /*0ae0*/  @P4 LDG.E R20, desc[UR6][R16.64+0xf8] ;  /* 0x0000f80610144981 */ /* 0x000ea2000c1e1900 */
[----:B----4-:R-:W-:-:S03]  /*0af0*/  @P3 LOP3.LUT R5, R5, R18, RZ, 0x3c, !PT ;  /* 0x0000001205053212 */ /* 0x010fc600078e3cff */
[----:B------:R-:W4:Y:S01]  /*0b00*/  @P2 LDG.E R18, desc[UR6][R16.64+0xd0] ;  /* 0x0000d00610122981 */ /* 0x000f22000c1e1900 */
[----:B---3--:R-:W-:-:S03]  /*0b10*/  @P5 LOP3.LUT R0, R0, R21, RZ, 0x3c, !PT ;  /* 0x0000001500005212 */ /* 0x008fc600078e3cff */
[----:B------:R-:W3:Y:S01]  /*0b20*/  @P2 LDG.E R21, desc[UR6][R16.64+0xd4] ;  /* 0x0000d40610152981 */ /* 0x000ee2000c1e1900 */
[----:B------:R-:W-:-:S03]  /*0b30*/  @P6 LOP3.LUT R0, R0, R27, RZ, 0x3c, !PT ;  /* 0x0000001b00006212 */ /* 0x000fc600078e3cff */
        /* <DEDUP_REMOVED lines=9> */
[----:B--2---:R-:W-:-:S03]  /*0bd0*/  @P2 LOP3.LUT R6, R6, R19, RZ, 0x3c, !PT ;  /* 0x0000001306062212 */ /* 0x004fc600078e3cff */
[----:B------:R-:W2:Y:S01]  /*0be0*/  @P4 LDG.E R19, desc[UR6][R16.64+0xfc] ;  /* 0x0000fc0610134981 */ /* 0x000ea2000c1e1900 */
[----:B----4-:R-:W-:-:S03]  /*0bf0*/  @P2 LOP3.LUT R7, R7, R18, RZ, 0x3c, !PT ;  /* 0x0000001207072212 */ /* 0x010fc600078e3cff */
[----:B------:R-:W4:Y:S01]  /*0c00*/  @P5 LDG.E R18, desc[UR6][R16.64+0x10c] ;  /* 0x00010c0610125981 */ /* 0x000f22000c1e1900 */
[----:B------:R-:W-:Y:S02]  /*0c10*/  @P5 LOP3.LUT R5, R5, R26, RZ, 0x3c, !PT ;  /* 0x0000001a05055212 */ /* 0x000fe400078e3cff */
[----:B---3--:R-:W-:Y:S02]  /*0c20*/  @P2 LOP3.LUT R4, R4, R21, RZ, 0x3c, !PT ;  /* 0x0000001504042212 */ /* 0x008fe400078e3cff */
[----:B------:R-:W3:Y:S01]  /*0c30*/  @P5 LDG.E R21, desc[UR6][R16.64+0x108] ;  /* 0x0001080610155981 */ /* 0x000ee2000c1e1900 */
[----:B------:R-:W-:-:S03]  /*0c40*/  @P0 LOP3.LUT R0, R0, R29, RZ, 0x3c, !PT ;  /* 0x0000001d00000212 */ /* 0x000fc600078e3cff */
[----:B------:R-:W3:Y:S01]  /*0c50*/  @P0 LDG.E R29, desc[UR6][R16.64+0x138] ;  /* 0x00013806101d0981 */ /* 0x000ee2000c1e1900 */
[----:B------:R-:W-:-:S03]  /*0c60*/  @P3 LOP3.LUT R4, R4, R25, RZ, 0x3c, !PT ;  /* 0x0000001904043212 */ /* 0x000fc600078e3cff */
[----:B------:R-:W3:Y:S01]  /*0c70*/  @P6 LDG.E R25, desc[UR6][R16.64+0x11c] ;  /* 0x00011c0610196981 */ /* 0x000ee2000c1e1900 */
[----:B------:R-:W-:-:S03]  /*0c80*/  @P3 LOP3.LUT R6, R6, R23, RZ, 0x3c, !PT ;  /* 0x0000001706063212 */ /* 0x000fc600078e3cff */
[----:B------:R-:W3:Y:S01]  /*0c90*/  @P5 LDG.E R23, desc[UR6][R16.64+0x110] ;  /* 0x0001100610175981 */ /* 0x000ee2000c1e1900 */
[----:B------:R-:W-:Y:S02]  /*0ca0*/  @P3 LOP3.LUT R7, R7, R22, RZ, 0x3c, !PT ;  /* 0x0000001607073212 */ /* 0x000fe400078e3cff */
[----:B------:R-:W-:Y:S01]  /*0cb0*/  @P4 LOP3.LUT R6, R6, R27, RZ, 0x3c, !PT ;  /* 0x0000001b06064212 */ /* 0x000fe200078e3cff */
[----:B------:R-:W3:Y:S01]  /*0cc0*/  @P0 LDG.E R22, desc[UR6][R16.64+0x134] ;  /* 0x0001340610160981 */ /* 0x000ee2000c1e1900 */
[----:B------:R-:W-:-:S03]  /*0cd0*/  @P4 LOP3.LUT R7, R7, R20, RZ, 0x3c, !PT ;  /* 0x0000001407074212 */ /* 0x000fc600078e3cff */
[----:B------:R-:W3:Y:S01]  /*0ce0*/  @P6 LDG.E R20, desc[UR6][R16.64+0x120] ;  /* 0x0001200610146981 */ /* 0x000ee2000c1e1900 */
[----:B------:R-:W-:-:S03]  /*0cf0*/  @P6 LOP3.LUT R5, R5, R24, RZ, 0x3c, !PT ;  /* 0x0000001805056212 */ /* 0x000fc600078e3cff */
[----:B------:R-:W3:Y:S04]  /*0d00*/  @P6 LDG.E R27, desc[UR6][R16.64+0x124] ;  /* 0x00012406101b6981 */ /* 0x000ee8000c1e1900 */
[----:B------:R-:W3:Y:S01]  /*0d10*/  @P0 LDG.E R24, desc[UR6][R16.64+0x13c] ;  /* 0x00013c0610180981 */ /* 0x000ee2000c1e1900 */
[----:B--2---:R-:W-:-:S03]  /*0d20*/  @P4 LOP3.LUT R4, R4, R19, RZ, 0x3c, !PT ;  /* 0x0000001304044212 */ /* 0x004fc600078e3cff */
[----:B------:R-:W2:Y:S01]  /*0d30*/  @P0 LDG.E R19, desc[UR6][R16.64+0x130] ;  /* 0x0001300610130981 */ /* 0x000ea2000c1e1900 */
[----:B------:R-:W-:-:S04]  /*0d40*/  UIADD3 UR4, UPT, UPT, UR4, 0x10, URZ ;  /* 0x0000001004047890 */ /* 0x000fc8000fffe0ff */
[----:B------:R-:W-:Y:S01]  /*0d50*/  UISETP.NE.AND UP0, UPT, UR4, 0x20, UPT ;  /* 0x000000200400788c */ /* 0x000fe2000bf05270 */
[----:B----4-:R-:W-:Y:S02]  /*0d60*/  @P5 LOP3.LUT R7, R7, R18, RZ, 0x3c, !PT ;  /* 0x0000001207075212 */ /* 0x010fe400078e3cff */
[----:B---3--:R-:W-:-:S04]  /*0d70*/  @P5 LOP3.LUT R6, R6, R21, RZ, 0x3c, !PT ;  /* 0x0000001506065212 */ /* 0x008fc800078e3cff */
[----:B------:R-:W-:Y:S02]  /*0d80*/  @P6 LOP3.LUT R6, R6, R25, RZ, 0x3c, !PT ;  /* 0x0000001906066212 */ /* 0x000fe400078e3cff */
        /* <DEDUP_REMOVED lines=19> */
[----:B------:R-:W-:Y:S01]  /*0ec0*/  UMOV UR5, URZ ;  /* 0x000000ff00057c82 */ /* 0x000fe20008000000 */
[----:B------:R-:W-:Y:S02]  /*0ed0*/  IMAD.MOV.U32 R0, RZ, RZ, RZ ;  /* 0x000000ffff007224 */ /* 0x000fe400078e00ff */
[----:B------:R-:W-:Y:S02]  /*0ee0*/  IMAD.MOV.U32 R9, RZ, RZ, RZ ;  /* 0x000000ffff097224 */ /* 0x000fe400078e00ff */
[----:B------:R-:W-:Y:S02]  /*0ef0*/  IMAD.MOV.U32 R4, RZ, RZ, RZ ;  /* 0x000000ffff047224 */ /* 0x000fe400078e00ff */
[----:B------:R-:W-:Y:S02]  /*0f00*/  IMAD.MOV.U32 R7, RZ, RZ, RZ ;  /* 0x000000ffff077224 */ /* 0x000fe400078e00ff */
[----:B------:R-:W-:-:S02]  /*0f10*/  IMAD.U32 R5, RZ, RZ, UR4 ;  /* 0x00000004ff057e24 */ /* 0x000fc4000f8e00ff */
[----:B------:R-:W-:-:S07]  /*0f20*/  IMAD.U32 R6, RZ, RZ, UR5 ;  /* 0x00000005ff067e24 */ /* 0x000fce000f8e00ff */
.L_x_31:
[----:B------:R-:W-:-:S06]  /*0f30*/  IMAD R15, R9, 0x4, R2 ;  /* 0x00000004090f7824 */ /* 0x000fcc00078e0202 */
[----:B------:R-:W5:Y:S01]  /*0f40*/  LDL R15, [R15+0x4] ;  /* 0x000004000f0f7983 */ /* 0x000f620000100800 */
[----:B------:R-:W-:-:S05]  /*0f50*/  UMOV UR4, URZ ;  /* 0x000000ff00047c82 */ /* 0x000fca0008000000 */
.L_x_30:
        /* <DEDUP_REMOVED lines=178> */
[----:B------:R1:W-:Y:S03]  /*1a80*/  STL [R1+0x4], R0 ;  /* 0x0000040001007387 */ /* 0x0003e60000100800 */
[----:B------:R-:W-:Y:S01]  /*1a90*/  ISETP.NE.U32.AND P0, PT, R9, 0x3, PT ;  /* 0x000000030900780c */ /* 0x000fe20003f05070 */
[----:B------:R1:W-:Y:S03]  /*1aa0*/  STL.64 [R1+0x8], R6 ;  /* 0x0000080601007387 */ /* 0x0003e60000100a00 */
[----:B------:R-:W-:Y:S01]  /*1ab0*/  ISETP.NE.AND.EX P0, PT, RZ, RZ, PT, P0 ;  /* 0x000000ffff00720c */ /* 0x000fe20003f05300 */
[----:B------:R1:W-:-:S12]  /*1ac0*/  STL.64 [R1+0x10], R4 ;  /* 0x0000100401007387 */ /* 0x0003d80000100a00 */
[----:B-1----:R-:W-:Y:S05]  /*1ad0*/  @P0 BRA `(.L_x_27) ;  /* 0x0000000800fc0947 */ /* 0x002fea0003800000 */
        /* <DEDUP_REMOVED lines=8> */
.L_x_33:
[----:B------:R-:W-:-:S06]  /*1b60*/  IMAD R15, R9, 0x4, R2 ;  /* 0x00000004090f7824 */ /* 0x000fcc00078e0202 */
[----:B------:R-:W5:Y:S01]  /*1b70*/  LDL R15, [R15+0x4] ;  /* 0x000004000f0f7983 */ /* 0x000f620000100800 */
[----:B------:R-:W-:-:S05]  /*1b80*/  UMOV UR4, URZ ;  /* 0x000000ff00047c82 */ /* 0x000fca0008000000 */
.L_x_32:
        /* <DEDUP_REMOVED lines=177> */
[----:B------:R1:W-:Y:S04]  /*26a0*/  STL [R1+0x4], R0 ;  /* 0x0000040001007387 */ /* 0x0003e80000100800 */
[----:B------:R1:W-:Y:S04]  /*26b0*/  STL.64 [R1+0x8], R6 ;  /* 0x0000080601007387 */ /* 0x0003e80000100a00 */
[----:B------:R1:W-:Y:S02]  /*26c0*/  STL.64 [R1+0x10], R4 ;  /* 0x0000100401007387 */ /* 0x0003e40000100a00 */
.L_x_27:
[----:B0-----:R-:W-:Y:S05]  /*26d0*/  BSYNC.RECONVERGENT B1 ;  /* 0x0000000000017941 */ /* 0x001fea0003800200 */
.L_x_26:
[C---:B------:R-:W-:Y:S01]  /*26e0*/  ISETP.GE.U32.AND P0, PT, R13.reuse, 0x4, PT ;  /* 0x000000040d00780c */ /* 0x040fe20003f06070 */
[----:B------:R-:W-:Y:S01]  /*26f0*/  VIADD R12, R12, 0x1 ;  /* 0x000000010c0c7836 */ /* 0x000fe20000000000 */
[--C-:B------:R-:W-:Y:S02]  /*2700*/  SHF.R.U64 R13, R13, 0x2, R14.reuse ;  /* 0x000000020d0d7819 */ /* 0x100fe4000000120e */
[----:B------:R-:W-:Y:S02]  /*2710*/  ISETP.GE.U32.AND.EX P0, PT, R14, RZ, PT, P0 ;  /* 0x000000ff0e00720c */ /* 0x000fe40003f06100 */
[----:B------:R-:W-:-:S11]  /*2720*/  SHF.R.U32.HI R14, RZ, 0x2, R14 ;  /* 0x00000002ff0e7819 */ /* 0x000fd6000001160e */
[----:B------:R-:W-:Y:S05]  /*2730*/  @P0 BRA `(.L_x_34) ;  /* 0xffffffd800c40947 */ /* 0x000fea000383ffff */
.L_x_25:
[----:B0-----:R-:W-:Y:S05]  /*2740*/  BSYNC.RECONVERGENT B0 ;  /* 0x0000000000007941 */ /* 0x001fea0003800200 */
.L_x_24:
[----:B------:R-:W-:Y:S01]  /*2750*/  ISETP.NE.AND P0, PT, R8, RZ, PT ;  /* 0x000000ff0800720c */ /* 0x000fe20003f05270 */
[----:B------:R-:W-:-:S12]  /*2760*/  BSSY.RECONVERGENT B0, `(.L_x_35) ;  /* 0x0000258000007945 */ /* 0x000fd80003800200 */
[----:B------:R-:W-:Y:S05]  /*2770*/  @!P0 BRA `(.L_x_36) ;  /* 0x0000002400588947 */ /* 0x000fea0003800000 */
[----:B-1----:R-:W-:Y:S02]  /*2780*/  IMAD.MOV.U32 R12, RZ, RZ, R8 ;  /* 0x000000ffff0c7224 */ /* 0x002fe400078e0008 */
[----:B------:R-:W-:Y:S02]  /*2790*/  IMAD.MOV.U32 R13, RZ, RZ, RZ ;  /* 0x000000ffff0d7224 */ /* 0x000fe400078e00ff */
[----:B------:R-:W-:-:S07]  /*27a0*/  IMAD.MOV.U32 R14, RZ, RZ, RZ ;  /* 0x000000ffff0e7224 */ /* 0x000fce00078e00ff */
.L_x_45:
[----:B0-----:R-:W-:Y:S01]  /*27b0*/  LOP3.LUT R4, R12, 0x3, RZ, 0xc0, !PT ;  /* 0x000000030c047812 */ /* 0x001fe200078ec0ff */
[----:B------:R-:W-:Y:S03]  /*27c0*/  BSSY.RECONVERGENT B1, `(.L_x_37) ;  /* 0x000024b000017945 */ /* 0x000fe60003800200 */
[----:B------:R-:W-:-:S04]  /*27d0*/  ISETP.NE.U32.AND P0, PT, R4, RZ, PT ;  /* 0x000000ff0400720c */ /* 0x000fc80003f05070 */
[----:B------:R-:W-:-:S13]  /*27e0*/  ISETP.NE.AND.EX P0, PT, RZ, RZ, PT, P0 ;  /* 0x000000ffff00720c */ /* 0x000fda0003f05300 */
[----:B------:R-:W-:Y:S05]  /*27f0*/  @!P0 BRA `(.L_x_38) ;  /* 0x00000024001c8947 */ /* 0x000fea0003800000 */
[----:B------:R-:W0:Y:S01]  /*2800*/  LDC.64 R10, c[0x4][0x8] ;  /* 0x01000200ff0a7b82 */ /* 0x000e220000000a00 */
[----:B------:R-:W-:Y:S01]  /*2810*/  UMOV UR4, URZ ;  /* 0x000000ff00047c82 */ /* 0x000fe20008000000 */
[----:B------:R-:W-:Y:S01]  /*2820*/  UMOV UR5, URZ ;  /* 0x000000ff00057c82 */ /* 0x000fe20008000000 */
[----:B------:R-:W-:Y:S02]  /*2830*/  IMAD.MOV.U32 R0, RZ, RZ, RZ ;  /* 0x000000ffff007224 */ /* 0x000fe400078e00ff */
[----:B------:R-:W-:Y:S02]  /*2840*/  IMAD.MOV.U32 R9, RZ, RZ, RZ ;  /* 0x000000ffff097224 */ /* 0x000fe400078e00ff */
[----:B------:R-:W-:Y:S02]  /*2850*/  IMAD.MOV.U32 R4, RZ, RZ, RZ ;  /* 0x000000ffff047224 */ /* 0x000fe400078e00ff */
[----:B------:R-:W-:Y:S02]  /*2860*/  IMAD.MOV.U32 R7, RZ, RZ, RZ ;  /* 0x000000ffff077224 */ /* 0x000fe400078e00ff */
[----:B------:R-:W-:-:S02]  /*2870*/  IMAD.U32 R5, RZ, RZ, UR4 ;  /* 0x00000004ff057e24 */ /* 0x000fc4000f8e00ff */
[----:B------:R-:W-:Y:S02]  /*2880*/  IMAD.U32 R6, RZ, RZ, UR5 ;  /* 0x00000005ff067e24 */ /* 0x000fe4000f8e00ff */
[----:B0-----:R-:W-:-:S07]  /*2890*/  IMAD.WIDE.U32 R10, R14, 0xc80, R10 ;  /* 0x00000c800e0a7825 */ /* 0x001fce00078e000a */
.L_x_40:
[----:B------:R-:W-:-:S06]  /*28a0*/  IMAD R15, R9, 0x4, R2 ;  /* 0x00000004090f7824 */ /* 0x000fcc00078e0202 */
[----:B------:R-:W5:Y:S01]  /*28b0*/  LDL R15, [R15+0x4] ;  /* 0x000004000f0f7983 */ /* 0x000f620000100800 */
[----:B------:R-:W-:-:S05]  /*28c0*/  UMOV UR4, URZ ;  /* 0x000000ff00047c82 */ /* 0x000fca0008000000 */
.L_x_39:
        /* <DEDUP_REMOVED lines=183> */
[----:B0-----:R-:W-:Y:S05]  /*3440*/  @!P0 BRA `(.L_x_38) ;  /* 0x0000001800088947 */ /* 0x001fea0003800000 */
        /* <DEDUP_REMOVED lines=8> */
.L_x_42:
[----:B------:R-:W-:-:S06]  /*34d0*/  IMAD R15, R9, 0x4, R2 ;  /* 0x00000004090f7824 */ /* 0x000fcc00078e0202 */
[----:B------:R-:W5:Y:S01]  /*34e0*/  LDL R15, [R15+0x4] ;  /* 0x000004000f0f7983 */ /* 0x000f620000100800 */
[----:B------:R-:W-:-:S05]  /*34f0*/  UMOV UR4, URZ ;  /* 0x000000ff00047c82 */ /* 0x000fca0008000000 */
.L_x_41:
        /* <DEDUP_REMOVED lines=183> */
[----:B0-----:R-:W-:Y:S05]  /*4070*/  @P0 BRA `(.L_x_38) ;  /* 0x0000000800fc0947 */ /* 0x001fea0003800000 */
        /* <DEDUP_REMOVED lines=8> */
.L_x_44:
[----:B------:R-:W-:-:S06]  /*4100*/  IMAD R15, R9, 0x4, R2 ;  /* 0x00000004090f7824 */ /* 0x000fcc00078e0202 */
[----:B------:R-:W5:Y:S01]  /*4110*/  LDL R15, [R15+0x4] ;  /* 0x000004000f0f7983 */ /* 0x000f620000100800 */
[----:B------:R-:W-:-:S05]  /*4120*/  UMOV UR4, URZ ;  /* 0x000000ff00047c82 */ /* 0x000fca0008000000 */
.L_x_43:
        /* <DEDUP_REMOVED lines=180> */
.L_x_38:
[----:B------:R-:W-:Y:S05]  /*4c70*/  BSYNC.RECONVERGENT B1 ;  /* 0x0000000000017941 */ /* 0x000fea0003800200 */
.L_x_37:
[----:B------:R-:W-:Y:S01]  /*4c80*/  ISETP.GT.U32.AND P0, PT, R12, 0x3, PT ;  /* 0x000000030c00780c */ /* 0x000fe20003f04070 */
[----:B------:R-:W-:Y:S01]  /*4c90*/  VIADD R14, R14, 0x1 ;  /* 0x000000010e0e7836 */ /* 0x000fe20000000000 */
[--C-:B------:R-:W-:Y:S02]  /*4ca0*/  SHF.R.U64 R12, R12, 0x2, R13.reuse ;  /* 0x000000020c0c7819 */ /* 0x100fe4000000120d */
[----:B------:R-:W-:Y:S02]  /*4cb0*/  ISETP.GT.U32.AND.EX P0, PT, R13, RZ, PT, P0 ;  /* 0x000000ff0d00720c */ /* 0x000fe40003f04100 */
[----:B------:R-:W-:-:S11]  /*4cc0*/  SHF.R.U32.HI R13, RZ, 0x2, R13 ;  /* 0x00000002ff0d7819 */ /* 0x000fd6000001160d */
[----:B------:R-:W-:Y:S05]  /*4cd0*/  @P0 BRA `(.L_x_45) ;  /* 0xffffffd800b40947 */ /* 0x000fea000383ffff */
.L_x_36:
[----:B------:R-:W-:Y:S05]  /*4ce0*/  BSYNC.RECONVERGENT B0 ;  /* 0x0000000000007941 */ /* 0x000fea0003800200 */
.L_x_35:
[----:B01----:R-:W-:Y:S01]  /*4cf0*/  SHF.R.U32.HI R7, RZ, 0x2, R0 ;  /* 0x00000002ff077819 */ /* 0x003fe20000011600 */
[----:B------:R-:W-:Y:S03]  /*4d00*/  BSSY.RECONVERGENT B0, `(.L_x_46) ;  /* 0x000003d000007945 */ /* 0x000fe60003800200 */
        /* <DEDUP_REMOVED lines=8> */
[----:B------:R-:W-:-:S05]  /*4d90*/  I2FP.F32.U32 R0, R0 ;  /* 0x0000000000007245 */ /* 0x000fca0000201000 */
[----:B------:R-:W-:Y:S01]  /*4da0*/  FFMA R0, R0, R7, 1.1641532182693481445e-10 ;  /* 0x2f00000000007423 */ /* 0x000fe20000000007 */
[----:B------:R-:W-:-:S04]  /*4db0*/  IMAD.MOV.U32 R7, RZ, RZ, 0x3e055027 ;  /* 0x3e055027ff077424 */ /* 0x000fc800078e00ff */
[----:B------:R-:W-:-:S13]  /*4dc0*/  FSETP.GEU.AND P0, PT, R0, 1.175494350822287508e-38, PT ;  /* 0x008000000000780b */ /* 0x000fda0003f0e000 */
[----:B------:R-:W-:-:S04]  /*4dd0*/  @!P0 FMUL R0, R0, 8388608 ;  /* 0x4b00000000008820 */ /* 0x000fc80000400000 */
[----:B------:R-:W-:-:S05]  /*4de0*/  VIADD R2, R0, 0xc0d55555 ;  /* 0xc0d5555500027836 */ /* 0x000fca0000000000 */
[----:B------:R-:W-:-:S05]  /*4df0*/  LOP3.LUT R9, R2, 0xff800000, RZ, 0xc0, !PT ;  /* 0xff80000002097812 */ /* 0x000fca00078ec0ff */
[----:B------:R-:W-:Y:S01]  /*4e00*/  IMAD.IADD R2, R0, 0x1, -R9 ;  /* 0x0000000100027824 */ /* 0x000fe200078e0a09 */
[----:B------:R-:W-:-:S03]  /*4e10*/  I2FP.F32.S32 R9, R9 ;  /* 0x0000000900097245 */ /* 0x000fc60000201400 */
[----:B------:R-:W-:Y:S01]  /*4e20*/  FADD R4, R2, -1 ;  /* 0xbf80000002047421 */ /* 0x000fe20000000000 */
[----:B------:R-:W-:Y:S02]  /*4e30*/  FSEL R2, RZ, -23, P0 ;  /* 0xc1b80000ff027808 */ /* 0x000fe40000000000 */
[----:B------:R-:W-:Y:S01]  /*4e40*/  ISETP.GT.U32.AND P0, PT, R0, 0x7f7fffff, PT ;  /* 0x7f7fffff0000780c */ /* 0x000fe20003f04070 */
[C---:B------:R-:W-:Y:S02]  /*4e50*/  FFMA R7, R4.reuse, -R7, 0.14084610342979431152 ;  /* 0x3e1039f604077423 */ /* 0x040fe40000000807 */
[----:B------:R-:W-:Y:S01]  /*4e60*/  FFMA R9, R9, 1.1920928955078125e-07, R2 ;  /* 0x3400000009097823 */ /* 0x000fe20000000002 */
[----:B------:R-:W-:Y:S02]  /*4e70*/  IMAD.SHL.U32 R2, R5, 0x10, RZ ;  /* 0x0000001005027824 */ /* 0x000fe400078e00ff */
[----:B------:R-:W-:-:S04]  /*4e80*/  FFMA R7, R4, R7, -0.12148627638816833496 ;  /* 0xbdf8cdcc04077423 */ /* 0x000fc80000000007 */
[----:B------:R-:W-:-:S04]  /*4e90*/  FFMA R7, R4, R7, 0.13980610668659210205 ;  /* 0x3e0f295504077423 */ /* 0x000fc80000000007 */
[----:B------:R-:W-:-:S04]  /*4ea0*/  FFMA R7, R4, R7, -0.16684235632419586182 ;  /* 0xbe2ad8b904077423 */ /* 0x000fc80000000007 */
[----:B------:R-:W-:-:S04]  /*4eb0*/  FFMA R7, R4, R7, 0.20012299716472625732 ;  /* 0x3e4ced0b04077423 */ /* 0x000fc80000000007 */
[----:B------:R-:W-:-:S04]  /*4ec0*/  FFMA R7, R4, R7, -0.24999669194221496582 ;  /* 0xbe7fff2204077423 */ /* 0x000fc80000000007 */
[----:B------:R-:W-:Y:S01]  /*4ed0*/  FFMA R11, R4, R7, 0.33333182334899902344 ;  /* 0x3eaaaa78040b7423 */ /* 0x000fe20000000007 */
[----:B------:R-:W-:-:S03]  /*4ee0*/  SHF.R.U32.HI R7, RZ, 0x2, R6 ;  /* 0x00000002ff077819 */ /* 0x000fc60000011606 */
[----:B------:R-:W-:Y:S01]  /*4ef0*/  FFMA R11, R4, R11, -0.5 ;  /* 0xbf000000040b7423 */ /* 0x000fe2000000000b */
[----:B------:R-:W-:-:S03]  /*4f00*/  LOP3.LUT R7, R7, R6, RZ, 0x3c, !PT ;  /* 0x0000000607077212 */ /* 0x000fc600078e3cff */
[----:B------:R-:W-:-:S04]  /*4f10*/  FMUL R11, R4, R11 ;  /* 0x0000000b040b7220 */ /* 0x000fc80000400000 */
[----:B------:R-:W-:Y:S01]  /*4f20*/  FFMA R6, R4, R11, R4 ;  /* 0x0000000b04067223 */ /* 0x000fe20000000004 */
[----:B------:R-:W-:Y:S02]  /*4f30*/  IMAD.MOV.U32 R11, RZ, RZ, 0x7f800000 ;  /* 0x7f800000ff0b7424 */ /* 0x000fe400078e00ff */
[----:B------:R-:W-:Y:S02]  /*4f40*/  IMAD.SHL.U32 R4, R7, 0x2, RZ ;  /* 0x0000000207047824 */ /* 0x000fe400078e00ff */
[----:B------:R-:W-:Y:S01]  /*4f50*/  FFMA R6, R9, 0.69314718246459960938, R6 ;  /* 0x3f31721809067823 */ /* 0x000fe20000000006 */
[C---:B------:R-:W-:Y:S01]  /*4f60*/  @P0 FFMA R6, R0.reuse, R11, +INF ;  /* 0x7f80000000060423 */ /* 0x040fe2000000000b */
[----:B------:R-:W-:Y:S02]  /*4f70*/  FSETP.NEU.AND P0, PT, R0, RZ, PT ;  /* 0x000000ff0000720b */ /* 0x000fe40003f0d000 */
[----:B------:R-:W-:Y:S01]  /*4f80*/  LOP3.LUT R2, R7, R4, R2, 0x96, !PT ;  /* 0x0000000407027212 */ /* 0x000fe200078e9602 */
[----:B------:R-:W-:-:S03]  /*4f90*/  FMUL R6, R6, -2 ;  /* 0xc000000006067820 */ /* 0x000fc60000400000 */
[----:B------:R-:W-:Y:S02]  /*4fa0*/  LOP3.LUT R5, R2, R5, RZ, 0x3c, !PT ;  /* 0x0000000502057212 */ /* 0x000fe400078e3cff */
[----:B------:R-:W-:-:S03]  /*4fb0*/  FSEL R7, R6, +INF , P0 ;  /* 0x7f80000006077808 */ /* 0x000fc60000000000 */
[----:B------:R-:W-:Y:S01]  /*4fc0*/  IMAD R5, R8, 0x587c5, R5 ;  /* 0x000587c508057824 */ /* 0x000fe200078e0205 */
[----:B------:R0:W1:Y:S01]  /*4fd0*/  MUFU.RSQ R2, R7 ;  /* 0x0000000700027308 */ /* 0x0000620000001400 */
[----:B------:R-:W-:Y:S02]  /*4fe0*/  VIADD R0, R7, 0xf3000000 ;  /* 0xf300000007007836 */ /* 0x000fe40000000000 */
[----:B------:R-:W-:-:S03]  /*4ff0*/  VIADD R5, R5, 0x2ac75d5f ;  /* 0x2ac75d5f05057836 */ /* 0x000fc60000000000 */
[----:B------:R-:W-:Y:S01]  /*5000*/  ISETP.GT.U32.AND P0, PT, R0, 0x727fffff, PT ;  /* 0x727fffff0000780c */ /* 0x000fe20003f04070 */
[----:B------:R-:W-:Y:S01]  /*5010*/  IMAD.MOV.U32 R0, RZ, RZ, 0x30c90fdb ;  /* 0x30c90fdbff007424 */ /* 0x000fe200078e00ff */
[----:B------:R-:W-:-:S05]  /*5020*/  I2FP.F32.U32 R5, R5 ;  /* 0x0000000500057245 */ /* 0x000fca0000201000 */
[----:B------:R-:W-:-:S06]  /*5030*/  FFMA R10, R5, R0, 7.314590599882819788e-10 ;  /* 0x30490fdb050a7423 */ /* 0x000fcc0000000000 */
[----:B01----:R-:W-:Y:S05]  /*5040*/  @!P0 BRA `(.L_x_47) ;  /* 0x0000000000108947 */ /* 0x003fea0003800000 */
[----:B------:R-:W-:-:S07]  /*5050*/  MOV R9, 0x5070 ;  /* 0x0000507000097802 */ /* 0x000fce0000000f00 */
[----:B------:R-:W-:Y:S05]  /*5060*/  CALL.REL.NOINC `($__internal_0_$__cuda_sm20_sqrt_rn_f32_slowpath) ;  /* 0x00000000005c7944 */ /* 0x000fea0003c00000 */
[----:B------:R-:W-:Y:S01]  /*5070*/  IMAD.MOV.U32 R0, RZ, RZ, R2 ;  /* 0x000000ffff007224 */ /* 0x000fe200078e0002 */
[----:B------:R-:W-:Y:S06]  /*5080*/  BRA `(.L_x_48) ;  /* 0x0000000000107947 */ /* 0x000fec0003800000 */
.L_x_47:
[----:B------:R-:W-:Y:S01]  /*5090*/  FMUL.FTZ R0, R7, R2 ;  /* 0x0000000207007220 */ /* 0x000fe20000410000 */
[----:B------:R-:W-:-:S03]  /*50a0*/  FMUL.FTZ R2, R2, 0.5 ;  /* 0x3f00000002027820 */ /* 0x000fc60000410000 */
[----:B------:R-:W-:-:S04]  /*50b0*/  FFMA R5, -R0, R0, R7 ;  /* 0x0000000000057223 */ /* 0x000fc80000000107 */
[----:B------:R-:W-:-:S07]  /*50c0*/  FFMA R0, R5, R2, R0 ;  /* 0x0000000205007223 */ /* 0x000fce0000000000 */
.L_x_48:
[----:B------:R-:W-:Y:S05]  /*50d0*/  BSYNC.RECONVERGENT B0 ;  /* 0x0000000000007941 */ /* 0x000fea0003800200 */
.L_x_46:
[----:B------:R-:W-:Y:S01]  /*50e0*/  FMUL.RZ R9, R10, 0.15915493667125701904 ;  /* 0x3e22f9830a097820 */ /* 0x000fe2000040c000 */
[----:B------:R-:W-:Y:S01]  /*50f0*/  IMAD.MOV.U32 R6, RZ, RZ, -0x66666666 ;  /* 0x9999999aff067424 */ /* 0x000fe200078e00ff */
[----:B------:R-:W0:Y:S01]  /*5100*/  LDC.64 R10, c[0x0][0x380] ;  /* 0x0000e000ff0a7b82 */ /* 0x000e220000000a00 */
[----:B------:R-:W-:Y:S01]  /*5110*/  IMAD.MOV.U32 R7, RZ, RZ, 0x3f999999 ;  /* 0x3f999999ff077424 */ /* 0x000fe200078e00ff */
[----:B------:R-:W1:Y:S01]  /*5120*/  MUFU.SIN R5, R9 ;  /* 0x0000000900057308 */ /* 0x000e620000000400 */
[----:B------:R-:W2:Y:S01]  /*5130*/  LDCU UR8, c[0x0][0x388] ;  /* 0x00007100ff0877ac */ /* 0x000ea20008000800 */
[----:B------:R-:W-:Y:S01]  /*5140*/  UMOV UR4, 0x0 ;  /* 0x0000000000047882 */ /* 0x000fe20000000000 */
[----:B------:R-:W-:Y:S01]  /*5150*/  UMOV UR5, 0x3fe00000 ;  /* 0x3fe0000000057882 */ /* 0x000fe20000000000 */
[----:B-1----:R-:W-:Y:S01]  /*5160*/  FMUL R0, R5, R0 ;  /* 0x0000000005007220 */ /* 0x002fe20000400000 */
[----:B--2---:R-:W-:-:S03]  /*5170*/  IMAD R3, R3, UR8, R8 ;  /* 0x0000000803037c24 */ /* 0x004fc6000f8e0208 */
[----:B------:R-:W1:Y:S01]  /*5180*/  F2F.F64.F32 R4, R0 ;  /* 0x0000000000047310 */ /* 0x000e620000201800 */
[----:B0-----:R-:W-:Y:S01]  /*5190*/  IMAD.WIDE R2, R3, 0x4, R10 ;  /* 0x0000000403027825 */ /* 0x001fe200078e020a */
[----:B-1----:R-:W-:-:S10]  /*51a0*/  DFMA R4, R4, UR4, R6 ;  /* 0x0000000404047c2b */ /* 0x002fd40008000006 */
[----:B------:R-:W0:Y:S02]  /*51b0*/  F2F.F32.F64 R5, R4 ;  /* 0x0000000400057310 */ /* 0x000e240000301000 */
[----:B0-----:R-:W-:Y:S01]  /*51c0*/  STG.E desc[UR6][R2.64], R5 ;  /* 0x0000000502007986 */ /* 0x001fe2000c101906 */
[----:B------:R-:W-:Y:S05]  /*51d0*/  EXIT ;  /* 0x000000000000794d */ /* 0x000fea0003800000 */
        .weak           $__internal_0_$__cuda_sm20_sqrt_rn_f32_slowpath
        .type           $__internal_0_$__cuda_sm20_sqrt_rn_f32_slowpath,@function
        .size           $__internal_0_$__cuda_sm20_sqrt_rn_f32_slowpath,(.L_x_121 - $__internal_0_$__cuda_sm20_sqrt_rn_f32_slowpath)
$__internal_0_$__cuda_sm20_sqrt_rn_f32_slowpath:
[----:B------:R-:W-:-:S13]  /*51e0*/  LOP3.LUT P0, RZ, R7, 0x7fffffff, RZ, 0xc0, !PT ;  /* 0x7fffffff07ff7812 */ /* 0x000fda000780c0ff */
[----:B------:R-:W-:Y:S01]  /*51f0*/  @!P0 IMAD.MOV.U32 R2, RZ, RZ, R7 ;  /* 0x000000ffff028224 */ /* 0x000fe200078e0007 */
[----:B------:R-:W-:Y:S06]  /*5200*/  @!P0 BRA `(.L_x_49) ;  /* 0x0000000000448947 */ /* 0x000fec0003800000 */
[----:B------:R-:W-:Y:S01]  /*5210*/  FSETP.GEU.FTZ.AND P0, PT, R7, RZ, PT ;  /* 0x000000ff0700720b */ /* 0x000fe20003f1e000 */
[----:B------:R-:W-:-:S12]  /*5220*/  IMAD.MOV.U32 R0, RZ, RZ, R7 ;  /* 0x000000ffff007224 */ /* 0x000fd800078e0007 */
[----:B------:R-:W-:Y:S01]  /*5230*/  @!P0 IMAD.MOV.U32 R2, RZ, RZ, 0x7fffffff ;  /* 0x7fffffffff028424 */ /* 0x000fe200078e00ff */
[----:B------:R-:W-:Y:S06]  /*5240*/  @!P0 BRA `(.L_x_49) ;  /* 0x0000000000348947 */ /* 0x000fec0003800000 */
[----:B------:R-:W-:-:S13]  /*5250*/  FSETP.GTU.FTZ.AND P0, PT, |R0|, +INF , PT ;  /* 0x7f8000000000780b */ /* 0x000fda0003f1c200 */
[----:B------:R-:W-:Y:S01]  /*5260*/  @P0 FADD.FTZ R2, R0, 1 ;  /* 0x3f80000000020421 */ /* 0x000fe20000010000 */
[----:B------:R-:W-:Y:S06]  /*5270*/  @P0 BRA `(.L_x_49) ;  /* 0x0000000000280947 */ /* 0x000fec0003800000 */
[----:B------:R-:W-:-:S13]  /*5280*/  FSETP.NEU.FTZ.AND P0, PT, |R0|, +INF , PT ;  /* 0x7f8000000000780b */ /* 0x000fda0003f1d200 */
[----:B------:R-:W-:-:S04]  /*5290*/  @P0 FFMA R4, R0, 1.84467440737095516160e+19, RZ ;  /* 0x5f80000000040823 */ /* 0x000fc800000000ff */
[----:B------:R-:W0:Y:S02]  /*52a0*/  @P0 MUFU.RSQ R5, R4 ;  /* 0x0000000400050308 */ /* 0x000e240000001400 */
[----:B0-----:R-:W-:Y:S01]  /*52b0*/  @P0 FMUL.FTZ R7, R4, R5 ;  /* 0x0000000504070220 */ /* 0x001fe20000410000 */
[----:B------:R-:W-:-:S03]  /*52c0*/  @P0 FMUL.FTZ R5, R5, 0.5 ;  /* 0x3f00000005050820 */ /* 0x000fc60000410000 */
[----:B------:R-:W-:-:S04]  /*52d0*/  @P0 FADD.FTZ R2, -R7, -RZ ;  /* 0x800000ff07020221 */ /* 0x000fc80000010100 */
[----:B------:R-:W-:Y:S01]  /*52e0*/  @P0 FFMA R6, R7, R2, R4 ;  /* 0x0000000207060223 */ /* 0x000fe20000000004 */
[----:B------:R-:W-:-:S03]  /*52f0*/  @!P0 IMAD.MOV.U32 R2, RZ, RZ, R0 ;  /* 0x000000ffff028224 */ /* 0x000fc600078e0000 */
[----:B------:R-:W-:-:S04]  /*5300*/  @P0 FFMA R5, R6, R5, R7 ;  /* 0x0000000506050223 */ /* 0x000fc80000000007 */
[----:B------:R-:W-:-:S07]  /*5310*/  @P0 FMUL.FTZ R2, R5, 2.3283064365386962891e-10 ;  /* 0x2f80000005020820 */ /* 0x000fce0000410000 */
.L_x_49:
[----:B------:R-:W-:Y:S02]  /*5320*/  IMAD.MOV.U32 R4, RZ, RZ, R9 ;  /* 0x000000ffff047224 */ /* 0x000fe400078e0009 */
[----:B------:R-:W-:-:S04]  /*5330*/  IMAD.MOV.U32 R5, RZ, RZ, 0x0 ;  /* 0x00000000ff057424 */ /* 0x000fc800078e00ff */
[----:B------:R-:W-:Y:S05]  /*5340*/  RET.REL.NODEC R4 `(_Z15make_some_noisePfii) ;  /* 0xffffffac042c7950 */ /* 0x000fea0003c3ffff */
.L_x_50:
        /* <DEDUP_REMOVED lines=11> */
.L_x_121:


//--------------------- .text._Z19define_static_stuffPfS_Pbiiii --------------------------
	.section	.text._Z19define_static_stuffPfS_Pbiiii,"ax",@progbits
	.align	128
        .global         _Z19define_static_stuffPfS_Pbiiii
        .type           _Z19define_static_stuffPfS_Pbiiii,@function
        .size           _Z19define_static_stuffPfS_Pbiiii,(.L_x_126 - _Z19define_static_stuffPfS_Pbiiii)
        .other          _Z19define_static_stuffPfS_Pbiiii,@"STO_CUDA_ENTRY STV_DEFAULT"
_Z19define_static_stuffPfS_Pbiiii:
.text._Z19define_static_stuffPfS_Pbiiii:
[----:B------:R-:W0:Y:S01]  /*0000*/  LDC R1, c[0x0][0x37c] ;  /* 0x0000df00ff017b82 */ /* 0x000e220000000800 */
[----:B------:R-:W1:Y:S07]  /*0010*/  S2R R3, SR_TID.X ;  /* 0x0000000000037919 */ /* 0x000e6e0000002100 */
[----:B------:R-:W1:Y:S01]  /*0020*/  S2UR UR4, SR_CTAID.X ;  /* 0x00000000000479c3 */ /* 0x000e620000002500 */
[----:B0-----:R-:W-:Y:S01]  /*0030*/  VIADD R1, R1, 0xffffffd0 ;  /* 0xffffffd001017836 */ /* 0x001fe20000000000 */
[----:B------:R-:W0:Y:S01]  /*0040*/  LDCU.64 UR8, c[0x0][0x358] ;  /* 0x00006b00ff0877ac */ /* 0x000e220008000a00 */
[----:B------:R-:W-:Y:S01]  /*0050*/  IMAD.MOV.U32 R6, RZ, RZ, 0x2abc4dd5 ;  /* 0x2abc4dd5ff067424 */ /* 0x000fe200078e00ff */
[----:B------:R-:W-:Y:S01]  /*0060*/  BSSY.RECONVERGENT B0, `(.L_x_51) ;  /* 0x00004b2000007945 */ /* 0x000fe20003800200 */
[----:B------:R-:W-:-:S02]  /*0070*/  IMAD.MOV.U32 R7, RZ, RZ, 0x58213ed2 ;  /* 0x58213ed2ff077424 */ /* 0x000fc400078e00ff */
[----:B------:R-:W-:Y:S01]  /*0080*/  IMAD.MOV.U32 R8, RZ, RZ, 0x455f2458 ;  /* 0x455f2458ff087424 */ /* 0x000fe200078e00ff */
[----:B------:R-:W1:Y:S01]  /*0090*/  LDC R0, c[0x0][0x360] ;  /* 0x0000d800ff007b82 */ /* 0x000e620000000800 */
[----:B------:R-:W-:Y:S01]  /*00a0*/  IMAD.MOV.U32 R9, RZ, RZ, -0x75bd8fc ;  /* 0xf8a42704ff097424 */ /* 0x000fe200078e00ff */
[----:B------:R2:W-:Y:S01]  /*00b0*/  STL.64 [R1], R6 ;  /* 0x0000000601007387 */ /* 0x0005e20000100a00 */
[----:B------:R-:W-:Y:S02]  /*00c0*/  IMAD.MOV.U32 R10, RZ, RZ, -0x23270784 ;  /* 0xdcd8f87cff0a7424 */ /* 0x000fe400078e00ff */
[----:B------:R-:W-:Y:S01]  /*00d0*/  IMAD.MOV.U32 R11, RZ, RZ, 0x511db0d6 ;  /* 0x511db0d6ff0b7424 */ /* 0x000fe200078e00ff */
[----:B------:R2:W-:Y:S01]  /*00e0*/  STL.64 [R1+0x8], R8 ;  /* 0x0000080801007387 */ /* 0x0005e20000100a00 */
[----:B------:R-:W-:Y:S02]  /*00f0*/  IMAD.MOV.U32 R2, RZ, RZ, 0x58213ed2 ;  /* 0x58213ed2ff027424 */ /* 0x000fe400078e00ff */
[----:B------:R-:W-:Y:S01]  /*0100*/  IMAD.MOV.U32 R5, RZ, RZ, 0x511db0d6 ;  /* 0x511db0d6ff057424 */ /* 0x000fe200078e00ff */
[----:B------:R2:W-:Y:S01]  /*0110*/  STL.64 [R1+0x10], R10 ;  /* 0x0000100a01007387 */ /* 0x0005e20000100a00 */
[----:B-1----:R-:W-:-:S05]  /*0120*/  IMAD R0, R0, UR4, R3 ;  /* 0x0000000400007c24 */ /* 0x002fca000f8e0203 */
[----:B------:R-:W-:Y:S02]  /*0130*/  ISETP.NE.AND P0, PT, R0, RZ, PT ;  /* 0x000000ff0000720c */ /* 0x000fe40003f05270 */
[----:B------:R-:W-:-:S11]  /*0140*/  SHF.R.S32.HI R3, RZ, 0x1f, R0 ;  /* 0x0000001fff037819 */ /* 0x000fd60000011400 */
[----:B0-2---:R-:W-:Y:S05]  /*0150*/  @!P0 BRA `(.L_x_52) ;  /* 0x0000004800888947 */ /* 0x005fea0003800000 */
[----:B------:R-:W-:Y:S01]  /*0160*/  BSSY.RECONVERGENT B1, `(.L_x_53) ;  /* 0x0000251000017945 */ /* 0x000fe20003800200 */
[----:B------:R-:W-:Y:S02]  /*0170*/  IMAD.MOV.U32 R13, RZ, RZ, R3 ;  /* 0x000000ffff0d7224 */ /* 0x000fe400078e0003 */
[----:B------:R-:W-:Y:S02]  /*0180*/  IMAD.MOV.U32 R11, RZ, RZ, RZ ;  /* 0x000000ffff0b7224 */ /* 0x000fe400078e00ff */
[----:B------:R-:W-:Y:S02]  /*0190*/  IMAD.MOV.U32 R2, RZ, RZ, 0x58213ed2 ;  /* 0x58213ed2ff027424 */ /* 0x000fe400078e00ff */
[----:B------:R-:W-:Y:S02]  /*01a0*/  IMAD.MOV.U32 R10, RZ, RZ, R0 ;  /* 0x000000ffff0a7224 */ /* 0x000fe400078e0000 */
[----:B------:R-:W-:-:S07]  /*01b0*/  IMAD.MOV.U32 R5, RZ, RZ, 0x511db0d6 ;  /* 0x511db0d6ff057424 */ /* 0x000fce00078e00ff */
.L_x_62:
[----:B------:R-:W-:Y:S01]  /*01c0*/  LOP3.LUT R3, R10, 0x3, RZ, 0xc0, !PT ;  /* 0x000000030a037812 */ /* 0x000fe200078ec0ff */
[----:B------:R-:W-:Y:S03]  /*01d0*/  BSSY.RECONVERGENT B2, `(.L_x_54) ;  /* 0x0000243000027945 */ /* 0x000fe60003800200 */
[----:B------:R-:W-:-:S04]  /*01e0*/  ISETP.NE.U32.AND P0, PT, R3, RZ, PT ;  /* 0x000000ff0300720c */ /* 0x000fc80003f05070 */
[----:B------:R-:W-:-:S13]  /*01f0*/  ISETP.NE.AND.EX P0, PT, RZ, RZ, PT, P0 ;  /* 0x000000ffff00720c */ /* 0x000fda0003f05300 */
[----:B0-----:R-:W-:Y:S05]  /*0200*/  @!P0 BRA `(.L_x_55) ;  /* 0x0000002000fc8947 */ /* 0x001fea0003800000 */
[----:B------:R-:W0:Y:S01]  /*0210*/  LDC.64 R8, c[0x4][RZ] ;  /* 0x01000000ff087b82 */ /* 0x000e220000000a00 */
[----:B------:R-:W-:Y:S01]  /*0220*/  IMAD.MOV.U32 R2, RZ, RZ, RZ ;  /* 0x000000ffff027224 */ /* 0x000fe200078e00ff */
[----:B------:R-:W-:Y:S01]  /*0230*/  CS2R R4, SRZ ;  /* 0x0000000000047805 */ /* 0x000fe2000001ff00 */
[----:B------:R-:W-:Y:S01]  /*0240*/  IMAD.MOV.U32 R12, RZ, RZ, RZ ;  /* 0x000000ffff0c7224 */ /* 0x000fe200078e00ff */
[----:B------:R-:W-:Y:S01]  /*0250*/  CS2R R6, SRZ ;  /* 0x0000000000067805 */ /* 0x000fe2000001ff00 */
[----:B0-----:R-:W-:-:S07]  /*0260*/  IMAD.WIDE.U32 R8, R11, 0xc80, R8 ;  /* 0x00000c800b087825 */ /* 0x001fce00078e0008 */
.L_x_57:
[----:B------:R-:W-:-:S06]  /*0270*/  IMAD R3, R12, 0x4, R1 ;  /* 0x000000040c037824 */ /* 0x000fcc00078e0201 */
[----:B------:R-:W5:Y:S01]  /*0280*/  LDL R3, [R3+0x4] ;  /* 0x0000040003037983 */ /* 0x000f620000100800 */
[----:B------:R-:W-:-:S05]  /*0290*/  UMOV UR4, URZ ;  /* 0x000000ff00047c82 */ /* 0x000fca0008000000 */
.L_x_56:
        /* <DEDUP_REMOVED lines=10> */
[----:B------:R-:W4:Y:S04]  /*0340*/  @P2 LDG.E R21, desc[UR8][R14.64+0x28] ;  /* 0x000028080e152981 */ /* 0x000f28000c1e1900 */
[----:B------:R-:W4:Y:S04]  /*0350*/  @P3 LDG.E R23, desc[UR8][R14.64+0x3c] ;  /* 0x00003c080e173981 */ /* 0x000f28000c1e1900 */
[----:B------:R-:W4:Y:S04]  /*0360*/  @!P0 LDG.E R16, desc[UR8][R14.64+0x8] ;  /* 0x000008080e108981 */ /* 0x000f28000c1e1900 */
[----:B------:R-:W4:Y:S04]  /*0370*/  @P4 LDG.E R25, desc[UR8][R14.64+0x50] ;  /* 0x000050080e194981 */ /* 0x000f28000c1e1900 */
[----:B------:R-:W4:Y:S04]  /*0380*/  @!P0 LDG.E R18, desc[UR8][R14.64+0x10] ;  /* 0x000010080e128981 */ /* 0x000f28000c1e1900 */
[----:B------:R-:W4:Y:S04]  /*0390*/  @P1 LDG.E R20, desc[UR8][R14.64+0x1c] ;  /* 0x00001c080e141981 */ /* 0x000f28000c1e1900 */
[----:B------:R-:W4:Y:S04]  /*03a0*/  @P1 LDG.E R24, desc[UR8][R14.64+0x24] ;  /* 0x000024080e181981 */ /* 0x000f28000c1e1900 */
[----:B------:R-:W4:Y:S01]  /*03b0*/  @P6 LDG.E R27, desc[UR8][R14.64+0x78] ;  /* 0x000078080e1b6981 */ /* 0x000f22000c1e1900 */
[----:B--2---:R-:W-:-:S03]  /*03c0*/  @!P0 LOP3.LUT R2, R2, R17, RZ, 0x3c, !PT ;  /* 0x0000001102028212 */ /* 0x004fc600078e3cff */
[----:B------:R-:W2:Y:S01]  /*03d0*/  @!P0 LDG.E R17, desc[UR8][R14.64+0x4] ;  /* 0x000004080e118981 */ /* 0x000ea2000c1e1900 */
[----:B---3--:R-:W-:-:S03]  /*03e0*/  @P1 LOP3.LUT R2, R2, R19, RZ, 0x3c, !PT ;  /* 0x0000001302021212 */ /* 0x008fc600078e3cff */
[----:B------:R-:W3:Y:S01]  /*03f0*/  @!P0 LDG.E R19, desc[UR8][R14.64+0xc] ;  /* 0x00000c080e138981 */ /* 0x000ee2000c1e1900 */
[----:B----4-:R-:W-:-:S03]  /*0400*/  @P2 LOP3.LUT R2, R2, R21, RZ, 0x3c, !PT ;  /* 0x0000001502022212 */ /* 0x010fc600078e3cff */
[----:B------:R-:W4:Y:S01]  /*0410*/  @P1 LDG.E R21, desc[UR8][R14.64+0x18] ;  /* 0x000018080e151981 */ /* 0x000f22000c1e1900 */
[----:B------:R-:W-:-:S03]  /*0420*/  @P3 LOP3.LUT R2, R2, R23, RZ, 0x3c, !PT ;  /* 0x0000001702023212 */ /* 0x000fc600078e3cff */
[----:B------:R-:W4:Y:S01]  /*0430*/  @P5 LDG.E R23, desc[UR8][R14.64+0x64] ;  /* 0x000064080e175981 */ /* 0x000f22000c1e1900 */
[----:B------:R-:W-:-:S03]  /*0440*/  @!P0 LOP3.LUT R7, R7, R16, RZ, 0x3c, !PT ;  /* 0x0000001007078212 */ /* 0x000fc600078e3cff */
[----:B------:R-:W4:Y:S01]  /*0450*/  @P2 LDG.E R16, desc[UR8][R14.64+0x30] ;  /* 0x000030080e102981 */ /* 0x000f22000c1e1900 */
[----:B------:R-:W-:-:S03]  /*0460*/  @P4 LOP3.LUT R2, R2, R25, RZ, 0x3c, !PT ;  /* 0x0000001902024212 */ /* 0x000fc600078e3cff */
[----:B------:R-:W4:Y:S01]  /*0470*/  @P3 LDG.E R25, desc[UR8][R14.64+0x48] ;  /* 0x000048080e193981 */ /* 0x000f22000c1e1900 */
[----:B------:R-:W-:-:S03]  /*0480*/  @!P0 LOP3.LUT R5, R5, R18, RZ, 0x3c, !PT ;  /* 0x0000001205058212 */ /* 0x000fc600078e3cff */
[----:B------:R-:W4:Y:S01]  /*0490*/  @P2 LDG.E R18, desc[UR8][R14.64+0x38] ;  /* 0x000038080e122981 */ /* 0x000f22000c1e1900 */
[----:B------:R-:W-:-:S03]  /*04a0*/  @P1 LOP3.LUT R7, R7, R20, RZ, 0x3c, !PT ;  /* 0x0000001407071212 */ /* 0x000fc600078e3cff */
[----:B------:R-:W4:Y:S01]  /*04b0*/  @P3 LDG.E R20, desc[UR8][R14.64+0x44] ;  /* 0x000044080e143981 */ /* 0x000f22000c1e1900 */
[----:B--2---:R-:W-:-:S03]  /*04c0*/  @!P0 LOP3.LUT R6, R6, R17, RZ, 0x3c, !PT ;  /* 0x0000001106068212 */ /* 0x004fc600078e3cff */
[----:B------:R-:W2:Y:S01]  /*04d0*/  @P1 LDG.E R17, desc[UR8][R14.64+0x20] ;  /* 0x000020080e111981 */ /* 0x000ea2000c1e1900 */
[----:B---3--:R-:W-:-:S03]  /*04e0*/  @!P0 LOP3.LUT R4, R4, R19, RZ, 0x3c, !PT ;  /* 0x0000001304048212 */ /* 0x008fc600078e3cff */
[----:B------:R-:W3:Y:S01]  /*04f0*/  @P2 LDG.E R19, desc[UR8][R14.64+0x2c] ;  /* 0x00002c080e132981 */ /* 0x000ee2000c1e1900 */
[----:B----4-:R-:W-:-:S03]  /*0500*/  @P1 LOP3.LUT R6, R6, R21, RZ, 0x3c, !PT ;  /* 0x0000001506061212 */ /* 0x010fc600078e3cff */
[----:B------:R-:W4:Y:S01]  /*0510*/  @P2 LDG.E R21, desc[UR8][R14.64+0x34] ;  /* 0x000034080e152981 */ /* 0x000f22000c1e1900 */
[----:B------:R-:W-:-:S03]  /*0520*/  @P5 LOP3.LUT R2, R2, R23, RZ, 0x3c, !PT ;  /* 0x0000001702025212 */ /* 0x000fc600078e3cff */
[----:B------:R-:W4:Y:S01]  /*0530*/  @P3 LDG.E R23, desc[UR8][R14.64+0x40] ;  /* 0x000040080e173981 */ /* 0x000f22000c1e1900 */
[----:B------:R-:W-:Y:S02]  /*0540*/  @P1 LOP3.LUT R5, R5, R24, RZ, 0x3c, !PT ;  /* 0x0000001805051212 */ /* 0x000fe400078e3cff */
[----:B------:R-:W-:Y:S01]  /*0550*/  @P2 LOP3.LUT R7, R7, R16, RZ, 0x3c, !PT ;  /* 0x0000001007072212 */ /* 0x000fe200078e3cff */
[----:B------:R-:W4:Y:S04]  /*0560*/  @P5 LDG.E R24, desc[UR8][R14.64+0x6c] ;  /* 0x00006c080e185981 */ /* 0x000f28000c1e1900 */
        /* <DEDUP_REMOVED lines=13> */
[----:B------:R-:W-:Y:S02]  /*0640*/  LOP3.LUT P0, RZ, R22, 0x80, RZ, 0xc0, !PT ;  /* 0x0000008016ff7812 */ /* 0x000fe4000780c0ff */
[----:B------:R-:W-:Y:S02]  /*0650*/  @P3 LOP3.LUT R4, R4, R25, RZ, 0x3c, !PT ;  /* 0x0000001904043212 */ /* 0x000fe400078e3cff */
[----:B------:R-:W-:Y:S02]  /*0660*/  @P3 LOP3.LUT R5, R5, R16, RZ, 0x3c, !PT ;  /* 0x0000001005053212 */ /* 0x000fe400078e3cff */
[----:B------:R-:W4:Y:S01]  /*0670*/  @P5 LDG.E R16, desc[UR8][R14.64+0x74] ;  /* 0x000074080e105981 */ /* 0x000f22000c1e1900 */
[----:B------:R-:W-:-:S03]  /*0680*/  @P4 LOP3.LUT R7, R7, R18, RZ, 0x3c, !PT ;  /* 0x0000001207074212 */ /* 0x000fc600078e3cff */
[----:B------:R-:W4:Y:S01]  /*0690*/  @P6 LDG.E R18, desc[UR8][R14.64+0x80] ;  /* 0x000080080e126981 */ /* 0x000f22000c1e1900 */
[----:B------:R-:W-:-:S03]  /*06a0*/  @P4 LOP3.LUT R5, R5, R20, RZ, 0x3c, !PT ;  /* 0x0000001405054212 */ /* 0x000fc600078e3cff */
[----:B------:R-:W4:Y:S01]  /*06b0*/  @P6 LDG.E R20, desc[UR8][R14.64+0x88] ;  /* 0x000088080e146981 */ /* 0x000f22000c1e1900 */
[----:B------:R-:W-:-:S03]  /*06c0*/  @P5 LOP3.LUT R7, R7, R24, RZ, 0x3c, !PT ;  /* 0x0000001807075212 */ /* 0x000fc600078e3cff */
        /* <DEDUP_REMOVED lines=11> */
[----:B------:R-:W-:Y:S02]  /*0780*/  @P6 LOP3.LUT R2, R2, R27, RZ, 0x3c, !PT ;  /* 0x0000001b02026212 */ /* 0x000fe400078e3cff */
[----:B------:R-:W-:Y:S02]  /*0790*/  @P5 LOP3.LUT R5, R5, R16, RZ, 0x3c, !PT ;  /* 0x0000001005055212 */ /* 0x000fe400078e3cff */
[----:B------:R-:W-:Y:S02]  /*07a0*/  @P6 LOP3.LUT R7, R7, R18, RZ, 0x3c, !PT ;  /* 0x0000001207076212 */ /* 0x000fe400078e3cff */
[----:B------:R-:W-:Y:S02]  /*07b0*/  @P6 LOP3.LUT R5, R5, R20, RZ, 0x3c, !PT ;  /* 0x0000001405056212 */ /* 0x000fe400078e3cff */
[----:B------:R-:W-:Y:S02]  /*07c0*/  @P0 LOP3.LUT R2, R2, R25, RZ, 0x3c, !PT ;  /* 0x0000001902020212 */ /* 0x000fe400078e3cff */
[----:B------:R-:W-:-:S02]  /*07d0*/  @P0 LOP3.LUT R7, R7, R24, RZ, 0x3c, !PT ;  /* 0x0000001807070212 */ /* 0x000fc400078e3cff */
[----:B------:R-:W-:Y:S02]  /*07e0*/  @P0 LOP3.LUT R5, R5, R26, RZ, 0x3c, !PT ;  /* 0x0000001a05050212 */ /* 0x000fe400078e3cff */
[----:B--2---:R-:W-:Y:S02]  /*07f0*/  @P6 LOP3.LUT R6, R6, R17, RZ, 0x3c, !PT ;  /* 0x0000001106066212 */ /* 0x004fe400078e3cff */
[----:B---3--:R-:W-:Y:S02]  /*0800*/  @P6 LOP3.LUT R4, R4, R19, RZ, 0x3c, !PT ;  /* 0x0000001304046212 */ /* 0x008fe400078e3cff */
[----:B----4-:R-:W-:Y:S02]  /*0810*/  @P0 LOP3.LUT R6, R6, R21, RZ, 0x3c, !PT ;  /* 0x0000001506060212 */ /* 0x010fe400078e3cff */
        /* <DEDUP_REMOVED lines=25> */
[----:B------:R-:W-:Y:S01]  /*09b0*/  @P2 LOP3.LUT R2, R2, R17, RZ, 0x3c, !PT ;  /* 0x0000001102022212 */ /* 0x000fe200078e3cff */
[----:B------:R-:W4:Y:S04]  /*09c0*/  @P1 LDG.E R22, desc[UR8][R14.64+0xbc] ;  /* 0x0000bc080e161981 */ /* 0x000f28000c1e1900 */
[----:B------:R-:W4:Y:S01]  /*09d0*/  @P2 LDG.E R17, desc[UR8][R14.64+0xcc] ;  /* 0x0000cc080e112981 */ /* 0x000f22000c1e1900 */
[----:B------:R-:W-:Y:S02]  /*09e0*/  @P1 LOP3.LUT R5, R5, R16, RZ, 0x3c, !PT ;  /* 0x0000001005051212 */ /* 0x000fe400078e3cff */
[----:B------:R-:W-:Y:S01]  /*09f0*/  @P3 LOP3.LUT R2, R2, R19, RZ, 0x3c, !PT ;  /* 0x0000001302023212 */ /* 0x000fe200078e3cff */
        /* <DEDUP_REMOVED lines=13> */
[----:B------:R-:W-:Y:S02]  /*0ad0*/  @P6 LOP3.LUT R2, R2, R27, RZ, 0x3c, !PT ;  /* 0x0000001b02026212 */ /* 0x000fe400078e3cff */
[----:B------:R-:W-:Y:S01]  /*0ae0*/  @P1 LOP3.LUT R7, R7, R22, RZ, 0x3c, !PT ;  /* 0x0000001607071212 */ /* 0x000fe200078e3cff */
[----:B------:R-:W4:Y:S01]  /*0af0*/  @P4 LDG.E R27, desc[UR8][R14.64+0xf4] ;  /* 0x0000f4080e1b4981 */ /* 0x000f22000c1e1900 */
[----:B------:R-:W-:-:S03]  /*0b00*/  @P2 LOP3.LUT R6, R6, R17, RZ, 0x3c, !PT ;  /* 0x0000001106062212 */ /* 0x000fc600078e3cff */
        /* <DEDUP_REMOVED lines=24> */
[----:B------:R-:W-:Y:S01]  /*0c90*/  UIADD3 UR4, UPT, UPT, UR4, 0x10, URZ ;  /* 0x0000001004047890 */ /* 0x000fe2000fffe0ff */
[----:B------:R-:W-:-:S03]  /*0ca0*/  @P5 LOP3.LUT R6, R6, R19, RZ, 0x3c, !PT ;  /* 0x0000001306065212 */ /* 0x000fc600078e3cff */
[----:B------:R-:W-:Y:S01]  /*0cb0*/  UISETP.NE.AND UP0, UPT, UR4, 0x20, UPT ;  /* 0x000000200400788c */ /* 0x000fe2000bf05270 */
        /* <DEDUP_REMOVED lines=9> */
[----:B------:R-:W-:Y:S02]  /*0d50*/  @P0 LOP3.LUT R7, R7, R22, RZ, 0x3c, !PT ;  /* 0x0000001607070212 */ /* 0x000fe400078e3cff */
[----:B------:R-:W-:Y:S01]  /*0d60*/  @P0 LOP3.LUT R6, R6, R17, RZ, 0x3c, !PT ;  /* 0x0000001106060212 */ /* 0x000fe200078e3cff */
        /* <DEDUP_REMOVED lines=10> */
[----:B0-----:R-:W-:Y:S05]  /*0e10*/  @!P0 BRA `(.L_x_55) ;  /* 0x0000001400f88947 */ /* 0x001fea0003800000 */
[----:B------:R-:W-:Y:S01]  /*0e20*/  UMOV UR4, URZ ;  /* 0x000000ff00047c82 */ /* 0x000fe20008000000 */
[----:B------:R-:W-:Y:S01]  /*0e30*/  IMAD.MOV.U32 R2, RZ, RZ, RZ ;  /* 0x000000ffff027224 */ /* 0x000fe200078e00ff */
[----:B------:R-:W-:Y:S01]  /*0e40*/  CS2R R6, SRZ ;  /* 0x0000000000067805 */ /* 0x000fe2000001ff00 */
[----:B------:R-:W-:Y:S02]  /*0e50*/  IMAD.MOV.U32 R12, RZ, RZ, RZ ;  /* 0x000000ffff0c7224 */ /* 0x000fe400078e00ff */
[----:B------:R-:W-:Y:S02]  /*0e60*/  IMAD.MOV.U32 R4, RZ, RZ, RZ ;  /* 0x000000ffff047224 */ /* 0x000fe400078e00ff */
[----:B------:R-:W-:-:S07]  /*0e70*/  IMAD.U32 R5, RZ, RZ, UR4 ;  /* 0x00000004ff057e24 */ /* 0x000fce000f8e00ff */
.L_x_59:
[----:B------:R-:W-:-:S06]  /*0e80*/  IMAD R3, R12, 0x4, R1 ;  /* 0x000000040c037824 */ /* 0x000fcc00078e0201 */
[----:B------:R-:W5:Y:S01]  /*0e90*/  LDL R3, [R3+0x4] ;  /* 0x0000040003037983 */ /* 0x000f620000100800 */
[----:B------:R-:W-:-:S05]  /*0ea0*/  UMOV UR4, URZ ;  /* 0x000000ff00047c82 */ /* 0x000fca0008000000 */
.L_x_58:
        /* <DEDUP_REMOVED lines=190> */
.L_x_61:
[----:B------:R-:W-:-:S06]  /*1a90*/  IMAD R3, R12, 0x4, R1 ;  /* 0x000000040c037824 */ /* 0x000fcc00078e0201 */
[----:B------:R-:W5:Y:S01]  /*1aa0*/  LDL R3, [R3+0x4] ;  /* 0x0000040003037983 */ /* 0x000f620000100800 */
[----:B------:R-:W-:-:S05]  /*1ab0*/  UMOV UR4, URZ ;  /* 0x000000ff00047c82 */ /* 0x000fca0008000000 */
.L_x_60:
        /* <DEDUP_REMOVED lines=177> */
[----:B------:R0:W-:Y:S04]  /*25d0*/  STL.64 [R1+0x8], R6 ;  /* 0x0000080601007387 */ /* 0x0001e80000100a00 */
[----:B------:R0:W-:Y:S04]  /*25e0*/  STL [R1+0x4], R2 ;  /* 0x0000040201007387 */ /* 0x0001e80000100800 */
[----:B------:R0:W-:Y:S02]  /*25f0*/  STL.64 [R1+0x10], R4 ;  /* 0x0000100401007387 */ /* 0x0001e40000100a00 */
.L_x_55:
[----:B------:R-:W-:Y:S05]  /*2600*/  BSYNC.RECONVERGENT B2 ;  /* 0x0000000000027941 */ /* 0x000fea0003800200 */
.L_x_54:
[C---:B------:R-:W-:Y:S01]  /*2610*/  ISETP.GT.U32.AND P0, PT, R10.reuse, 0x3, PT ;  /* 0x000000030a00780c */ /* 0x040fe20003f04070 */
[----:B------:R-:W-:Y:S01]  /*2620*/  VIADD R11, R11, 0x1 ;  /* 0x000000010b0b7836 */ /* 0x000fe20000000000 */
[--C-:B------:R-:W-:Y:S02]  /*2630*/  SHF.R.U64 R10, R10, 0x2, R13.reuse ;  /* 0x000000020a0a7819 */ /* 0x100fe4000000120d */
[----:B------:R-:W-:Y:S02]  /*2640*/  ISETP.GT.U32.AND.EX P0, PT, R13, RZ, PT, P0 ;  /* 0x000000ff0d00720c */ /* 0x000fe40003f04100 */
[----:B------:R-:W-:-:S11]  /*2650*/  SHF.R.U32.HI R13, RZ, 0x2, R13 ;  /* 0x00000002ff0d7819 */ /* 0x000fd6000001160d */
[----:B------:R-:W-:Y:S05]  /*2660*/  @P0 BRA `(.L_x_62) ;  /* 0xffffffd800d40947 */ /* 0x000fea000383ffff */
[----:B------:R-:W-:Y:S05]  /*2670*/  BSYNC.RECONVERGENT B1 ;  /* 0x0000000000017941 */ /* 0x000fea0003800200 */
.L_x_53:
[--C-:B------:R-:W-:Y:S01]  /*2680*/  SHF.R.S32.HI R13, RZ, 0x1f, R0.reuse ;  /* 0x0000001fff0d7819 */ /* 0x100fe20000011400 */
[----:B------:R-:W-:Y:S02]  /*2690*/  IMAD.MOV.U32 R11, RZ, RZ, RZ ;  /* 0x000000ffff0b7224 */ /* 0x000fe400078e00ff */
[----:B------:R-:W-:-:S07]  /*26a0*/  IMAD.MOV.U32 R10, RZ, RZ, R0 ;  /* 0x000000ffff0a7224 */ /* 0x000fce00078e0000 */
.L_x_71:
[----:B------:R-:W-:Y:S01]  /*26b0*/  LOP3.LUT R3, R10, 0x3, RZ, 0xc0, !PT ;  /* 0x000000030a037812 */ /* 0x000fe200078ec0ff */
[----:B------:R-:W-:Y:S03]  /*26c0*/  BSSY.RECONVERGENT B1, `(.L_x_63) ;  /* 0x0000245000017945 */ /* 0x000fe60003800200 */
[----:B------:R-:W-:-:S04]  /*26d0*/  ISETP.NE.U32.AND P0, PT, R3, RZ, PT ;  /* 0x000000ff0300720c */ /* 0x000fc80003f05070 */
[----:B------:R-:W-:-:S13]  /*26e0*/  ISETP.NE.AND.EX P0, PT, RZ, RZ, PT, P0 ;  /* 0x000000ffff00720c */ /* 0x000fda0003f05300 */
[----:B-1----:R-:W-:Y:S05]  /*26f0*/  @!P0 BRA `(.L_x_64) ;  /* 0x0000002400048947 */ /* 0x002fea0003800000 */
[----:B------:R-:W1:Y:S01]  /*2700*/  LDC.64 R8, c[0x4][0x8] ;  /* 0x01000200ff087b82 */ /* 0x000e620000000a00 */
[----:B------:R-:W-:Y:S01]  /*2710*/  UMOV UR4, URZ ;  /* 0x000000ff00047c82 */ /* 0x000fe20008000000 */
[----:B0-----:R-:W-:Y:S01]  /*2720*/  IMAD.MOV.U32 R2, RZ, RZ, RZ ;  /* 0x000000ffff027224 */ /* 0x001fe200078e00ff */
[----:B------:R-:W-:Y:S01]  /*2730*/  CS2R R6, SRZ ;  /* 0x0000000000067805 */ /* 0x000fe2000001ff00 */
[----:B------:R-:W-:Y:S02]  /*2740*/  IMAD.MOV.U32 R12, RZ, RZ, RZ ;  /* 0x000000ffff0c7224 */ /* 0x000fe400078e00ff */
[----:B------:R-:W-:Y:S02]  /*2750*/  IMAD.MOV.U32 R4, RZ, RZ, RZ ;  /* 0x000000ffff047224 */ /* 0x000fe400078e00ff */
[----:B------:R-:W-:Y:S02]  /*2760*/  IMAD.U32 R5, RZ, RZ, UR4 ;  /* 0x00000004ff057e24 */ /* 0x000fe4000f8e00ff */
[----:B-1----:R-:W-:-:S07]  /*2770*/  IMAD.WIDE.U32 R8, R11, 0xc80, R8 ;  /* 0x00000c800b087825 */ /* 0x002fce00078e0008 */
.L_x_66:
[----:B------:R-:W-:-:S06]  /*2780*/  IMAD R3, R12, 0x4, R1 ;  /* 0x000000040c037824 */ /* 0x000fcc00078e0201 */
[----:B------:R-:W5:Y:S01]  /*2790*/  LDL R3, [R3+0x4] ;  /* 0x0000040003037983 */ /* 0x000f620000100800 */
[----:B------:R-:W-:-:S05]  /*27a0*/  UMOV UR4, URZ ;  /* 0x000000ff00047c82 */ /* 0x000fca0008000000 */
.L_x_65:
        /* <DEDUP_REMOVED lines=183> */
[----:B-1----:R-:W-:Y:S05]  /*3320*/  @!P0 BRA `(.L_x_64) ;  /* 0x0000001400f88947 */ /* 0x002fea0003800000 */
[----:B------:R-:W-:Y:S01]  /*3330*/  UMOV UR4, URZ ;  /* 0x000000ff00047c82 */ /* 0x000fe20008000000 */
[----:B------:R-:W-:Y:S01]  /*3340*/  IMAD.MOV.U32 R2, RZ, RZ, RZ ;  /* 0x000000ffff027224 */ /* 0x000fe200078e00ff */
[----:B------:R-:W-:Y:S01]  /*3350*/  CS2R R6, SRZ ;  /* 0x0000000000067805 */ /* 0x000fe2000001ff00 */
[----:B------:R-:W-:Y:S02]  /*3360*/  IMAD.MOV.U32 R12, RZ, RZ, RZ ;  /* 0x000000ffff0c7224 */ /* 0x000fe400078e00ff */
[----:B------:R-:W-:Y:S02]  /*3370*/  IMAD.MOV.U32 R4, RZ, RZ, RZ ;  /* 0x000000ffff047224 */ /* 0x000fe400078e00ff */
[----:B------:R-:W-:-:S07]  /*3380*/  IMAD.U32 R5, RZ, RZ, UR4 ;  /* 0x00000004ff057e24 */ /* 0x000fce000f8e00ff */
.L_x_68:
[----:B------:R-:W-:-:S06]  /*3390*/  IMAD R3, R12, 0x4, R1 ;  /* 0x000000040c037824 */ /* 0x000fcc00078e0201 */
[----:B------:R-:W5:Y:S01]  /*33a0*/  LDL R3, [R3+0x4] ;  /* 0x0000040003037983 */ /* 0x000f620000100800 */
[----:B------:R-:W-:-:S05]  /*33b0*/  UMOV UR4, URZ ;  /* 0x000000ff00047c82 */ /* 0x000fca0008000000 */
.L_x_67:
        /* <DEDUP_REMOVED lines=190> */
.L_x_70:
[----:B------:R-:W-:-:S06]  /*3fa0*/  IMAD R3, R12, 0x4, R1 ;  /* 0x000000040c037824 */ /* 0x000fcc00078e0201 */
[----:B------:R-:W5:Y:S01]  /*3fb0*/  LDL R3, [R3+0x4] ;  /* 0x0000040003037983 */ /* 0x000f620000100800 */
[----:B------:R-:W-:-:S05]  /*3fc0*/  UMOV UR4, URZ ;  /* 0x000000ff00047c82 */ /* 0x000fca0008000000 */
.L_x_69:
        /* <DEDUP_REMOVED lines=180> */
.L_x_64:
[----:B------:R-:W-:Y:S05]  /*4b10*/  BSYNC.RECONVERGENT B1 ;  /* 0x0000000000017941 */ /* 0x000fea0003800200 */
.L_x_63:
[C---:B------:R-:W-:Y:S01]  /*4b20*/  ISETP.GT.U32.AND P0, PT, R10.reuse, 0x3, PT ;  /* 0x000000030a00780c */ /* 0x040fe20003f04070 */
[----:B------:R-:W-:Y:S01]  /*4b30*/  VIADD R11, R11, 0x1 ;  /* 0x000000010b0b7836 */ /* 0x000fe20000000000 */
[--C-:B------:R-:W-:Y:S02]  /*4b40*/  SHF.R.U64 R10, R10, 0x2, R13.reuse ;  /* 0x000000020a0a7819 */ /* 0x100fe4000000120d */
[----:B------:R-:W-:Y:S02]  /*4b50*/  ISETP.GT.U32.AND.EX P0, PT, R13, RZ, PT, P0 ;  /* 0x000000ff0d00720c */ /* 0x000fe40003f04100 */
[----:B------:R-:W-:-:S11]  /*4b60*/  SHF.R.U32.HI R13, RZ, 0x2, R13 ;  /* 0x00000002ff0d7819 */ /* 0x000fd6000001160d */
[----:B------:R-:W-:Y:S05]  /*4b70*/  @P0 BRA `(.L_x_71) ;  /* 0xffffffd800cc0947 */ /* 0x000fea000383ffff */
.L_x_52:
[----:B------:R-:W-:Y:S05]  /*4b80*/  BSYNC.RECONVERGENT B0 ;  /* 0x0000000000007941 */ /* 0x000fea0003800200 */
.L_x_51:
[----:B------:R-:W2:Y:S01]  /*4b90*/  LDCU.64 UR4, c[0x0][0x398] ;  /* 0x00007300ff0477ac */ /* 0x000ea20008000a00 */
[----:B------:R-:W3:Y:S01]  /*4ba0*/  LDCU UR6, c[0x0][0x3a0] ;  /* 0x00007400ff0677ac */ /* 0x000ee20008000800 */
[----:B--2---:R-:W-:-:S04]  /*4bb0*/  UIMAD UR5, UR5, UR4, URZ ;  /* 0x00000004050572a4 */ /* 0x004fc8000f8e02ff */
[----:B---3--:R-:W-:-:S06]  /*4bc0*/  UIADD3 UR6, UPT, UPT, UR5, UR6, URZ ;  /* 0x0000000605067290 */ /* 0x008fcc000fffe0ff */
[----:B------:R-:W-:-:S13]  /*4bd0*/  ISETP.GE.AND P0, PT, R0, UR6, PT ;  /* 0x0000000600007c0c */ /* 0x000fda000bf06270 */
[----:B------:R-:W-:Y:S05]  /*4be0*/  @P0 BRA `(.L_x_72) ;  /* 0x0000000000a00947 */ /* 0x000fea0003800000 */
[----:B------:R-:W-:Y:S02]  /*4bf0*/  ISETP.GE.AND P0, PT, R0, UR5, PT ;  /* 0x0000000500007c0c */ /* 0x000fe4000bf06270 */
[----:B------:R-:W-:-:S11]  /*4c00*/  SHF.R.S32.HI R3, RZ, 0x1f, R0 ;  /* 0x0000001fff037819 */ /* 0x000fd60000011400 */
[----:B------:R-:W-:Y:S05]  /*4c10*/  @P0 BRA `(.L_x_73) ;  /* 0x00000000004c0947 */ /* 0x000fea0003800000 */
[----:B------:R-:W2:Y:S01]  /*4c20*/  LDCU UR4, c[0x0][0x3a4] ;  /* 0x00007480ff0477ac */ /* 0x000ea20008000800 */
[C---:B01----:R-:W-:Y:S02]  /*4c30*/  IMAD.SHL.U32 R6, R0.reuse, 0x4, RZ ;  /* 0x0000000400067824 */ /* 0x043fe400078e00ff */
[----:B------:R-:W-:Y:S01]  /*4c40*/  IMAD.MOV.U32 R8, RZ, RZ, 0x1 ;  /* 0x00000001ff087424 */ /* 0x000fe200078e00ff */
[----:B------:R-:W0:Y:S01]  /*4c50*/  LDCU.64 UR10, c[0x0][0x390] ;  /* 0x00007200ff0a77ac */ /* 0x000e220008000a00 */
[----:B------:R-:W-:Y:S02]  /*4c60*/  IMAD.MOV.U32 R9, RZ, RZ, 0x41c80000 ;  /* 0x41c80000ff097424 */ /* 0x000fe400078e00ff */
[----:B------:R-:W-:Y:S01]  /*4c70*/  IMAD.MOV.U32 R11, RZ, RZ, 0x3f000000 ;  /* 0x3f000000ff0b7424 */ /* 0x000fe200078e00ff */
[----:B------:R-:W1:Y:S01]  /*4c80*/  LDCU.128 UR12, c[0x0][0x380] ;  /* 0x00007000ff0c77ac */ /* 0x000e620008000c00 */
[C---:B--2---:R-:W-:Y:S01]  /*4c90*/  VIADD R5, R0.reuse, UR4 ;  /* 0x0000000400057c36 */ /* 0x044fe20008000000 */
[----:B------:R-:W-:-:S04]  /*4ca0*/  SHF.L.U64.HI R0, R0, 0x2, R3 ;  /* 0x0000000200007819 */ /* 0x000fc80000010203 */
[C---:B0-----:R-:W-:Y:S02]  /*4cb0*/  IADD3 R2, P0, PT, R5.reuse, UR10, RZ ;  /* 0x0000000a05027c10 */ /* 0x041fe4000ff1e0ff */
[C---:B-1----:R-:W-:Y:S02]  /*4cc0*/  IADD3 R4, P1, PT, R6.reuse, UR12, RZ ;  /* 0x0000000c06047c10 */ /* 0x042fe4000ff3e0ff */
[----:B------:R-:W-:Y:S02]  /*4cd0*/  IADD3 R6, P2, PT, R6, UR14, RZ ;  /* 0x0000000e06067c10 */ /* 0x000fe4000ff5e0ff */
[----:B------:R-:W-:Y:S02]  /*4ce0*/  LEA.HI.X.SX32 R3, R5, UR11, 0x1, P0 ;  /* 0x0000000b05037c11 */ /* 0x000fe400080f0eff */
[C---:B------:R-:W-:Y:S02]  /*4cf0*/  IADD3.X R5, PT, PT, R0.reuse, UR13, RZ, P1, !PT ;  /* 0x0000000d00057c10 */ /* 0x040fe40008ffe4ff */
[----:B------:R-:W-:Y:S01]  /*4d00*/  IADD3.X R7, PT, PT, R0, UR15, RZ, P2, !PT ;  /* 0x0000000f00077c10 */ /* 0x000fe200097fe4ff */
[----:B------:R-:W-:Y:S04]  /*4d10*/  STG.E.U8 desc[UR8][R2.64], R8 ;  /* 0x0000000802007986 */ /* 0x000fe8000c101108 */
[----:B------:R-:W-:Y:S04]  /*4d20*/  STG.E desc[UR8][R4.64], R9 ;  /* 0x0000000904007986 */ /* 0x000fe8000c101908 */
[----:B------:R-:W-:Y:S01]  /*4d30*/  STG.E desc[UR8][R6.64], R11 ;  /* 0x0000000b06007986 */ /* 0x000fe2000c101908 */
[----:B------:R-:W-:Y:S05]  /*4d40*/  EXIT ;  /* 0x000000000000794d */ /* 0x000fea0003800000 */
.L_x_73:
[----:B------:R-:W2:Y:S01]  /*4d50*/  LDCU UR4, c[0x0][0x3a4] ;  /* 0x00007480ff0477ac */ /* 0x000ea20008000800 */
[C---:B01----:R-:W-:Y:S02]  /*4d60*/  IMAD.SHL.U32 R4, R0.reuse, 0x4, RZ ;  /* 0x0000000400047824 */ /* 0x043fe400078e00ff */
[----:B------:R-:W-:Y:S01]  /*4d70*/  IMAD.MOV.U32 R7, RZ, RZ, 0x41a00000 ;  /* 0x41a00000ff077424 */ /* 0x000fe200078e00ff */
[----:B------:R-:W0:Y:S01]  /*4d80*/  LDCU.64 UR10, c[0x0][0x390] ;  /* 0x00007200ff0a77ac */ /* 0x000e220008000a00 */
        /* <DEDUP_REMOVED lines=10> */
[----:B------:R-:W-:Y:S04]  /*4e30*/  STG.E.U8 desc[UR8][R10.64], RZ ;  /* 0x000000ff0a007986 */ /* 0x000fe8000c101108 */
[----:B------:R-:W-:Y:S04]  /*4e40*/  STG.E desc[UR8][R2.64], R7 ;  /* 0x0000000702007986 */ /* 0x000fe8000c101908 */
[----:B------:R-:W-:Y:S01]  /*4e50*/  STG.E desc[UR8][R4.64], R9 ;  /* 0x0000000904007986 */ /* 0x000fe2000c101908 */
[----:B------:R-:W-:Y:S05]  /*4e60*/  EXIT ;  /* 0x000000000000794d */ /* 0x000fea0003800000 */
.L_x_72:
[----:B------:R-:W2:Y:S02]  /*4e70*/  LDCU UR4, c[0x0][0x3a4] ;  /* 0x00007480ff0477ac */ /* 0x000ea40008000800 */
[----:B--2---:R-:W-:-:S06]  /*4e80*/  UIADD3 UR4, UPT, UPT, UR6, UR4, URZ ;  /* 0x0000000406047290 */ /* 0x004fcc000fffe0ff */
[----:B------:R-:W-:-:S13]  /*4e90*/  ISETP.GE.AND P0, PT, R0, UR4, PT ;  /* 0x0000000400007c0c */ /* 0x000fda000bf06270 */
[----:B------:R-:W-:Y:S05]  /*4ea0*/  @P0 EXIT ;  /* 0x000000000000094d */ /* 0x000fea0003800000 */
[----:B------:R-:W-:-:S04]  /*4eb0*/  SHF.R.U32.HI R3, RZ, 0x2, R2 ;  /* 0x00000002ff037819 */ /* 0x000fc80000011602 */
[----:B------:R-:W-:Y:S01]  /*4ec0*/  LOP3.LUT R3, R3, R2, RZ, 0x3c, !PT ;  /* 0x0000000203037212 */ /* 0x000fe200078e3cff */
[----:B01----:R-:W-:-:S04]  /*4ed0*/  IMAD.SHL.U32 R2, R5, 0x10, RZ ;  /* 0x0000001005027824 */ /* 0x003fc800078e00ff */
[----:B------:R-:W-:-:S05]  /*4ee0*/  IMAD.SHL.U32 R4, R3, 0x2, RZ ;  /* 0x0000000203047824 */ /* 0x000fca00078e00ff */
[----:B------:R-:W-:-:S04]  /*4ef0*/  LOP3.LUT R2, R3, R4, R2, 0x96, !PT ;  /* 0x0000000403027212 */ /* 0x000fc800078e9602 */
[----:B------:R-:W-:Y:S01]  /*4f00*/  LOP3.LUT R5, R2, R5, RZ, 0x3c, !PT ;  /* 0x0000000502057212 */ /* 0x000fe200078e3cff */
[----:B------:R-:W-:-:S04]  /*4f10*/  IMAD.MOV.U32 R2, RZ, RZ, 0x2f800000 ;  /* 0x2f800000ff027424 */ /* 0x000fc800078e00ff */
[----:B------:R-:W-:-:S04]  /*4f20*/  IMAD R5, R0, 0x587c5, R5 ;  /* 0x000587c500057824 */ /* 0x000fc800078e0205 */
[----:B------:R-:W-:-:S05]  /*4f30*/  VIADD R5, R5, 0x2ac1d59a ;  /* 0x2ac1d59a05057836 */ /* 0x000fca0000000000 */
[----:B------:R-:W-:-:S05]  /*4f40*/  I2FP.F32.U32 R5, R5 ;  /* 0x0000000500057245 */ /* 0x000fca0000201000 */
[----:B------:R-:W-:-:S05]  /*4f50*/  FFMA R5, R5, R2, 1.1641532182693481445e-10 ;  /* 0x2f00000005057423 */ /* 0x000fca0000000002 */
[----:B------:R-:W-:-:S13]  /*4f60*/  FSETP.GT.AND P0, PT, R5, 0.5, PT ;  /* 0x3f0000000500780b */ /* 0x000fda0003f04000 */
[----:B------:R-:W0:Y:S01]  /*4f70*/  @P0 LDC.64 R4, c[0x0][0x390] ;  /* 0x0000e400ff040b82 */ /* 0x000e220000000a00 */
[----:B------:R-:W-:-:S05]  /*4f80*/  @P0 VIADD R3, R0, -UR6 ;  /* 0x8000000600030c36 */ /* 0x000fca0008000000 */
[----:B0-----:R-:W-:Y:S01]  /*4f90*/  @P0 IADD3 R2, P1, PT, R3, R4, RZ ;  /* 0x0000000403020210 */ /* 0x001fe20007f3e0ff */
[----:B------:R-:W-:-:S03]  /*4fa0*/  IMAD.MOV.U32 R4, RZ, RZ, 0x1 ;  /* 0x00000001ff047424 */ /* 0x000fc600078e00ff */
[----:B------:R-:W-:-:S05]  /*4fb0*/  @P0 LEA.HI.X.SX32 R3, R3, R5, 0x1, P1 ;  /* 0x0000000503030211 */ /* 0x000fca00008f0eff */
[----:B------:R0:W-:Y:S01]  /*4fc0*/  @P0 STG.E.U8 desc[UR8][R2.64], R4 ;  /* 0x0000000402000986 */ /* 0x0001e2000c101108 */
[----:B------:R-:W-:Y:S05]  /*4fd0*/  @P0 EXIT ;  /* 0x000000000000094d */ /* 0x000fea0003800000 */
[----:B------:R-:W0:Y:S01]  /*4fe0*/  LDCU.64 UR10, c[0x0][0x390] ;  /* 0x00007200ff0a77ac */ /* 0x000e220008000a00 */
[----:B------:R-:W-:-:S05]  /*4ff0*/  VIADD R0, R0, -UR6 ;  /* 0x8000000600007c36 */ /* 0x000fca0008000000 */
[----:B0-----:R-:W-:-:S04]  /*5000*/  IADD3 R2, P0, PT, R0, UR10, RZ ;  /* 0x0000000a00027c10 */ /* 0x001fc8000ff1e0ff */
[----:B------:R-:W-:-:S05]  /*5010*/  LEA.HI.X.SX32 R3, R0, UR11, 0x1, P0 ;  /* 0x0000000b00037c11 */ /* 0x000fca00080f0eff */
[----:B------:R-:W-:Y:S01]  /*5020*/  STG.E.U8 desc[UR8][R2.64], RZ ;  /* 0x000000ff02007986 */ /* 0x000fe2000c101108 */
[----:B------:R-:W-:Y:S05]  /*5030*/  EXIT ;  /* 0x000000000000794d */ /* 0x000fea0003800000 */
.L_x_74:
        /* <DEDUP_REMOVED lines=12> */
.L_x_126:


//--------------------- .text._Z15define_synapsesPffffiiii --------------------------
	.section	.text._Z15define_synapsesPffffiiii,"ax",@progbits
	.align	128
        .global         _Z15define_synapsesPffffiiii
        .type           _Z15define_synapsesPffffiiii,@function
        .size           _Z15define_synapsesPffffiiii,(.L_x_127 - _Z15define_synapsesPffffiiii)
        .other          _Z15define_synapsesPffffiiii,@"STO_CUDA_ENTRY STV_DEFAULT"
_Z15define_synapsesPffffiiii:
.text._Z15define_synapsesPffffiiii:
[----:B------:R-:W0:Y:S01]  /*0000*/  LDC R1, c[0x0][0x37c] ;  /* 0x0000df00ff017b82 */ /* 0x000e220000000800 */
[----:B------:R-:W1:Y:S01]  /*0010*/  S2R R0, SR_TID.Y ;  /* 0x0000000000007919 */ /* 0x000e620000002200 */
[----:B------:R-:W2:Y:S06]  /*0020*/  LDCU UR5, c[0x0][0x394] ;  /* 0x00007280ff0577ac */ /* 0x000eac0008000800 */
[----:B------:R-:W3:Y:S01]  /*0030*/  LDC R10, c[0x0][0x360] ;  /* 0x0000d800ff0a7b82 */ /* 0x000ee20000000800 */
[----:B0-----:R-:W-:Y:S01]  /*0040*/  VIADD R1, R1, 0xffffffd0 ;  /* 0xffffffd001017836 */ /* 0x001fe20000000000 */
[----:B------:R-:W3:Y:S01]  /*0050*/  S2R R3, SR_TID.X ;  /* 0x0000000000037919 */ /* 0x000ee20000002100 */
[----:B------:R-:W2:Y:S01]  /*0060*/  LDCU.64 UR6, c[0x0][0x398] ;  /* 0x00007300ff0677ac */ /* 0x000ea20008000a00 */
[----:B------:R-:W0:Y:S04]  /*0070*/  LDCU UR10, c[0x0][0x3a0] ;  /* 0x00007400ff0a77ac */ /* 0x000e280008000800 */
[----:B------:R-:W1:Y:S08]  /*0080*/  S2UR UR9, SR_CTAID.Y ;  /* 0x00000000000979c3 */ /* 0x000e700000002600 */
[----:B------:R-:W1:Y:S01]  /*0090*/  LDC R5, c[0x0][0x364] ;  /* 0x0000d900ff057b82 */ /* 0x000e620000000800 */
[----:B--2---:R-:W-:-:S07]  /*00a0*/  UIMAD UR5, UR6, UR5, URZ ;  /* 0x00000005060572a4 */ /* 0x004fce000f8e02ff */
[----:B------:R-:W3:Y:S01]  /*00b0*/  S2UR UR8, SR_CTAID.X ;  /* 0x00000000000879c3 */ /* 0x000ee20000002500 */
[----:B------:R-:W-:-:S04]  /*00c0*/  UIADD3 UR6, UPT, UPT, UR5, UR7, URZ ;  /* 0x0000000705067290 */ /* 0x000fc8000fffe0ff */
[----:B0-----:R-:W-:Y:S01]  /*00d0*/  UIADD3 UR4, UPT, UPT, UR6, UR10, URZ ;  /* 0x0000000a06047290 */ /* 0x001fe2000fffe0ff */
[----:B-1----:R-:W-:-:S05]  /*00e0*/  IMAD R5, R5, UR9, R0 ;  /* 0x0000000905057c24 */ /* 0x002fca000f8e0200 */
[----:B------:R-:W-:Y:S01]  /*00f0*/  ISETP.GE.AND P0, PT, R5, UR4, PT ;  /* 0x0000000405007c0c */ /* 0x000fe2000bf06270 */
[----:B---3--:R-:W-:-:S05]  /*0100*/  IMAD R10, R10, UR8, R3 ;  /* 0x000000080a0a7c24 */ /* 0x008fca000f8e0203 */
[----:B------:R-:W-:-:S13]  /*0110*/  ISETP.GE.OR P0, PT, R10, UR6, P0 ;  /* 0x000000060a007c0c */ /* 0x000fda0008706670 */
[----:B------:R-:W-:Y:S05]  /*0120*/  @P0 EXIT ;  /* 0x000000000000094d */ /* 0x000fea0003800000 */
[----:B------:R-:W-:Y:S01]  /*0130*/  IMAD.MOV.U32 R8, RZ, RZ, 0x455f2458 ;  /* 0x455f2458ff087424 */ /* 0x000fe200078e00ff */
[----:B------:R-:W-:Y:S01]  /*0140*/  ISETP.NE.AND P1, PT, R10, RZ, PT ;  /* 0x000000ff0a00720c */ /* 0x000fe20003f25270 */
[----:B------:R-:W-:Y:S01]  /*0150*/  IMAD.MOV.U32 R9, RZ, RZ, -0x75bd8fc ;  /* 0xf8a42704ff097424 */ /* 0x000fe200078e00ff */
[----:B------:R-:W0:Y:S01]  /*0160*/  LDCU.64 UR8, c[0x0][0x358] ;  /* 0x00006b00ff0877ac */ /* 0x000e220008000a00 */
[----:B------:R-:W-:Y:S01]  /*0170*/  IMAD.MOV.U32 R12, RZ, RZ, -0x23270784 ;  /* 0xdcd8f87cff0c7424 */ /* 0x000fe200078e00ff */
[----:B------:R-:W-:Y:S01]  /*0180*/  BSSY.RECONVERGENT B0, `(.L_x_75) ;  /* 0x000025e000007945 */ /* 0x000fe20003800200 */
[----:B------:R-:W-:Y:S01]  /*0190*/  IMAD.MOV.U32 R13, RZ, RZ, 0x511db0d6 ;  /* 0x511db0d6ff0d7424 */ /* 0x000fe200078e00ff */
[----:B------:R-:W-:Y:S01]  /*01a0*/  STL.64 [R1+0x8], R8 ;  /* 0x0000080801007387 */ /* 0x000fe20000100a00 */
[----:B------:R-:W-:Y:S02]  /*01b0*/  VIADD R3, R5, -UR10 ;  /* 0x8000000a05037c36 */ /* 0x000fe40008000000 */
[----:B------:R-:W-:Y:S01]  /*01c0*/  IMAD.MOV.U32 R6, RZ, RZ, 0x2abc4dd5 ;  /* 0x2abc4dd5ff067424 */ /* 0x000fe200078e00ff */
[----:B------:R-:W-:Y:S01]  /*01d0*/  STL.64 [R1+0x10], R12 ;  /* 0x0000100c01007387 */ /* 0x000fe20000100a00 */
[----:B------:R-:W-:Y:S01]  /*01e0*/  IMAD.MOV.U32 R7, RZ, RZ, 0x58213ed2 ;  /* 0x58213ed2ff077424 */ /* 0x000fe200078e00ff */
[----:B------:R-:W-:Y:S01]  /*01f0*/  ISETP.GE.AND P0, PT, R3, RZ, PT ;  /* 0x000000ff0300720c */ /* 0x000fe20003f06270 */
[----:B------:R-:W-:-:S02]  /*0200*/  IMAD.U32 R0, RZ, RZ, UR6 ;  /* 0x00000006ff007e24 */ /* 0x000fc4000f8e00ff */
[----:B------:R-:W-:Y:S01]  /*0210*/  IMAD.MOV.U32 R4, RZ, RZ, R1 ;  /* 0x000000ffff047224 */ /* 0x000fe200078e0001 */
[----:B------:R1:W-:Y:S01]  /*0220*/  STL.64 [R1], R6 ;  /* 0x0000000601007387 */ /* 0x0003e20000100a00 */
[----:B------:R-:W-:-:S08]  /*0230*/  IMAD R2, R10, UR4, R5 ;  /* 0x000000040a027c24 */ /* 0x000fd0000f8e0205 */
[----:B------:R-:W-:Y:S02]  /*0240*/  @!P0 VIADD R3, R0, 0x2 ;  /* 0x0000000200038836 */ /* 0x000fe40000000000 */
[----:B------:R-:W-:Y:S02]  /*0250*/  IMAD.MOV.U32 R0, RZ, RZ, 0x58213ed2 ;  /* 0x58213ed2ff007424 */ /* 0x000fe400078e00ff */
[----:B-1----:R-:W-:Y:S01]  /*0260*/  IMAD.MOV.U32 R7, RZ, RZ, 0x511db0d6 ;  /* 0x511db0d6ff077424 */ /* 0x002fe200078e00ff */
[----:B0-----:R-:W-:Y:S06]  /*0270*/  @!P1 BRA `(.L_x_76) ;  /* 0x0000002400389947 */ /* 0x001fec0003800000 */
[--C-:B------:R-:W-:Y:S01]  /*0280*/  SHF.R.S32.HI R15, RZ, 0x1f, R10.reuse ;  /* 0x0000001fff0f7819 */ /* 0x100fe2000001140a */
[----:B------:R-:W-:Y:S02]  /*0290*/  IMAD.MOV.U32 R14, RZ, RZ, R10 ;  /* 0x000000ffff0e7224 */ /* 0x000fe400078e000a */
[----:B------:R-:W-:Y:S02]  /*02a0*/  IMAD.MOV.U32 R11, RZ, RZ, RZ ;  /* 0x000000ffff0b7224 */ /* 0x000fe400078e00ff */
[----:B------:R-:W-:Y:S02]  /*02b0*/  IMAD.MOV.U32 R0, RZ, RZ, 0x58213ed2 ;  /* 0x58213ed2ff007424 */ /* 0x000fe400078e00ff */
[----:B------:R-:W-:-:S07]  /*02c0*/  IMAD.MOV.U32 R7, RZ, RZ, 0x511db0d6 ;  /* 0x511db0d6ff077424 */ /* 0x000fce00078e00ff */
.L_x_85:
[----:B------:R-:W-:Y:S01]  /*02d0*/  LOP3.LUT R21, R14, 0x3, RZ, 0xc0, !PT ;  /* 0x000000030e157812 */ /* 0x000fe200078ec0ff */
[----:B------:R-:W-:Y:S03]  /*02e0*/  BSSY.RECONVERGENT B1, `(.L_x_77) ;  /* 0x0000241000017945 */ /* 0x000fe60003800200 */
[----:B------:R-:W-:-:S04]  /*02f0*/  ISETP.NE.U32.AND P0, PT, R21, RZ, PT ;  /* 0x000000ff1500720c */ /* 0x000fc80003f05070 */
[----:B------:R-:W-:-:S13]  /*0300*/  ISETP.NE.AND.EX P0, PT, RZ, RZ, PT, P0 ;  /* 0x000000ffff00720c */ /* 0x000fda0003f05300 */
[----:B01----:R-:W-:Y:S05]  /*0310*/  @!P0 BRA `(.L_x_78) ;  /* 0x0000002000f48947 */ /* 0x003fea0003800000 */
[----:B------:R-:W0:Y:S01]  /*0320*/  LDC.64 R12, c[0x4][RZ] ;  /* 0x01000000ff0c7b82 */ /* 0x000e220000000a00 */
[----:B------:R-:W-:Y:S01]  /*0330*/  IMAD.MOV.U32 R0, RZ, RZ, RZ ;  /* 0x000000ffff007224 */ /* 0x000fe200078e00ff */
[----:B------:R-:W-:Y:S01]  /*0340*/  CS2R R6, SRZ ;  /* 0x0000000000067805 */ /* 0x000fe2000001ff00 */
[----:B------:R-:W-:Y:S01]  /*0350*/  IMAD.MOV.U32 R19, RZ, RZ, RZ ;  /* 0x000000ffff137224 */ /* 0x000fe200078e00ff */
[----:B------:R-:W-:Y:S01]  /*0360*/  CS2R R8, SRZ ;  /* 0x0000000000087805 */ /* 0x000fe2000001ff00 */
[----:B0-----:R-:W-:-:S07]  /*0370*/  IMAD.WIDE.U32 R12, R11, 0xc80, R12 ;  /* 0x00000c800b0c7825 */ /* 0x001fce00078e000c */
.L_x_80:
[----:B------:R-:W-:-:S06]  /*0380*/  IMAD R18, R19, 0x4, R4 ;  /* 0x0000000413127824 */ /* 0x000fcc00078e0204 */
[----:B------:R-:W5:Y:S01]  /*0390*/  LDL R18, [R18+0x4] ;  /* 0x0000040012127983 */ /* 0x000f620000100800 */
[----:B------:R-:W-:Y:S01]  /*03a0*/  IMAD.SHL.U32 R20, R19, 0x20, RZ ;  /* 0x0000002013147824 */ /* 0x000fe200078e00ff */
[----:B------:R-:W-:-:S06]  /*03b0*/  UMOV UR4, URZ ;  /* 0x000000ff00047c82 */ /* 0x000fcc0008000000 */
.L_x_79:
[----:B-----5:R-:W-:Y:S01]  /*03c0*/  SHF.R.U32.HI R24, RZ, UR4, R18 ;  /* 0x00000004ff187c19 */ /* 0x020fe20008011612 */
[----:B------:R-:W-:-:S03]  /*03d0*/  VIADD R16, R20, UR4 ;  /* 0x0000000414107c36 */ /* 0x000fc60008000000 */
[----:B------:R-:W-:-:S04]  /*03e0*/  LOP3.LUT R17, R24, 0x1, RZ, 0xc0, !PT ;  /* 0x0000000118117812 */ /* 0x000fc800078ec0ff */
        /* <DEDUP_REMOVED lines=9> */
[----:B------:R-:W4:Y:S01]  /*0480*/  @P2 LDG.E R27, desc[UR8][R16.64+0x28] ;  /* 0x00002808101b2981 */ /* 0x000f22000c1e1900 */
[----:B--2---:R-:W-:-:S03]  /*0490*/  @!P0 LOP3.LUT R7, R7, R22, RZ, 0x3c, !PT ;  /* 0x0000001607078212 */ /* 0x004fc600078e3cff */
[----:B------:R-:W2:Y:S01]  /*04a0*/  @P4 LDG.E R22, desc[UR8][R16.64+0x60] ;  /* 0x0000600810164981 */ /* 0x000ea2000c1e1900 */
[----:B---3--:R-:W-:-:S03]  /*04b0*/  @P1 LOP3.LUT R7, R7, R26, RZ, 0x3c, !PT ;  /* 0x0000001a07071212 */ /* 0x008fc600078e3cff */
[----:B------:R-:W3:Y:S01]  /*04c0*/  @P5 LDG.E R26, desc[UR8][R16.64+0x74] ;  /* 0x00007408101a5981 */ /* 0x000ee2000c1e1900 */
[----:B----4-:R-:W-:-:S04]  /*04d0*/  @P2 LOP3.LUT R7, R7, R28, RZ, 0x3c, !PT ;  /* 0x0000001c07072212 */ /* 0x010fc800078e3cff */
[----:B------:R-:W-:Y:S02]  /*04e0*/  @P3 LOP3.LUT R7, R7, R23, RZ, 0x3c, !PT ;  /* 0x0000001707073212 */ /* 0x000fe400078e3cff */
[----:B------:R-:W4:Y:S01]  /*04f0*/  @!P0 LDG.E R23, desc[UR8][R16.64] ;  /* 0x0000000810178981 */ /* 0x000f22000c1e1900 */
[----:B------:R-:W-:-:S03]  /*0500*/  @!P0 LOP3.LUT R8, R8, R25, RZ, 0x3c, !PT ;  /* 0x0000001908088212 */ /* 0x000fc600078e3cff */
[----:B------:R-:W3:Y:S01]  /*0510*/  @P1 LDG.E R25, desc[UR8][R16.64+0x14] ;  /* 0x0000140810191981 */ /* 0x000ee2000c1e1900 */
[----:B--2---:R-:W-:-:S03]  /*0520*/  @P4 LOP3.LUT R7, R7, R22, RZ, 0x3c, !PT ;  /* 0x0000001607074212 */ /* 0x004fc600078e3cff */
[----:B------:R-:W2:Y:S01]  /*0530*/  @!P0 LDG.E R22, desc[UR8][R16.64+0x8] ;  /* 0x0000080810168981 */ /* 0x000ea2000c1e1900 */
[----:B----4-:R-:W-:-:S03]  /*0540*/  @!P0 LOP3.LUT R0, R0, R23, RZ, 0x3c, !PT ;  /* 0x0000001700008212 */ /* 0x010fc600078e3cff */
[----:B------:R-:W4:Y:S01]  /*0550*/  @!P0 LDG.E R23, desc[UR8][R16.64+0xc] ;  /* 0x00000c0810178981 */ /* 0x000f22000c1e1900 */
[----:B---3--:R-:W-:-:S03]  /*0560*/  @P1 LOP3.LUT R0, R0, R25, RZ, 0x3c, !PT ;  /* 0x0000001900001212 */ /* 0x008fc600078e3cff */
[----:B------:R-:W3:Y:S01]  /*0570*/  @P1 LDG.E R25, desc[UR8][R16.64+0x20] ;  /* 0x0000200810191981 */ /* 0x000ee2000c1e1900 */
[----:B--2---:R-:W-:-:S03]  /*0580*/  @!P0 LOP3.LUT R9, R9, R22, RZ, 0x3c, !PT ;  /* 0x0000001609098212 */ /* 0x004fc600078e3cff */
[----:B------:R-:W2:Y:S01]  /*0590*/  @P1 LDG.E R22, desc[UR8][R16.64+0x1c] ;  /* 0x00001c0810161981 */ /* 0x000ea2000c1e1900 */
[----:B----4-:R-:W-:-:S03]  /*05a0*/  @!P0 LOP3.LUT R6, R6, R23, RZ, 0x3c, !PT ;  /* 0x0000001706068212 */ /* 0x010fc600078e3cff */
[----:B------:R-:W4:Y:S01]  /*05b0*/  @P1 LDG.E R23, desc[UR8][R16.64+0x18] ;  /* 0x0000180810171981 */ /* 0x000f22000c1e1900 */
[----:B---3--:R-:W-:-:S03]  /*05c0*/  @P1 LOP3.LUT R6, R6, R25, RZ, 0x3c, !PT ;  /* 0x0000001906061212 */ /* 0x008fc600078e3cff */
[----:B------:R-:W3:Y:S01]  /*05d0*/  @P2 LDG.E R25, desc[UR8][R16.64+0x34] ;  /* 0x0000340810192981 */ /* 0x000ee2000c1e1900 */
[----:B--2---:R-:W-:-:S03]  /*05e0*/  @P1 LOP3.LUT R9, R9, R22, RZ, 0x3c, !PT ;  /* 0x0000001609091212 */ /* 0x004fc600078e3cff */
[----:B------:R-:W2:Y:S01]  /*05f0*/  @P2 LDG.E R22, desc[UR8][R16.64+0x30] ;  /* 0x0000300810162981 */ /* 0x000ea2000c1e1900 */
[----:B----4-:R-:W-:-:S03]  /*0600*/  @P1 LOP3.LUT R8, R8, R23, RZ, 0x3c, !PT ;  /* 0x0000001708081212 */ /* 0x010fc600078e3cff */
[----:B------:R-:W4:Y:S01]  /*0610*/  @P2 LDG.E R23, desc[UR8][R16.64+0x2c] ;  /* 0x00002c0810172981 */ /* 0x000f22000c1e1900 */
[----:B------:R-:W-:Y:S02]  /*0620*/  @P2 LOP3.LUT R0, R0, R27, RZ, 0x3c, !PT ;  /* 0x0000001b00002212 */ /* 0x000fe400078e3cff */
[----:B---3--:R-:W-:Y:S01]  /*0630*/  @P2 LOP3.LUT R6, R6, R25, RZ, 0x3c, !PT ;  /* 0x0000001906062212 */ /* 0x008fe200078e3cff */
[----:B------:R-:W3:Y:S04]  /*0640*/  @P3 LDG.E R27, desc[UR8][R16.64+0x3c] ;  /* 0x00003c08101b3981 */ /* 0x000ee8000c1e1900 */
[----:B------:R-:W3:Y:S01]  /*0650*/  @P3 LDG.E R25, desc[UR8][R16.64+0x48] ;  /* 0x0000480810193981 */ /* 0x000ee2000c1e1900 */
[----:B--2---:R-:W-:-:S03]  /*0660*/  @P2 LOP3.LUT R9, R9, R22, RZ, 0x3c, !PT ;  /* 0x0000001609092212 */ /* 0x004fc600078e3cff */
[----:B------:R-:W2:Y:S01]  /*0670*/  @P3 LDG.E R22, desc[UR8][R16.64+0x44] ;  /* 0x0000440810163981 */ /* 0x000ea2000c1e1900 */
[----:B----4-:R-:W-:-:S03]  /*0680*/  @P2 LOP3.LUT R8, R8, R23, RZ, 0x3c, !PT ;  /* 0x0000001708082212 */ /* 0x010fc600078e3cff */
[----:B------:R-:W4:Y:S01]  /*0690*/  @P3 LDG.E R23, desc[UR8][R16.64+0x40] ;  /* 0x0000400810173981 */ /* 0x000f22000c1e1900 */
[----:B---3--:R-:W-:-:S03]  /*06a0*/  @P3 LOP3.LUT R0, R0, R27, RZ, 0x3c, !PT ;  /* 0x0000001b00003212 */ /* 0x008fc600078e3cff */
[----:B------:R-:W3:Y:S01]  /*06b0*/  @P4 LDG.E R27, desc[UR8][R16.64+0x50] ;  /* 0x00005008101b4981 */ /* 0x000ee2000c1e1900 */
[----:B------:R-:W-:-:S03]  /*06c0*/  @P3 LOP3.LUT R6, R6, R25, RZ, 0x3c, !PT ;  /* 0x0000001906063212 */ /* 0x000fc600078e3cff */
        /* <DEDUP_REMOVED lines=14> */
[----:B---3--:R-:W-:Y:S01]  /*07b0*/  @P5 LOP3.LUT R0, R0, R27, RZ, 0x3c, !PT ;  /* 0x0000001b00005212 */ /* 0x008fe200078e3cff */
[----:B------:R-:W3:Y:S01]  /*07c0*/  @P6 LDG.E R26, desc[UR8][R16.64+0x88] ;  /* 0x00008808101a6981 */ /* 0x000ee2000c1e1900 */
[----:B------:R-:W-:-:S03]  /*07d0*/  @P5 LOP3.LUT R6, R6, R25, RZ, 0x3c, !PT ;  /* 0x0000001906065212 */ /* 0x000fc600078e3cff */
[----:B------:R-:W3:Y:S04]  /*07e0*/  @P6 LDG.E R27, desc[UR8][R16.64+0x78] ;  /* 0x00007808101b6981 */ /* 0x000ee8000c1e1900 */
[----:B------:R-:W3:Y:S01]  /*07f0*/  @P6 LDG.E R25, desc[UR8][R16.64+0x84] ;  /* 0x0000840810196981 */ /* 0x000ee2000c1e1900 */
[----:B--2---:R-:W-:-:S03]  /*0800*/  @P5 LOP3.LUT R9, R9, R22, RZ, 0x3c, !PT ;  /* 0x0000001609095212 */ /* 0x004fc600078e3cff */
[----:B------:R-:W2:Y:S01]  /*0810*/  @P6 LDG.E R22, desc[UR8][R16.64+0x80] ;  /* 0x0000800810166981 */ /* 0x000ea2000c1e1900 */
[----:B----4-:R-:W-:-:S03]  /*0820*/  @P5 LOP3.LUT R8, R8, R23, RZ, 0x3c, !PT ;  /* 0x0000001708085212 */ /* 0x010fc600078e3cff */
[----:B------:R-:W4:Y:S01]  /*0830*/  @P6 LDG.E R23, desc[UR8][R16.64+0x7c] ;  /* 0x00007c0810176981 */ /* 0x000f22000c1e1900 */
[----:B------:R-:W-:Y:S02]  /*0840*/  LOP3.LUT P0, RZ, R24, 0x80, RZ, 0xc0, !PT ;  /* 0x0000008018ff7812 */ /* 0x000fe4000780c0ff */
[----:B---3--:R-:W-:Y:S02]  /*0850*/  @P6 LOP3.LUT R7, R7, R26, RZ, 0x3c, !PT ;  /* 0x0000001a07076212 */ /* 0x008fe400078e3cff */
[----:B------:R-:W-:Y:S02]  /*0860*/  @P6 LOP3.LUT R0, R0, R27, RZ, 0x3c, !PT ;  /* 0x0000001b00006212 */ /* 0x000fe400078e3cff */
[----:B------:R-:W-:-:S07]  /*0870*/  @P6 LOP3.LUT R6, R6, R25, RZ, 0x3c, !PT ;  /* 0x0000001906066212 */ /* 0x000fce00078e3cff */
[----:B------:R-:W3:Y:S04]  /*0880*/  @P0 LDG.E R27, desc[UR8][R16.64+0x8c] ;  /* 0x00008c08101b0981 */ /* 0x000ee8000c1e1900 */
[----:B------:R-:W3:Y:S04]  /*0890*/  @P0 LDG.E R25, desc[UR8][R16.64+0x98] ;  /* 0x0000980810190981 */ /* 0x000ee8000c1e1900 */
[----:B------:R-:W3:Y:S01]  /*08a0*/  @P0 LDG.E R26, desc[UR8][R16.64+0x9c] ;  /* 0x00009c08101a0981 */ /* 0x000ee2000c1e1900 */
[----:B--2---:R-:W-:-:S03]  /*08b0*/  @P6 LOP3.LUT R9, R9, R22, RZ, 0x3c, !PT ;  /* 0x0000001609096212 */ /* 0x004fc600078e3cff */
[----:B------:R-:W2:Y:S01]  /*08c0*/  @P0 LDG.E R22, desc[UR8][R16.64+0x94] ;  /* 0x0000940810160981 */ /* 0x000ea2000c1e1900 */
[----:B----4-:R-:W-:-:S03]  /*08d0*/  @P6 LOP3.LUT R8, R8, R23, RZ, 0x3c, !PT ;  /* 0x0000001708086212 */ /* 0x010fc600078e3cff */
[----:B------:R-:W4:Y:S01]  /*08e0*/  @P0 LDG.E R23, desc[UR8][R16.64+0x90] ;  /* 0x0000900810170981 */ /* 0x000f22000c1e1900 */
[----:B---3--:R-:W-:Y:S02]  /*08f0*/  @P0 LOP3.LUT R0, R0, R27, RZ, 0x3c, !PT ;  /* 0x0000001b00000212 */ /* 0x008fe400078e3cff */
[----:B------:R-:W-:Y:S02]  /*0900*/  @P0 LOP3.LUT R6, R6, R25, RZ, 0x3c, !PT ;  /* 0x0000001906060212 */ /* 0x000fe400078e3cff */
[----:B------:R-:W-:Y:S02]  /*0910*/  @P0 LOP3.LUT R7, R7, R26, RZ, 0x3c, !PT ;  /* 0x0000001a07070212 */ /* 0x000fe400078e3cff */
[----:B--2---:R-:W-:Y:S02]  /*0920*/  @P0 LOP3.LUT R9, R9, R22, RZ, 0x3c, !PT ;  /* 0x0000001609090212 */ /* 0x004fe400078e3cff */
[----:B----4-:R-:W-:Y:S02]  /*0930*/  @P0 LOP3.LUT R8, R8, R23, RZ, 0x3c, !PT ;  /* 0x0000001708080212 */ /* 0x010fe400078e3cff */
[----:B------:R-:W-:-:S13]  /*0940*/  R2P PR, R24.B1, 0x7f ;  /* 0x0000007f18007804 */ /* 0x000fda0000001000 */
[----:B------:R-:W2:Y:S04]  /*0950*/  @P0 LDG.E R23, desc[UR8][R16.64+0xa0] ;  /* 0x0000a00810170981 */ /* 0x000ea8000c1e1900 */
[----:B------:R-:W3:Y:S04]  /*0960*/  @P0 LDG.E R22, desc[UR8][R16.64+0xa8] ;  /* 0x0000a80810160981 */ /* 0x000ee8000c1e1900 */
        /* <DEDUP_REMOVED lines=9> */
[----:B--2---:R-:W-:-:S03]  /*0a00*/  @P0 LOP3.LUT R8, R8, R23, RZ, 0x3c, !PT ;  /* 0x0000001708080212 */ /* 0x004fc600078e3cff */
[----:B------:R-:W2:Y:S01]  /*0a10*/  @P0 LDG.E R23, desc[UR8][R16.64+0xac] ;  /* 0x0000ac0810170981 */ /* 0x000ea2000c1e1900 */
[----:B------:R-:W-:-:S03]  /*0a20*/  @P0 LOP3.LUT R7, R7, R26, RZ, 0x3c, !PT ;  /* 0x0000001a07070212 */ /* 0x000fc600078e3cff */
[----:B------:R-:W2:Y:S01]  /*0a30*/  @P2 LDG.E R26, desc[UR8][R16.64+0xd8] ;  /* 0x0000d808101a2981 */ /* 0x000ea2000c1e1900 */
[----:B---3--:R-:W-:-:S03]  /*0a40*/  @P1 LOP3.LUT R7, R7, R22, RZ, 0x3c, !PT ;  /* 0x0000001607071212 */ /* 0x008fc600078e3cff */
[----:B------:R-:W3:Y:S01]  /*0a50*/  @P1 LDG.E R22, desc[UR8][R16.64+0xbc] ;  /* 0x0000bc0810161981 */ /* 0x000ee2000c1e1900 */
[----:B----4-:R-:W-:-:S03]  /*0a60*/  @P2 LOP3.LUT R0, R0, R25, RZ, 0x3c, !PT ;  /* 0x0000001900002212 */ /* 0x010fc600078e3cff */
[----:B------:R-:W4:Y:S01]  /*0a70*/  @P1 LDG.E R25, desc[UR8][R16.64+0xc0] ;  /* 0x0000c00810191981 */ /* 0x000f22000c1e1900 */
[----:B--2---:R-:W-:-:S03]  /*0a80*/  @P0 LOP3.LUT R6, R6, R23, RZ, 0x3c, !PT ;  /* 0x0000001706060212 */ /* 0x004fc600078e3cff */
[----:B------:R-:W2:Y:S01]  /*0a90*/  @P1 LDG.E R23, desc[UR8][R16.64+0xb8] ;  /* 0x0000b80810171981 */ /* 0x000ea2000c1e1900 */
[----:B------:R-:W-:Y:S02]  /*0aa0*/  LOP3.LUT P0, RZ, R24, 0x8000, RZ, 0xc0, !PT ;  /* 0x0000800018ff7812 */ /* 0x000fe4000780c0ff */
[----:B---3--:R-:W-:Y:S01]  /*0ab0*/  @P1 LOP3.LUT R9, R9, R22, RZ, 0x3c, !PT ;  /* 0x0000001609091212 */ /* 0x008fe200078e3cff */
[----:B------:R-:W3:Y:S01]  /*0ac0*/  @P3 LDG.E R24, desc[UR8][R16.64+0xec] ;  /* 0x0000ec0810183981 */ /* 0x000ee2000c1e1900 */
[----:B------:R-:W-:-:S03]  /*0ad0*/  @P3 LOP3.LUT R0, R0, R27, RZ, 0x3c, !PT ;  /* 0x0000001b00003212 */ /* 0x000fc600078e3cff */
[----:B------:R-:W3:Y:S01]  /*0ae0*/  @P2 LDG.E R22, desc[UR8][R16.64+0xd0] ;  /* 0x0000d00810162981 */ /* 0x000ee2000c1e1900 */
[----:B----4-:R-:W-:-:S03]  /*0af0*/  @P1 LOP3.LUT R6, R6, R25, RZ, 0x3c, !PT ;  /* 0x0000001906061212 */ /* 0x010fc600078e3cff */
[----:B------:R-:W4:Y:S04]  /*0b00*/  @P4 LDG.E R27, desc[UR8][R16.64+0xf0] ;  /* 0x0000f008101b4981 */ /* 0x000f28000c1e1900 */
[----:B------:R-:W4:Y:S01]  /*0b10*/  @P2 LDG.E R25, desc[UR8][R16.64+0xd4] ;  /* 0x0000d40810192981 */ /* 0x000f22000c1e1900 */
[----:B------:R-:W-:-:S03]  /*0b20*/  @P2 LOP3.LUT R7, R7, R26, RZ, 0x3c, !PT ;  /* 0x0000001a07072212 */ /* 0x000fc600078e3cff */
[----:B------:R-:W4:Y:S04]  /*0b30*/  @P0 LDG.E R29, desc[UR8][R16.64+0x12c] ;  /* 0x00012c08101d0981 */ /* 0x000f28000c1e1900 */
[----:B------:R-:W4:Y:S01]  /*0b40*/  @P0 LDG.E R26, desc[UR8][R16.64+0x13c] ;  /* 0x00013c08101a0981 */ /* 0x000f22000c1e1900 */
[----:B--2---:R-:W-:-:S03]  /*0b50*/  @P1 LOP3.LUT R8, R8, R23, RZ, 0x3c, !PT ;  /* 0x0000001708081212 */ /* 0x004fc600078e3cff */
        /* <DEDUP_REMOVED lines=37> */
[----:B--2---:R-:W-:-:S03]  /*0db0*/  @P5 LOP3.LUT R8, R8, R23, RZ, 0x3c, !PT ;  /* 0x0000001708085212 */ /* 0x004fc600078e3cff */
[----:B------:R-:W2:Y:S01]  /*0dc0*/  @P6 LDG.E R23, desc[UR8][R16.64+0x124] ;  /* 0x0001240810176981 */ /* 0x000ea2000c1e1900 */
[----:B------:R-:W-:-:S03]  /*0dd0*/  @P6 LOP3.LUT R8, R8, R27, RZ, 0x3c, !PT ;  /* 0x0000001b08086212 */ /* 0x000fc600078e3cff */
[----:B------:R-:W2:Y:S01]  /*0de0*/  @P0 LDG.E R27, desc[UR8][R16.64+0x138] ;  /* 0x00013808101b0981 */ /* 0x000ea2000c1e1900 */
[----:B------:R-:W-:-:S04]  /*0df0*/  UIADD3 UR4, UPT, UPT, UR4, 0x10, URZ ;  /* 0x0000001004047890 */ /* 0x000fc8000fffe0ff */
[----:B------:R-:W-:Y:S01]  /*0e00*/  UISETP.NE.AND UP0, UPT, UR4, 0x20, UPT ;  /* 0x000000200400788c */ /* 0x000fe2000bf05270 */
[----:B---3--:R-:W-:Y:S02]  /*0e10*/  @P6 LOP3.LUT R9, R9, R22, RZ, 0x3c, !PT ;  /* 0x0000001609096212 */ /* 0x008fe400078e3cff */
[----:B------:R-:W-:Y:S02]  /*0e20*/  @P0 LOP3.LUT R0, R0, R29, RZ, 0x3c, !PT ;  /* 0x0000001d00000212 */ /* 0x000fe400078e3cff */
[----:B------:R-:W-:Y:S02]  /*0e30*/  @P0 LOP3.LUT R9, R9, R24, RZ, 0x3c, !PT ;  /* 0x0000001809090212 */ /* 0x000fe400078e3cff */
[----:B------:R-:W-:Y:S02]  /*0e40*/  @P0 LOP3.LUT R7, R7, R26, RZ, 0x3c, !PT ;  /* 0x0000001a07070212 */ /* 0x000fe400078e3cff */
[----:B----4-:R-:W-:Y:S02]  /*0e50*/  @P0 LOP3.LUT R8, R8, R25, RZ, 0x3c, !PT ;  /* 0x0000001908080212 */ /* 0x010fe400078e3cff */
[----:B--2---:R-:W-:-:S04]  /*0e60*/  @P6 LOP3.LUT R6, R6, R23, RZ, 0x3c, !PT ;  /* 0x0000001706066212 */ /* 0x004fc800078e3cff */
[----:B------:R-:W-:Y:S01]  /*0e70*/  @P0 LOP3.LUT R6, R6, R27, RZ, 0x3c, !PT ;  /* 0x0000001b06060212 */ /* 0x000fe200078e3cff */
[----:B------:R-:W-:Y:S06]  /*0e80*/  BRA.U UP0, `(.L_x_79) ;  /* 0xfffffff5004c7547 */ /* 0x000fec000b83ffff */
[----:B------:R-:W-:-:S05]  /*0e90*/  VIADD R19, R19, 0x1 ;  /* 0x0000000113137836 */ /* 0x000fca0000000000 */
[----:B------:R-:W-:-:S13]  /*0ea0*/  ISETP.NE.AND P0, PT, R19, 0x5, PT ;  /* 0x000000051300780c */ /* 0x000fda0003f05270 */
[----:B------:R-:W-:Y:S05]  /*0eb0*/  @P0 BRA `(.L_x_80) ;  /* 0xfffffff400300947 */ /* 0x000fea000383ffff */
[----:B------:R0:W-:Y:S01]  /*0ec0*/  STL.64 [R1+0x8], R8 ;  /* 0x0000080801007387 */ /* 0x0001e20000100a00 */
[----:B------:R-:W-:-:S03]  /*0ed0*/  ISETP.NE.U32.AND P0, PT, R21, 0x1, PT ;  /* 0x000000011500780c */ /* 0x000fc60003f05070 */
[----:B------:R0:W-:Y:S01]  /*0ee0*/  STL.64 [R1+0x10], R6 ;  /* 0x0000100601007387 */ /* 0x0001e20000100a00 */
[----:B------:R-:W-:-:S03]  /*0ef0*/  ISETP.NE.AND.EX P0, PT, RZ, RZ, PT, P0 ;  /* 0x000000ffff00720c */ /* 0x000fc60003f05300 */
[----:B------:R0:W-:Y:S10]  /*0f00*/  STL [R1+0x4], R0 ;  /* 0x0000040001007387 */ /* 0x0001f40000100800 */
[----:B0-----:R-:W-:Y:S05]  /*0f10*/  @!P0 BRA `(.L_x_78) ;  /* 0x0000001400f48947 */ /* 0x001fea0003800000 */
[----:B------:R-:W-:Y:S01]  /*0f20*/  UMOV UR4, URZ ;  /* 0x000000ff00047c82 */ /* 0x000fe20008000000 */
[----:B------:R-:W-:Y:S01]  /*0f30*/  IMAD.MOV.U32 R0, RZ, RZ, RZ ;  /* 0x000000ffff007224 */ /* 0x000fe200078e00ff */
[----:B------:R-:W-:Y:S01]  /*0f40*/  CS2R R8, SRZ ;  /* 0x0000000000087805 */ /* 0x000fe2000001ff00 */
[----:B------:R-:W-:Y:S02]  /*0f50*/  IMAD.MOV.U32 R19, RZ, RZ, RZ ;  /* 0x000000ffff137224 */ /* 0x000fe400078e00ff */
[----:B------:R-:W-:Y:S02]  /*0f60*/  IMAD.MOV.U32 R6, RZ, RZ, RZ ;  /* 0x000000ffff067224 */ /* 0x000fe400078e00ff */
[----:B------:R-:W-:-:S07]  /*0f70*/  IMAD.U32 R7, RZ, RZ, UR4 ;  /* 0x00000004ff077e24 */ /* 0x000fce000f8e00ff */
.L_x_82:
[----:B------:R-:W-:-:S06]  /*0f80*/  IMAD R18, R19, 0x4, R4 ;  /* 0x0000000413127824 */ /* 0x000fcc00078e0204 */
[----:B------:R-:W5:Y:S01]  /*0f90*/  LDL R18, [R18+0x4] ;  /* 0x0000040012127983 */ /* 0x000f620000100800 */
[----:B------:R-:W-:Y:S01]  /*0fa0*/  IMAD.SHL.U32 R20, R19, 0x20, RZ ;  /* 0x0000002013147824 */ /* 0x000fe200078e00ff */
[----:B------:R-:W-:-:S06]  /*0fb0*/  UMOV UR4, URZ ;  /* 0x000000ff00047c82 */ /* 0x000fcc0008000000 */
.L_x_81:
        /* <DEDUP_REMOVED lines=178> */
[----:B------:R0:W-:Y:S01]  /*1ae0*/  STL [R1+0x4], R0 ;  /* 0x0000040001007387 */ /* 0x0001e20000100800 */
[----:B------:R-:W-:-:S03]  /*1af0*/  ISETP.NE.AND.EX P0, PT, RZ, RZ, PT, P0 ;  /* 0x000000ffff00720c */ /* 0x000fc60003f05300 */
[----:B------:R0:W-:Y:S10]  /*1b00*/  STL.64 [R1+0x10], R6 ;  /* 0x0000100601007387 */ /* 0x0001f40000100a00 */
[----:B------:R-:W-:Y:S05]  /*1b10*/  @P0 BRA `(.L_x_78) ;  /* 0x0000000800f40947 */ /* 0x000fea0003800000 */
[----:B------:R-:W-:Y:S01]  /*1b20*/  UMOV UR4, URZ ;  /* 0x000000ff00047c82 */ /* 0x000fe20008000000 */
[----:B0-----:R-:W-:Y:S01]  /*1b30*/  IMAD.MOV.U32 R0, RZ, RZ, RZ ;  /* 0x000000ffff007224 */ /* 0x001fe200078e00ff */
[----:B------:R-:W-:Y:S01]  /*1b40*/  CS2R R8, SRZ ;  /* 0x0000000000087805 */ /* 0x000fe2000001ff00 */
[----:B------:R-:W-:Y:S02]  /*1b50*/  IMAD.MOV.U32 R19, RZ, RZ, RZ ;  /* 0x000000ffff137224 */ /* 0x000fe400078e00ff */
[----:B------:R-:W-:Y:S02]  /*1b60*/  IMAD.MOV.U32 R6, RZ, RZ, RZ ;  /* 0x000000ffff067224 */ /* 0x000fe400078e00ff */
[----:B------:R-:W-:-:S07]  /*1b70*/  IMAD.U32 R7, RZ, RZ, UR4 ;  /* 0x00000004ff077e24 */ /* 0x000fce000f8e00ff */
.L_x_84:
[----:B------:R-:W-:-:S06]  /*1b80*/  IMAD R18, R19, 0x4, R4 ;  /* 0x0000000413127824 */ /* 0x000fcc00078e0204 */
[----:B------:R-:W5:Y:S01]  /*1b90*/  LDL R18, [R18+0x4] ;  /* 0x0000040012127983 */ /* 0x000f620000100800 */
[----:B------:R-:W-:Y:S01]  /*1ba0*/  IMAD.SHL.U32 R20, R19, 0x20, RZ ;  /* 0x0000002013147824 */ /* 0x000fe200078e00ff */
[----:B------:R-:W-:-:S06]  /*1bb0*/  UMOV UR4, URZ ;  /* 0x000000ff00047c82 */ /* 0x000fcc0008000000 */
.L_x_83:
        /* <DEDUP_REMOVED lines=8> */
[----:B------:R-:W3:Y:S04]  /*1c40*/  @!P0 LDG.E R21, desc[UR8][R16.64] ;  /* 0x0000000810158981 */ /* 0x000ee8000c1e1900 */
[----:B------:R-:W4:Y:S04]  /*1c50*/  @!P0 LDG.E R23, desc[UR8][R16.64+0x4] ;  /* 0x0000040810178981 */ /* 0x000f28000c1e1900 */
[----:B------:R-:W4:Y:S04]  /*1c60*/  @!P0 LDG.E R25, desc[UR8][R16.64+0xc] ;  /* 0x00000c0810198981 */ /* 0x000f28000c1e1900 */
[----:B------:R-:W4:Y:S04]  /*1c70*/  @P1 LDG.E R26, desc[UR8][R16.64+0x1c] ;  /* 0x00001c08101a1981 */ /* 0x000f28000c1e1900 */
[----:B------:R-:W4:Y:S01]  /*1c80*/  @P1 LDG.E R27, desc[UR8][R16.64+0x14] ;  /* 0x00001408101b1981 */ /* 0x000f22000c1e1900 */
[----:B--2---:R-:W-:-:S03]  /*1c90*/  @!P0 LOP3.LUT R9, R9, R22, RZ, 0x3c, !PT ;  /* 0x0000001609098212 */ /* 0x004fc600078e3cff */
[----:B------:R-:W2:Y:S01]  /*1ca0*/  @!P0 LDG.E R22, desc[UR8][R16.64+0x10] ;  /* 0x0000100810168981 */ /* 0x000ea2000c1e1900 */
[----:B---3--:R-:W-:-:S03]  /*1cb0*/  @!P0 LOP3.LUT R0, R0, R21, RZ, 0x3c, !PT ;  /* 0x0000001500008212 */ /* 0x008fc600078e3cff */
[----:B------:R-:W3:Y:S01]  /*1cc0*/  @P1 LDG.E R21, desc[UR8][R16.64+0x18] ;  /* 0x0000180810151981 */ /* 0x000ee2000c1e1900 */
[----:B----4-:R-:W-:-:S03]  /*1cd0*/  @!P0 LOP3.LUT R8, R8, R23, RZ, 0x3c, !PT ;  /* 0x0000001708088212 */ /* 0x010fc600078e3cff */
[----:B------:R-:W4:Y:S01]  /*1ce0*/  @P1 LDG.E R23, desc[UR8][R16.64+0x20] ;  /* 0x0000200810171981 */ /* 0x000f22000c1e1900 */
[----:B------:R-:W-:-:S03]  /*1cf0*/  @!P0 LOP3.LUT R6, R6, R25, RZ, 0x3c, !PT ;  /* 0x0000001906068212 */ /* 0x000fc600078e3cff */
[----:B------:R-:W4:Y:S01]  /*1d00*/  @P2 LDG.E R25, desc[UR8][R16.64+0x28] ;  /* 0x0000280810192981 */ /* 0x000f22000c1e1900 */
[----:B------:R-:W-:-:S03]  /*1d10*/  @P1 LOP3.LUT R9, R9, R26, RZ, 0x3c, !PT ;  /* 0x0000001a09091212 */ /* 0x000fc600078e3cff */
[----:B------:R-:W4:Y:S01]  /*1d20*/  @P2 LDG.E R26, desc[UR8][R16.64+0x30] ;  /* 0x00003008101a2981 */ /* 0x000f22000c1e1900 */
[----:B--2---:R-:W-:-:S03]  /*1d30*/  @!P0 LOP3.LUT R7, R7, R22, RZ, 0x3c, !PT ;  /* 0x0000001607078212 */ /* 0x004fc600078e3cff */
[----:B------:R-:W2:Y:S01]  /*1d40*/  @P1 LDG.E R22, desc[UR8][R16.64+0x24] ;  /* 0x0000240810161981 */ /* 0x000ea2000c1e1900 */
[----:B---3--:R-:W-:-:S03]  /*1d50*/  @P1 LOP3.LUT R8, R8, R21, RZ, 0x3c, !PT ;  /* 0x0000001508081212 */ /* 0x008fc600078e3cff */
[----:B------:R-:W3:Y:S01]  /*1d60*/  @P2 LDG.E R21, desc[UR8][R16.64+0x2c] ;  /* 0x00002c0810152981 */ /* 0x000ee2000c1e1900 */
[----:B----4-:R-:W-:-:S03]  /*1d70*/  @P1 LOP3.LUT R6, R6, R23, RZ, 0x3c, !PT ;  /* 0x0000001706061212 */ /* 0x010fc600078e3cff */
[----:B------:R-:W4:Y:S01]  /*1d80*/  @P2 LDG.E R23, desc[UR8][R16.64+0x34] ;  /* 0x0000340810172981 */ /* 0x000f22000c1e1900 */
[----:B------:R-:W-:-:S04]  /*1d90*/  @P1 LOP3.LUT R0, R0, R27, RZ, 0x3c, !PT ;  /* 0x0000001b00001212 */ /* 0x000fc800078e3cff */
[----:B------:R-:W-:Y:S02]  /*1da0*/  @P2 LOP3.LUT R0, R0, R25, RZ, 0x3c, !PT ;  /* 0x0000001900002212 */ /* 0x000fe400078e3cff */
[----:B------:R-:W-:Y:S01]  /*1db0*/  @P2 LOP3.LUT R9, R9, R26, RZ, 0x3c, !PT ;  /* 0x0000001a09092212 */ /* 0x000fe200078e3cff */
        /* <DEDUP_REMOVED lines=38> */
[----:B------:R-:W-:Y:S02]  /*2020*/  LOP3.LUT P0, RZ, R24, 0x80, RZ, 0xc0, !PT ;  /* 0x0000008018ff7812 */ /* 0x000fe4000780c0ff */
[----:B------:R-:W-:Y:S02]  /*2030*/  @P6 LOP3.LUT R0, R0, R25, RZ, 0x3c, !PT ;  /* 0x0000001900006212 */ /* 0x000fe400078e3cff */
[----:B------:R-:W-:-:S09]  /*2040*/  @P6 LOP3.LUT R9, R9, R26, RZ, 0x3c, !PT ;  /* 0x0000001a09096212 */ /* 0x000fd200078e3cff */
        /* <DEDUP_REMOVED lines=9> */
[----:B------:R-:W-:Y:S02]  /*20e0*/  @P0 LOP3.LUT R0, R0, R25, RZ, 0x3c, !PT ;  /* 0x0000001900000212 */ /* 0x000fe400078e3cff */
[----:B------:R-:W-:Y:S02]  /*20f0*/  @P0 LOP3.LUT R9, R9, R26, RZ, 0x3c, !PT ;  /* 0x0000001a09090212 */ /* 0x000fe400078e3cff */
[----:B--2---:R-:W-:Y:S02]  /*2100*/  @P6 LOP3.LUT R7, R7, R22, RZ, 0x3c, !PT ;  /* 0x0000001607076212 */ /* 0x004fe400078e3cff */
[----:B---3--:R-:W-:Y:S02]  /*2110*/  @P0 LOP3.LUT R8, R8, R21, RZ, 0x3c, !PT ;  /* 0x0000001508080212 */ /* 0x008fe400078e3cff */
[----:B------:R-:W-:Y:S02]  /*2120*/  @P0 LOP3.LUT R7, R7, R28, RZ, 0x3c, !PT ;  /* 0x0000001c07070212 */ /* 0x000fe400078e3cff */
[----:B----4-:R-:W-:-:S02]  /*2130*/  @P0 LOP3.LUT R6, R6, R23, RZ, 0x3c, !PT ;  /* 0x0000001706060212 */ /* 0x010fc400078e3cff */
[----:B------:R-:W-:-:S13]  /*2140*/  R2P PR, R24.B1, 0x7f ;  /* 0x0000007f18007804 */ /* 0x000fda0000001000 */
[----:B------:R-:W2:Y:S04]  /*2150*/  @P0 LDG.E R21, desc[UR8][R16.64+0xa0] ;  /* 0x0000a00810150981 */ /* 0x000ea8000c1e1900 */
[----:B------:R-:W3:Y:S04]  /*2160*/  @P1 LDG.E R23, desc[UR8][R16.64+0xb4] ;  /* 0x0000b40810171981 */ /* 0x000ee8000c1e1900 */
        /* <DEDUP_REMOVED lines=19> */
[----:B------:R-:W-:Y:S02]  /*22a0*/  @P2 LOP3.LUT R7, R7, R28, RZ, 0x3c, !PT ;  /* 0x0000001c07072212 */ /* 0x000fe400078e3cff */
[----:B----4-:R-:W-:Y:S02]  /*22b0*/  @P0 LOP3.LUT R9, R9, R26, RZ, 0x3c, !PT ;  /* 0x0000001a09090212 */ /* 0x010fe400078e3cff */
[----:B------:R-:W4:Y:S01]  /*22c0*/  @P4 LDG.E R26, desc[UR8][R16.64+0x100] ;  /* 0x00010008101a4981 */ /* 0x000f22000c1e1900 */
[----:B------:R-:W-:-:S03]  /*22d0*/  @P3 LOP3.LUT R7, R7, R22, RZ, 0x3c, !PT ;  /* 0x0000001607073212 */ /* 0x000fc600078e3cff */
[----:B------:R-:W4:Y:S01]  /*22e0*/  @P1 LDG.E R22, desc[UR8][R16.64+0xbc] ;  /* 0x0000bc0810161981 */ /* 0x000f22000c1e1900 */
[----:B------:R-:W-:-:S03]  /*22f0*/  @P4 LOP3.LUT R0, R0, R25, RZ, 0x3c, !PT ;  /* 0x0000001900004212 */ /* 0x000fc600078e3cff */
[----:B------:R-:W4:Y:S01]  /*2300*/  @P2 LDG.E R25, desc[UR8][R16.64+0xcc] ;  /* 0x0000cc0810192981 */ /* 0x000f22000c1e1900 */
[----:B--2---:R-:W-:Y:S02]  /*2310*/  @P0 LOP3.LUT R6, R6, R21, RZ, 0x3c, !PT ;  /* 0x0000001506060212 */ /* 0x004fe400078e3cff */
[----:B---3--:R-:W-:Y:S01]  /*2320*/  @P1 LOP3.LUT R8, R8, R23, RZ, 0x3c, !PT ;  /* 0x0000001708081212 */ /* 0x008fe200078e3cff */
[----:B------:R-:W2:Y:S01]  /*2330*/  @P2 LDG.E R21, desc[UR8][R16.64+0xd4] ;  /* 0x0000d40810152981 */ /* 0x000ea2000c1e1900 */
[----:B------:R-:W-:-:S03]  /*2340*/  LOP3.LUT P0, RZ, R24, 0x8000, RZ, 0xc0, !PT ;  /* 0x0000800018ff7812 */ /* 0x000fc6000780c0ff */
[----:B------:R-:W3:Y:S04]  /*2350*/  @P1 LDG.E R23, desc[UR8][R16.64+0xc0] ;  /* 0x0000c00810171981 */ /* 0x000ee8000c1e1900 */
[----:B------:R-:W2:Y:S01]  /*2360*/  @P2 LDG.E R24, desc[UR8][R16.64+0xd0] ;  /* 0x0000d00810182981 */ /* 0x000ea2000c1e1900 */
[----:B----4-:R-:W-:Y:S02]  /*2370*/  @P4 LOP3.LUT R7, R7, R26, RZ, 0x3c, !PT ;  /* 0x0000001a07074212 */ /* 0x010fe400078e3cff */
[----:B------:R-:W-:Y:S01]  /*2380*/  @P1 LOP3.LUT R9, R9, R22, RZ, 0x3c, !PT ;  /* 0x0000001609091212 */ /* 0x000fe200078e3cff */
[----:B------:R-:W4:Y:S01]  /*2390*/  @P5 LDG.E R26, desc[UR8][R16.64+0x114] ;  /* 0x00011408101a5981 */ /* 0x000f22000c1e1900 */
[----:B------:R-:W-:-:S03]  /*23a0*/  @P5 LOP3.LUT R0, R0, R27, RZ, 0x3c, !PT ;  /* 0x0000001b00005212 */ /* 0x000fc600078e3cff */
[----:B------:R-:W4:Y:S01]  /*23b0*/  @P3 LDG.E R22, desc[UR8][R16.64+0xe4] ;  /* 0x0000e40810163981 */ /* 0x000f22000c1e1900 */
[----:B------:R-:W-:-:S03]  /*23c0*/  @P2 LOP3.LUT R8, R8, R25, RZ, 0x3c, !PT ;  /* 0x0000001908082212 */ /* 0x000fc600078e3cff */
[----:B------:R-:W4:Y:S04]  /*23d0*/  @P6 LDG.E R27, desc[UR8][R16.64+0x118] ;  /* 0x00011808101b6981 */ /* 0x000f28000c1e1900 */
[----:B------:R-:W4:Y:S04]  /*23e0*/  @P3 LDG.E R25, desc[UR8][R16.64+0xe8] ;  /* 0x0000e80810193981 */ /* 0x000f28000c1e1900 */
[----:B------:R-:W4:Y:S01]  /*23f0*/  @P0 LDG.E R29, desc[UR8][R16.64+0x12c] ;  /* 0x00012c08101d0981 */ /* 0x000f22000c1e1900 */
[----:B---3--:R-:W-:-:S03]  /*2400*/  @P1 LOP3.LUT R6, R6, R23, RZ, 0x3c, !PT ;  /* 0x0000001706061212 */ /* 0x008fc600078e3cff */
[----:B------:R-:W3:Y:S01]  /*2410*/  @P3 LDG.E R23, desc[UR8][R16.64+0xe0] ;  /* 0x0000e00810173981 */ /* 0x000ee2000c1e1900 */
[----:B--2---:R-:W-:-:S03]  /*2420*/  @P2 LOP3.LUT R9, R9, R24, RZ, 0x3c, !PT ;  /* 0x0000001809092212 */ /* 0x004fc600078e3cff */
[----:B------:R-:W2:Y:S01]  /*2430*/  @P6 LDG.E R24, desc[UR8][R16.64+0x128] ;  /* 0x0001280810186981 */ /* 0x000ea2000c1e1900 */
[----:B------:R-:W-:Y:S02]  /*2440*/  @P2 LOP3.LUT R6, R6, R21, RZ, 0x3c, !PT ;  /* 0x0000001506062212 */ /* 0x000fe400078e3cff */
[----:B----4-:R-:W-:Y:S01]  /*2450*/  @P5 LOP3.LUT R7, R7, R26, RZ, 0x3c, !PT ;  /* 0x0000001a07075212 */ /* 0x010fe200078e3cff */
[----:B------:R-:W4:Y:S01]  /*2460*/  @P4 LDG.E R21, desc[UR8][R16.64+0xf4] ;  /* 0x0000f40810154981 */ /* 0x000f22000c1e1900 */
[----:B------:R-:W-:-:S03]  /*2470*/  @P3 LOP3.LUT R9, R9, R22, RZ, 0x3c, !PT ;  /* 0x0000001609093212 */ /* 0x000fc600078e3cff */
[----:B------:R-:W4:Y:S01]  /*2480*/  @P4 LDG.E R22, desc[UR8][R16.64+0xf8] ;  /* 0x0000f80810164981 */ /* 0x000f22000c1e1900 */
[----:B------:R-:W-:-:S03]  /*2490*/  @P6 LOP3.LUT R0, R0, R27, RZ, 0x3c, !PT ;  /* 0x0000001b00006212 */ /* 0x000fc600078e3cff */
[----:B------:R-:W4:Y:S01]  /*24a0*/  @P5 LDG.E R27, desc[UR8][R16.64+0x110] ;  /* 0x00011008101b5981 */ /* 0x000f22000c1e1900 */
[----:B------:R-:W-:-:S03]  /*24b0*/  @P3 LOP3.LUT R6, R6, R25, RZ, 0x3c, !PT ;  /* 0x0000001906063212 */ /* 0x000fc600078e3cff */
[----:B------:R-:W4:Y:S04]  /*24c0*/  @P5 LDG.E R25, desc[UR8][R16.64+0x108] ;  /* 0x0001080810195981 */ /* 0x000f28000c1e1900 */
[----:B------:R-:W4:Y:S01]  /*24d0*/  @P0 LDG.E R26, desc[UR8][R16.64+0x13c] ;  /* 0x00013c08101a0981 */ /* 0x000f22000c1e1900 */
[----:B---3--:R-:W-:-:S03]  /*24e0*/  @P3 LOP3.LUT R8, R8, R23, RZ, 0x3c, !PT ;  /* 0x0000001708083212 */ /* 0x008fc600078e3cff */
[----:B------:R-:W3:Y:S01]  /*24f0*/  @P4 LDG.E R23, desc[UR8][R16.64+0xfc] ;  /* 0x0000fc0810174981 */ /* 0x000ee2000c1e1900 */
[----:B--2---:R-:W-:-:S03]  /*2500*/  @P6 LOP3.LUT R7, R7, R24, RZ, 0x3c, !PT ;  /* 0x0000001807076212 */ /* 0x004fc600078e3cff */
[----:B------:R-:W2:Y:S01]  /*2510*/  @P5 LDG.E R24, desc[UR8][R16.64+0x10c] ;  /* 0x00010c0810185981 */ /* 0x000ea2000c1e1900 */
[----:B----4-:R-:W-:-:S03]  /*2520*/  @P4 LOP3.LUT R8, R8, R21, RZ, 0x3c, !PT ;  /* 0x0000001508084212 */ /* 0x010fc600078e3cff */
[----:B------:R-:W4:Y:S01]  /*2530*/  @P6 LDG.E R21, desc[UR8][R16.64+0x11c] ;  /* 0x00011c0810156981 */ /* 0x000f22000c1e1900 */
[----:B------:R-:W-:-:S03]  /*2540*/  @P4 LOP3.LUT R9, R9, R22, RZ, 0x3c, !PT ;  /* 0x0000001609094212 */ /* 0x000fc600078e3cff */
[----:B------:R-:W4:Y:S01]  /*2550*/  @P6 LDG.E R22, desc[UR8][R16.64+0x120] ;  /* 0x0001200810166981 */ /* 0x000f22000c1e1900 */
[----:B------:R-:W-:-:S03]  /*2560*/  @P5 LOP3.LUT R8, R8, R25, RZ, 0x3c, !PT ;  /* 0x0000001908085212 */ /* 0x000fc600078e3cff */
[----:B------:R-:W4:Y:S01]  /*2570*/  @P0 LDG.E R25, desc[UR8][R16.64+0x130] ;  /* 0x0001300810190981 */ /* 0x000f22000c1e1900 */
[----:B---3--:R-:W-:-:S03]  /*2580*/  @P4 LOP3.LUT R6, R6, R23, RZ, 0x3c, !PT ;  /* 0x0000001706064212 */ /* 0x008fc600078e3cff */
[----:B------:R-:W3:Y:S01]  /*2590*/  @P6 LDG.E R23, desc[UR8][R16.64+0x124] ;  /* 0x0001240810176981 */ /* 0x000ee2000c1e1900 */
[----:B--2---:R-:W-:Y:S02]  /*25a0*/  @P5 LOP3.LUT R9, R9, R24, RZ, 0x3c, !PT ;  /* 0x0000001809095212 */ /* 0x004fe400078e3cff */
[----:B------:R-:W-:Y:S01]  /*25b0*/  @P5 LOP3.LUT R6, R6, R27, RZ, 0x3c, !PT ;  /* 0x0000001b06065212 */ /* 0x000fe200078e3cff */
[----:B------:R-:W2:Y:S04]  /*25c0*/  @P0 LDG.E R24, desc[UR8][R16.64+0x134] ;  /* 0x0001340810180981 */ /* 0x000ea8000c1e1900 */
[----:B------:R-:W2:Y:S01]  /*25d0*/  @P0 LDG.E R27, desc[UR8][R16.64+0x138] ;  /* 0x00013808101b0981 */ /* 0x000ea2000c1e1900 */
[----:B------:R-:W-:-:S04]  /*25e0*/  UIADD3 UR4, UPT, UPT, UR4, 0x10, URZ ;  /* 0x0000001004047890 */ /* 0x000fc8000fffe0ff */
[----:B------:R-:W-:Y:S01]  /*25f0*/  UISETP.NE.AND UP0, UPT, UR4, 0x20, UPT ;  /* 0x000000200400788c */ /* 0x000fe2000bf05270 */
[----:B----4-:R-:W-:Y:S02]  /*2600*/  @P6 LOP3.LUT R8, R8, R21, RZ, 0x3c, !PT ;  /* 0x0000001508086212 */ /* 0x010fe400078e3cff */
[----:B------:R-:W-:Y:S02]  /*2610*/  @P6 LOP3.LUT R9, R9, R22, RZ, 0x3c, !PT ;  /* 0x0000001609096212 */ /* 0x000fe400078e3cff */
[----:B------:R-:W-:Y:S02]  /*2620*/  @P0 LOP3.LUT R0, R0, R29, RZ, 0x3c, !PT ;  /* 0x0000001d00000212 */ /* 0x000fe400078e3cff */
[----:B------:R-:W-:Y:S02]  /*2630*/  @P0 LOP3.LUT R8, R8, R25, RZ, 0x3c, !PT ;  /* 0x0000001908080212 */ /* 0x000fe400078e3cff */
[----:B------:R-:W-:Y:S02]  /*2640*/  @P0 LOP3.LUT R7, R7, R26, RZ, 0x3c, !PT ;  /* 0x0000001a07070212 */ /* 0x000fe400078e3cff */
[----:B---3--:R-:W-:-:S02]  /*2650*/  @P6 LOP3.LUT R6, R6, R23, RZ, 0x3c, !PT ;  /* 0x0000001706066212 */ /* 0x008fc400078e3cff */
[----:B--2---:R-:W-:Y:S02]  /*2660*/  @P0 LOP3.LUT R9, R9, R24, RZ, 0x3c, !PT ;  /* 0x0000001809090212 */ /* 0x004fe400078e3cff */
        /* <DEDUP_REMOVED lines=8> */
.L_x_78:
[----:B------:R-:W-:Y:S05]  /*26f0*/  BSYNC.RECONVERGENT B1 ;  /* 0x0000000000017941 */ /* 0x000fea0003800200 */
.L_x_77:
[C---:B------:R-:W-:Y:S01]  /*2700*/  ISETP.GE.U32.AND P0, PT, R14.reuse, 0x4, PT ;  /* 0x000000040e00780c */ /* 0x040fe20003f06070 */
[----:B------:R-:W-:Y:S01]  /*2710*/  VIADD R11, R11, 0x1 ;  /* 0x000000010b0b7836 */ /* 0x000fe20000000000 */
[--C-:B------:R-:W-:Y:S02]  /*2720*/  SHF.R.U64 R14, R14, 0x2, R15.reuse ;  /* 0x000000020e0e7819 */ /* 0x100fe4000000120f */
[----:B------:R-:W-:Y:S02]  /*2730*/  ISETP.GE.U32.AND.EX P0, PT, R15, RZ, PT, P0 ;  /* 0x000000ff0f00720c */ /* 0x000fe40003f06100 */
[----:B------:R-:W-:-:S11]  /*2740*/  SHF.R.U32.HI R15, RZ, 0x2, R15 ;  /* 0x00000002ff0f7819 */ /* 0x000fd6000001160f */
[----:B------:R-:W-:Y:S05]  /*2750*/  @P0 BRA `(.L_x_85) ;  /* 0xffffffd800dc0947 */ /* 0x000fea000383ffff */
.L_x_76:
[----:B------:R-:W-:Y:S05]  /*2760*/  BSYNC.RECONVERGENT B0 ;  /* 0x0000000000007941 */ /* 0x000fea0003800200 */
.L_x_75:
[----:B------:R-:W-:Y:S01]  /*2770*/  ISETP.NE.AND P0, PT, R5, RZ, PT ;  /* 0x000000ff0500720c */ /* 0x000fe20003f05270 */
[----:B------:R-:W-:-:S12]  /*2780*/  BSSY.RECONVERGENT B0, `(.L_x_86) ;  /* 0x000024f000007945 */ /* 0x000fd80003800200 */
[----:B------:R-:W-:Y:S05]  /*2790*/  @!P0 BRA `(.L_x_87) ;  /* 0x0000002400348947 */ /* 0x000fea0003800000 */
[----:B------:R-:W-:Y:S01]  /*27a0*/  IMAD.MOV.U32 R11, RZ, RZ, R5 ;  /* 0x000000ffff0b7224 */ /* 0x000fe200078e0005 */
[----:B------:R-:W-:-:S07]  /*27b0*/  CS2R R14, SRZ ;  /* 0x00000000000e7805 */ /* 0x000fce000001ff00 */
.L_x_96:
[----:B------:R-:W-:Y:S01]  /*27c0*/  LOP3.LUT R21, R11, 0x3, RZ, 0xc0, !PT ;  /* 0x000000030b157812 */ /* 0x000fe200078ec0ff */
[----:B------:R-:W-:Y:S03]  /*27d0*/  BSSY.RECONVERGENT B1, `(.L_x_88) ;  /* 0x0000243000017945 */ /* 0x000fe60003800200 */
[----:B------:R-:W-:-:S04]  /*27e0*/  ISETP.NE.U32.AND P0, PT, R21, RZ, PT ;  /* 0x000000ff1500720c */ /* 0x000fc80003f05070 */
[----:B------:R-:W-:-:S13]  /*27f0*/  ISETP.NE.AND.EX P0, PT, RZ, RZ, PT, P0 ;  /* 0x000000ffff00720c */ /* 0x000fda0003f05300 */
[----:B--234-:R-:W-:Y:S05]  /*2800*/  @!P0 BRA `(.L_x_89) ;  /* 0x0000002000fc8947 */ /* 0x01cfea0003800000 */
[----:B------:R-:W2:Y:S01]  /*2810*/  LDC.64 R12, c[0x4][0x8] ;  /* 0x01000200ff0c7b82 */ /* 0x000ea20000000a00 */
[----:B------:R-:W-:Y:S01]  /*2820*/  UMOV UR4, URZ ;  /* 0x000000ff00047c82 */ /* 0x000fe20008000000 */
[----:B01----:R-:W-:Y:S01]  /*2830*/  IMAD.MOV.U32 R0, RZ, RZ, RZ ;  /* 0x000000ffff007224 */ /* 0x003fe200078e00ff */
[----:B------:R-:W-:Y:S01]  /*2840*/  CS2R R8, SRZ ;  /* 0x0000000000087805 */ /* 0x000fe2000001ff00 */
[----:B------:R-:W-:Y:S02]  /*2850*/  IMAD.MOV.U32 R19, RZ, RZ, RZ ;  /* 0x000000ffff137224 */ /* 0x000fe400078e00ff */
[----:B------:R-:W-:Y:S02]  /*2860*/  IMAD.MOV.U32 R6, RZ, RZ, RZ ;  /* 0x000000ffff067224 */ /* 0x000fe400078e00ff */
[----:B------:R-:W-:Y:S02]  /*2870*/  IMAD.U32 R7, RZ, RZ, UR4 ;  /* 0x00000004ff077e24 */ /* 0x000fe4000f8e00ff */
[----:B--2---:R-:W-:-:S07]  /*2880*/  IMAD.WIDE.U32 R12, R15, 0xc80, R12 ;  /* 0x00000c800f0c7825 */ /* 0x004fce00078e000c */
.L_x_91:
[----:B------:R-:W-:-:S06]  /*2890*/  IMAD R18, R19, 0x4, R4 ;  /* 0x0000000413127824 */ /* 0x000fcc00078e0204 */
[----:B------:R-:W5:Y:S01]  /*28a0*/  LDL R18, [R18+0x4] ;  /* 0x0000040012127983 */ /* 0x000f620000100800 */
[----:B------:R-:W-:Y:S01]  /*28b0*/  IMAD.SHL.U32 R20, R19, 0x20, RZ ;  /* 0x0000002013147824 */ /* 0x000fe200078e00ff */
[----:B------:R-:W-:-:S06]  /*28c0*/  UMOV UR4, URZ ;  /* 0x000000ff00047c82 */ /* 0x000fcc0008000000 */
.L_x_90:
        /* <DEDUP_REMOVED lines=181> */
[----:B------:R-:W-:Y:S05]  /*3420*/  @!P0 BRA `(.L_x_89) ;  /* 0x0000001400f48947 */ /* 0x000fea0003800000 */
[----:B------:R-:W-:Y:S01]  /*3430*/  UMOV UR4, URZ ;  /* 0x000000ff00047c82 */ /* 0x000fe20008000000 */
[----:B--2---:R-:W-:Y:S01]  /*3440*/  IMAD.MOV.U32 R0, RZ, RZ, RZ ;  /* 0x000000ffff007224 */ /* 0x004fe200078e00ff */
[----:B------:R-:W-:Y:S01]  /*3450*/  CS2R R8, SRZ ;  /* 0x0000000000087805 */ /* 0x000fe2000001ff00 */
[----:B------:R-:W-:Y:S02]  /*3460*/  IMAD.MOV.U32 R19, RZ, RZ, RZ ;  /* 0x000000ffff137224 */ /* 0x000fe400078e00ff */
[----:B------:R-:W-:Y:S02]  /*3470*/  IMAD.MOV.U32 R6, RZ, RZ, RZ ;  /* 0x000000ffff067224 */ /* 0x000fe400078e00ff */
[----:B------:R-:W-:-:S07]  /*3480*/  IMAD.U32 R7, RZ, RZ, UR4 ;  /* 0x00000004ff077e24 */ /* 0x000fce000f8e00ff */
.L_x_93:
[----:B------:R-:W-:-:S06]  /*3490*/  IMAD R18, R19, 0x4, R4 ;  /* 0x0000000413127824 */ /* 0x000fcc00078e0204 */
[----:B------:R-:W5:Y:S01]  /*34a0*/  LDL R18, [R18+0x4] ;  /* 0x0000040012127983 */ /* 0x000f620000100800 */
[----:B------:R-:W-:Y:S01]  /*34b0*/  IMAD.SHL.U32 R20, R19, 0x20, RZ ;  /* 0x0000002013147824 */ /* 0x000fe200078e00ff */
[----:B------:R-:W-:-:S06]  /*34c0*/  UMOV UR4, URZ ;  /* 0x000000ff00047c82 */ /* 0x000fcc0008000000 */
.L_x_92:
        /* <DEDUP_REMOVED lines=183> */
[----:B---3--:R-:W-:Y:S01]  /*4040*/  IMAD.MOV.U32 R0, RZ, RZ, RZ ;  /* 0x000000ffff007224 */ /* 0x008fe200078e00ff */
[----:B------:R-:W-:Y:S01]  /*4050*/  CS2R R8, SRZ ;  /* 0x0000000000087805 */ /* 0x000fe2000001ff00 */
[----:B------:R-:W-:Y:S02]  /*4060*/  IMAD.MOV.U32 R19, RZ, RZ, RZ ;  /* 0x000000ffff137224 */ /* 0x000fe400078e00ff */
[----:B------:R-:W-:Y:S02]  /*4070*/  IMAD.MOV.U32 R6, RZ, RZ, RZ ;  /* 0x000000ffff067224 */ /* 0x000fe400078e00ff */
[----:B------:R-:W-:-:S07]  /*4080*/  IMAD.U32 R7, RZ, RZ, UR4 ;  /* 0x00000004ff077e24 */ /* 0x000fce000f8e00ff */
.L_x_95:
[----:B------:R-:W-:-:S06]  /*4090*/  IMAD R18, R19, 0x4, R4 ;  /* 0x0000000413127824 */ /* 0x000fcc00078e0204 */
[----:B------:R-:W5:Y:S01]  /*40a0*/  LDL R18, [R18+0x4] ;  /* 0x0000040012127983 */ /* 0x000f620000100800 */
[----:B------:R-:W-:Y:S01]  /*40b0*/  IMAD.SHL.U32 R20, R19, 0x20, RZ ;  /* 0x0000002013147824 */ /* 0x000fe200078e00ff */
[----:B------:R-:W-:-:S06]  /*40c0*/  UMOV UR4, URZ ;  /* 0x000000ff00047c82 */ /* 0x000fcc0008000000 */
.L_x_94:
        /* <DEDUP_REMOVED lines=179> */
.L_x_89:
[----:B------:R-:W-:Y:S05]  /*4c00*/  BSYNC.RECONVERGENT B1 ;  /* 0x0000000000017941 */ /* 0x000fea0003800200 */
.L_x_88:
[----:B------:R-:W-:Y:S01]  /*4c10*/  ISETP.GT.U32.AND P0, PT, R11, 0x3, PT ;  /* 0x000000030b00780c */ /* 0x000fe20003f04070 */
[----:B------:R-:W-:Y:S01]  /*4c20*/  VIADD R15, R15, 0x1 ;  /* 0x000000010f0f7836 */ /* 0x000fe20000000000 */
[--C-:B------:R-:W-:Y:S02]  /*4c30*/  SHF.R.U64 R11, R11, 0x2, R14.reuse ;  /* 0x000000020b0b7819 */ /* 0x100fe4000000120e */
[----:B------:R-:W-:Y:S02]  /*4c40*/  ISETP.GT.U32.AND.EX P0, PT, R14, RZ, PT, P0 ;  /* 0x000000ff0e00720c */ /* 0x000fe40003f04100 */
[----:B------:R-:W-:-:S11]  /*4c50*/  SHF.R.U32.HI R14, RZ, 0x2, R14 ;  /* 0x00000002ff0e7819 */ /* 0x000fd6000001160e */
[----:B------:R-:W-:Y:S05]  /*4c60*/  @P0 BRA `(.L_x_96) ;  /* 0xffffffd800d40947 */ /* 0x000fea000383ffff */
.L_x_87:
[----:B------:R-:W-:Y:S05]  /*4c70*/  BSYNC.RECONVERGENT B0 ;  /* 0x0000000000007941 */ /* 0x000fea0003800200 */
.L_x_86:
[----:B------:R-:W-:-:S13]  /*4c80*/  ISETP.GE.AND P0, PT, R10, UR5, PT ;  /* 0x000000050a007c0c */ /* 0x000fda000bf06270 */
[----:B------:R-:W-:Y:S05]  /*4c90*/  @P0 BRA `(.L_x_97) ;  /* 0x0000000400640947 */ /* 0x000fea0003800000 */
[----:B------:R-:W-:-:S13]  /*4ca0*/  ISETP.NE.AND P0, PT, R3, R10, PT ;  /* 0x0000000a0300720c */ /* 0x000fda0003f05270 */
[----:B01234-:R-:W0:Y:S02]  /*4cb0*/  @!P0 LDC.64 R8, c[0x0][0x380] ;  /* 0x0000e000ff088b82 */ /* 0x01fe240000000a00 */
[----:B0-----:R-:W-:-:S05]  /*4cc0*/  @!P0 IMAD.WIDE R8, R2, 0x4, R8 ;  /* 0x0000000402088825 */ /* 0x001fca00078e0208 */
[----:B------:R0:W-:Y:S01]  /*4cd0*/  @!P0 STG.E desc[UR8][R8.64], RZ ;  /* 0x000000ff08008986 */ /* 0x0001e2000c101908 */
[----:B------:R-:W-:Y:S05]  /*4ce0*/  @!P0 EXIT ;  /* 0x000000000000894d */ /* 0x000fea0003800000 */
[----:B0-----:R-:W0:Y:S01]  /*4cf0*/  LDC R9, c[0x0][0x394] ;  /* 0x0000e500ff097b82 */ /* 0x001e220000000800 */
[----:B------:R-:W-:-:S04]  /*4d00*/  VIMNMX R4, PT, PT, R10, R3, !PT ;  /* 0x000000030a047248 */ /* 0x000fc80007fe0100 */
[----:B0-----:R-:W-:-:S13]  /*4d10*/  ISETP.GE.AND P0, PT, R4, R9, PT ;  /* 0x000000090400720c */ /* 0x001fda0003f06270 */
[----:B------:R-:W-:Y:S05]  /*4d20*/  @P0 BRA `(.L_x_98) ;  /* 0x0000000000440947 */ /* 0x000fea0003800000 */
[----:B------:R-:W-:Y:S01]  /*4d30*/  SHF.R.U32.HI R3, RZ, 0x2, R0 ;  /* 0x00000002ff037819 */ /* 0x000fe20000011600 */
[----:B------:R-:W0:Y:S01]  /*4d40*/  LDC.64 R8, c[0x0][0x380] ;  /* 0x0000e000ff087b82 */ /* 0x000e220000000a00 */
[----:B------:R-:W1:Y:S02]  /*4d50*/  LDCU UR4, c[0x0][0x388] ;  /* 0x00007100ff0477ac */ /* 0x000e640008000800 */
[----:B------:R-:W-:Y:S01]  /*4d60*/  LOP3.LUT R3, R3, R0, RZ, 0x3c, !PT ;  /* 0x0000000003037212 */ /* 0x000fe200078e3cff */
[----:B------:R-:W-:-:S04]  /*4d70*/  IMAD.SHL.U32 R0, R7, 0x10, RZ ;  /* 0x0000001007007824 */ /* 0x000fc800078e00ff */
[----:B------:R-:W-:-:S05]  /*4d80*/  IMAD.SHL.U32 R4, R3, 0x2, RZ ;  /* 0x0000000203047824 */ /* 0x000fca00078e00ff */
[----:B------:R-:W-:Y:S01]  /*4d90*/  LOP3.LUT R0, R3, R4, R0, 0x96, !PT ;  /* 0x0000000403007212 */ /* 0x000fe200078e9600 */
[----:B------:R-:W-:-:S03]  /*4da0*/  IMAD.MOV.U32 R3, RZ, RZ, 0x2f800000 ;  /* 0x2f800000ff037424 */ /* 0x000fc600078e00ff */
[----:B------:R-:W-:-:S05]  /*4db0*/  LOP3.LUT R0, R0, R7, RZ, 0x3c, !PT ;  /* 0x0000000700007212 */ /* 0x000fca00078e3cff */
[----:B------:R-:W-:Y:S02]  /*4dc0*/  IMAD R0, R5, 0x587c5, R0 ;  /* 0x000587c505007824 */ /* 0x000fe400078e0200 */
[----:B0-----:R-:W-:-:S04]  /*4dd0*/  IMAD.WIDE R8, R2, 0x4, R8 ;  /* 0x0000000402087825 */ /* 0x001fc800078e0208 */
[----:B------:R-:W-:-:S05]  /*4de0*/  VIADD R0, R0, 0x2ac1d59a ;  /* 0x2ac1d59a00007836 */ /* 0x000fca0000000000 */
[----:B------:R-:W-:-:S05]  /*4df0*/  I2FP.F32.U32 R0, R0 ;  /* 0x0000000000007245 */ /* 0x000fca0000201000 */
[----:B------:R-:W-:-:S04]  /*4e00*/  FFMA R0, R0, R3, 1.1641532182693481445e-10 ;  /* 0x2f00000000007423 */ /* 0x000fc80000000003 */
[----:B-1----:R-:W-:-:S05]  /*4e10*/  FMUL R3, R0, UR4 ;  /* 0x0000000400037c20 */ /* 0x002fca0008400000 */
[----:B------:R-:W-:Y:S01]  /*4e20*/  STG.E desc[UR8][R8.64], R3 ;  /* 0x0000000308007986 */ /* 0x000fe2000c101908 */
[----:B------:R-:W-:Y:S05]  /*4e30*/  EXIT ;  /* 0x000000000000794d */ /* 0x000fea0003800000 */
.L_x_98:
[----:B------:R-:W-:-:S04]  /*4e40*/  VIMNMX R10, PT, PT, R10, R3, PT ;  /* 0x000000030a0a7248 */ /* 0x000fc80003fe0100 */
[----:B------:R-:W-:-:S04]  /*4e50*/  ISETP.GE.AND P0, PT, R10, R9, PT ;  /* 0x000000090a00720c */ /* 0x000fc80003f06270 */
[----:B------:R-:W-:-:S13]  /*4e60*/  ISETP.GE.OR P0, PT, R3, UR5, !P0 ;  /* 0x0000000503007c0c */ /* 0x000fda000c706670 */
        /* <DEDUP_REMOVED lines=18> */
.L_x_99:
[----:B------:R-:W-:-:S04]  /*4f90*/  ISETP.GE.AND P0, PT, R3, UR6, PT ;  /* 0x0000000603007c0c */ /* 0x000fc8000bf06270 */
[----:B------:R-:W-:-:S13]  /*4fa0*/  ISETP.LT.OR P0, PT, R3, UR5, P0 ;  /* 0x0000000503007c0c */ /* 0x000fda0008701670 */
        /* <DEDUP_REMOVED lines=18> */
.L_x_100:
[----:B------:R-:W-:-:S13]  /*50d0*/  ISETP.GE.AND P0, PT, R3, UR6, PT ;  /* 0x0000000603007c0c */ /* 0x000fda000bf06270 */
[----:B------:R-:W-:Y:S05]  /*50e0*/  @!P0 EXIT ;  /* 0x000000000000894d */ /* 0x000fea0003800000 */
        /* <DEDUP_REMOVED lines=8> */
[----:B------:R-:W-:Y:S02]  /*5170*/  LOP3.LUT R0, R0, R7, RZ, 0x3c, !PT ;  /* 0x0000000700007212 */ /* 0x000fe400078e3cff */
[----:B------:R-:W0:Y:S03]  /*5180*/  LDC.64 R6, c[0x0][0x380] ;  /* 0x0000e000ff067b82 */ /* 0x000e260000000a00 */
[----:B------:R-:W-:-:S04]  /*5190*/  IMAD R0, R5, 0x587c5, R0 ;  /* 0x000587c505007824 */ /* 0x000fc800078e0200 */
[----:B------:R-:W-:-:S05]  /*51a0*/  VIADD R0, R0, 0x2ac1d59a ;  /* 0x2ac1d59a00007836 */ /* 0x000fca0000000000 */
[----:B------:R-:W-:-:S05]  /*51b0*/  I2FP.F32.U32 R0, R0 ;  /* 0x0000000000007245 */ /* 0x000fca0000201000 */
[----:B------:R-:W-:-:S04]  /*51c0*/  FFMA R0, R0, R3, 1.1641532182693481445e-10 ;  /* 0x2f00000000007423 */ /* 0x000fc80000000003 */
[----:B------:R-:W1:Y:S01]  /*51d0*/  F2F.F64.F32 R4, R0 ;  /* 0x0000000000047310 */ /* 0x000e620000201800 */
[----:B0-----:R-:W-:Y:S01]  /*51e0*/  IMAD.WIDE R6, R2, 0x4, R6 ;  /* 0x0000000402067825 */ /* 0x001fe200078e0206 */
[----:B-1----:R-:W-:-:S10]  /*51f0*/  DMUL R4, R4, UR10 ;  /* 0x0000000a04047c28 */ /* 0x002fd40008000000 */
[----:B------:R-:W0:Y:S02]  /*5200*/  F2F.F32.F64 R5, R4 ;  /* 0x0000000400057310 */ /* 0x000e240000301000 */
[----:B0-----:R-:W-:Y:S01]  /*5210*/  STG.E desc[UR8][R6.64], R5 ;  /* 0x0000000506007986 */ /* 0x001fe2000c101908 */
[----:B------:R-:W-:Y:S05]  /*5220*/  EXIT ;  /* 0x000000000000794d */ /* 0x000fea0003800000 */
.L_x_97:
[----:B------:R-:W-:-:S13]  /*5230*/  ISETP.GE.AND P0, PT, R3, UR5, PT ;  /* 0x0000000503007c0c */ /* 0x000fda000bf06270 */
[----:B------:R-:W-:Y:S05]  /*5240*/  @P0 EXIT ;  /* 0x000000000000094d */ /* 0x000fea0003800000 */
[----:B------:R-:W-:Y:S01]  /*5250*/  SHF.R.U32.HI R3, RZ, 0x2, R0 ;  /* 0x00000002ff037819 */ /* 0x000fe20000011600 */
[----:B01234-:R-:W0:Y:S01]  /*5260*/  LDC.64 R8, c[0x0][0x380] ;  /* 0x0000e000ff087b82 */ /* 0x01fe220000000a00 */
        /* <DEDUP_REMOVED lines=15> */
.L_x_101:
        /* <DEDUP_REMOVED lines=10> */
.L_x_127:


//--------------------- .text._Z12init_neuronsPfS_S_Piii --------------------------
	.section	.text._Z12init_neuronsPfS_S_Piii,"ax",@progbits
	.align	128
        .global         _Z12init_neuronsPfS_S_Piii
        .type           _Z12init_neuronsPfS_S_Piii,@function
        .size           _Z12init_neuronsPfS_S_Piii,(.L_x_128 - _Z12init_neuronsPfS_S_Piii)
        .other          _Z12init_neuronsPfS_S_Piii,@"STO_CUDA_ENTRY STV_DEFAULT"
_Z12init_neuronsPfS_S_Piii:
.text._Z12init_neuronsPfS_S_Piii:
[----:B------:R-:W-:Y:S01]  /*0000*/  LDC R1, c[0x0][0x37c] ;  /* 0x0000df00ff017b82 */ /* 0x000fe20000000800 */
[----:B------:R-:W0:Y:S07]  /*0010*/  S2R R0, SR_TID.X ;  /* 0x0000000000007919 */ /* 0x000e2e0000002100 */
[----:B------:R-:W0:Y:S01]  /*0020*/  S2UR UR6, SR_CTAID.X ;  /* 0x00000000000679c3 */ /* 0x000e220000002500 */
[----:B------:R-:W1:Y:S07]  /*0030*/  LDCU.64 UR4, c[0x0][0x3a0] ;  /* 0x00007400ff0477ac */ /* 0x000e6e0008000a00 */
[----:B------:R-:W0:Y:S01]  /*0040*/  LDC R3, c[0x0][0x360] ;  /* 0x0000d800ff037b82 */ /* 0x000e220000000800 */
[----:B-1----:R-:W-:Y:S01]  /*0050*/  UIADD3 UR4, UPT, UPT, UR5, UR4, URZ ;  /* 0x0000000405047290 */ /* 0x002fe2000fffe0ff */
[----:B0-----:R-:W-:-:S05]  /*0060*/  IMAD R3, R3, UR6, R0 ;  /* 0x0000000603037c24 */ /* 0x001fca000f8e0200 */
[----:B------:R-:W-:-:S13]  /*0070*/  ISETP.GE.AND P0, PT, R3, UR4, PT ;  /* 0x0000000403007c0c */ /* 0x000fda000bf06270 */
[----:B------:R-:W-:Y:S05]  /*0080*/  @P0 EXIT ;  /* 0x000000000000094d */ /* 0x000fea0003800000 */
[----:B------:R-:W0:Y:S01]  /*0090*/  LDC.64 R8, c[0x0][0x398] ;  /* 0x0000e600ff087b82 */ /* 0x000e220000000a00 */
[----:B------:R-:W-:Y:S01]  /*00a0*/  IADD3 R11, PT, PT, R3, -UR5, RZ ;  /* 0x80000005030b7c10 */ /* 0x000fe2000fffe0ff */
[----:B------:R-:W1:Y:S01]  /*00b0*/  LDCU.64 UR4, c[0x0][0x358] ;  /* 0x00006b00ff0477ac */ /* 0x000e620008000a00 */
[----:B------:R-:W-:Y:S02]  /*00c0*/  BSSY.RECONVERGENT B0, `(.L_x_102) ;  /* 0x000000e000007945 */ /* 0x000fe40003800200 */
[----:B------:R-:W-:Y:S01]  /*00d0*/  ISETP.GE.AND P0, PT, R11, RZ, PT ;  /* 0x000000ff0b00720c */ /* 0x000fe20003f06270 */
[----:B0-----:R-:W-:-:S12]  /*00e0*/  IMAD.WIDE R8, R3, 0x4, R8 ;  /* 0x0000000403087825 */ /* 0x001fd800078e0208 */
[----:B-1----:R-:W-:Y:S05]  /*00f0*/  @!P0 BRA `(.L_x_103) ;  /* 0x0000000000288947 */ /* 0x002fea0003800000 */
[----:B------:R-:W0:Y:S01]  /*0100*/  LDC.64 R2, c[0x0][0x380] ;  /* 0x0000e000ff027b82 */ /* 0x000e220000000a00 */
[----:B------:R-:W-:-:S07]  /*0110*/  HFMA2 R13, -RZ, RZ, -3.2734375, 0 ;  /* 0xc28c0000ff0d7431 */ /* 0x000fce00000001ff */
[----:B------:R-:W1:Y:S08]  /*0120*/  LDC.64 R4, c[0x0][0x388] ;  /* 0x0000e200ff047b82 */ /* 0x000e700000000a00 */
[----:B------:R-:W2:Y:S01]  /*0130*/  LDC.64 R6, c[0x0][0x390] ;  /* 0x0000e400ff067b82 */ /* 0x000ea20000000a00 */
[----:B0-----:R-:W-:-:S05]  /*0140*/  IMAD.WIDE.U32 R2, R11, 0x4, R2 ;  /* 0x000000040b027825 */ /* 0x001fca00078e0002 */
[----:B------:R0:W-:Y:S01]  /*0150*/  STG.E desc[UR4][R2.64], R13 ;  /* 0x0000000d02007986 */ /* 0x0001e2000c101904 */
[----:B-1----:R-:W-:-:S05]  /*0160*/  IMAD.WIDE.U32 R4, R11, 0x4, R4 ;  /* 0x000000040b047825 */ /* 0x002fca00078e0004 */
[----:B------:R0:W-:Y:S01]  /*0170*/  STG.E desc[UR4][R4.64], RZ ;  /* 0x000000ff04007986 */ /* 0x0001e2000c101904 */
[----:B--2---:R-:W-:-:S05]  /*0180*/  IMAD.WIDE.U32 R6, R11, 0x4, R6 ;  /* 0x000000040b067825 */ /* 0x004fca00078e0006 */
[----:B------:R0:W-:Y:S02]  /*0190*/  STG.E desc[UR4][R6.64], RZ ;  /* 0x000000ff06007986 */ /* 0x0001e4000c101904 */
.L_x_103:
[----:B------:R-:W-:Y:S05]  /*01a0*/  BSYNC.RECONVERGENT B0 ;  /* 0x0000000000007941 */ /* 0x000fea0003800200 */
.L_x_102:
[----:B------:R-:W-:Y:S01]  /*01b0*/  STG.E desc[UR4][R8.64], RZ ;  /* 0x000000ff08007986 */ /* 0x000fe2000c101904 */
[----:B------:R-:W-:Y:S05]  /*01c0*/  EXIT ;  /* 0x000000000000794d */ /* 0x000fea0003800000 */
.L_x_104:
        /* <DEDUP_REMOVED lines=11> */
.L_x_128:


//--------------------- .text._Z13update_neuronPfS_S_S_PiS_S_iiiifiiii --------------------------
	.section	.text._Z13update_neuronPfS_S_S_PiS_S_iiiifiiii,"ax",@progbits
	.align	128
        .global         _Z13update_neuronPfS_S_S_PiS_S_iiiifiiii
        .type           _Z13update_neuronPfS_S_S_PiS_S_iiiifiiii,@function
        .size           _Z13update_neuronPfS_S_S_PiS_S_iiiifiiii,(.L_x_122 - _Z13update_neuronPfS_S_S_PiS_S_iiiifiiii)
        .other          _Z13update_neuronPfS_S_S_PiS_S_iiiifiiii,@"STO_CUDA_ENTRY STV_DEFAULT"
_Z13update_neuronPfS_S_S_PiS_S_iiiifiiii:
.text._Z13update_neuronPfS_S_S_PiS_S_iiiifiiii:
        /* <DEDUP_REMOVED lines=8> */
[----:B------:R-:W0:Y:S01]  /*0080*/  LDC.64 R8, c[0x0][0x3a0] ;  /* 0x0000e800ff087b82 */ /* 0x000e220000000a00 */
[----:B------:R-:W1:Y:S01]  /*0090*/  LDCU UR6, c[0x0][0x3d8] ;  /* 0x00007b00ff0677ac */ /* 0x000e620008000800 */
[----:B------:R-:W2:Y:S06]  /*00a0*/  LDCU.64 UR4, c[0x0][0x358] ;  /* 0x00006b00ff0477ac */ /* 0x000eac0008000a00 */
[----:B------:R-:W3:Y:S01]  /*00b0*/  LDC.64 R6, c[0x0][0x380] ;  /* 0x0000e000ff067b82 */ /* 0x000ee20000000a00 */
[----:B------:R-:W4:Y:S01]  /*00c0*/  LDCU UR7, c[0x0][0x3d0] ;  /* 0x00007a00ff0777ac */ /* 0x000f220008000800 */
[----:B------:R-:W5:Y:S06]  /*00d0*/  LDCU.64 UR8, c[0x0][0x3c8] ;  /* 0x00007900ff0877ac */ /* 0x000f6c0008000a00 */
[----:B------:R-:W4:Y:S01]  /*00e0*/  LDC.64 R4, c[0x0][0x390] ;  /* 0x0000e400ff047b82 */ /* 0x000f220000000a00 */
[----:B-1----:R-:W-:Y:S01]  /*00f0*/  VIADD R3, R2, UR6 ;  /* 0x0000000602037c36 */ /* 0x002fe20008000000 */
[----:B------:R-:W1:Y:S06]  /*0100*/  LDCU UR6, c[0x0][0x3bc] ;  /* 0x00007780ff0677ac */ /* 0x000e6c0008000800 */
[----:B------:R-:W5:Y:S01]  /*0110*/  LDC.64 R16, c[0x0][0x3a8] ;  /* 0x0000ea00ff107b82 */ /* 0x000f620000000a00 */
[----:B0-----:R-:W-:-:S05]  /*0120*/  IMAD.WIDE R8, R3, 0x4, R8 ;  /* 0x0000000403087825 */ /* 0x001fca00078e0208 */
[----:B--2---:R0:W-:Y:S02]  /*0130*/  STG.E desc[UR4][R8.64], RZ ;  /* 0x000000ff08007986 */ /* 0x0041e4000c101904 */
[----:B------:R-:W2:Y:S01]  /*0140*/  LDC.64 R10, c[0x0][0x388] ;  /* 0x0000e200ff0a7b82 */ /* 0x000ea20000000a00 */
[----:B---3--:R-:W-:-:S05]  /*0150*/  IMAD.WIDE R6, R2, 0x4, R6 ;  /* 0x0000000402067825 */ /* 0x008fca00078e0206 */
[----:B------:R-:W3:Y:S02]  /*0160*/  LDG.E R12, desc[UR4][R6.64] ;  /* 0x00000004060c7981 */ /* 0x000ee4000c1e1900 */
[----:B------:R-:W1:Y:S01]  /*0170*/  LDC.64 R14, c[0x0][0x3b0] ;  /* 0x0000ec00ff0e7b82 */ /* 0x000e620000000a00 */
[----:B----4-:R-:W-:-:S05]  /*0180*/  IMAD.WIDE R4, R2, 0x4, R4 ;  /* 0x0000000402047825 */ /* 0x010fca00078e0204 */
[----:B------:R-:W4:Y:S01]  /*0190*/  LDG.E R13, desc[UR4][R4.64] ;  /* 0x00000004040d7981 */ /* 0x000f22000c1e1900 */
[----:B-----5:R-:W-:-:S05]  /*01a0*/  IMAD.WIDE R16, R2, 0x4, R16 ;  /* 0x0000000402107825 */ /* 0x020fca00078e0210 */
[----:B------:R5:W4:Y:S01]  /*01b0*/  LDG.E R3, desc[UR4][R16.64] ;  /* 0x0000000410037981 */ /* 0x000b22000c1e1900 */
[----:B--2---:R-:W-:-:S05]  /*01c0*/  IMAD.WIDE R10, R2, 0x4, R10 ;  /* 0x00000004020a7825 */ /* 0x004fca00078e020a */
[----:B------:R-:W2:Y:S01]  /*01d0*/  LDG.E R0, desc[UR4][R10.64] ;  /* 0x000000040a007981 */ /* 0x000ea2000c1e1900 */
[----:B-1----:R-:W-:-:S06]  /*01e0*/  IMAD.WIDE R14, R2, 0x4, R14 ;  /* 0x00000004020e7825 */ /* 0x002fcc00078e020e */
[----:B------:R-:W2:Y:S01]  /*01f0*/  LDG.E R14, desc[UR4][R14.64] ;  /* 0x000000040e0e7981 */ /* 0x000ea2000c1e1900 */
[----:B-----5:R-:W-:Y:S01]  /*0200*/  I2FP.F32.S32 R17, UR7 ;  /* 0x0000000700117c45 */ /* 0x020fe20008201400 */
[----:B------:R-:W-:Y:S04]  /*0210*/  BSSY.RECONVERGENT B0, `(.L_x_105) ;  /* 0x0000015000007945 */ /* 0x000fe80003800200 */
[----:B---3--:R-:W-:Y:S01]  /*0220*/  FADD R16, R12, -R17 ;  /* 0x800000110c107221 */ /* 0x008fe20000000000 */
[----:B------:R-:W-:-:S05]  /*0230*/  I2FP.F32.S32 R17, UR9 ;  /* 0x0000000900117c45 */ /* 0x000fca0008201400 */
[C---:B------:R-:W-:Y:S01]  /*0240*/  FADD R17, R12.reuse, -R17 ;  /* 0x800000110c117221 */ /* 0x040fe20000000000 */
[----:B----4-:R-:W-:Y:S01]  /*0250*/  FMUL R19, R13, R16 ;  /* 0x000000100d137220 */ /* 0x010fe20000400000 */
[----:B------:R-:W-:Y:S01]  /*0260*/  I2FP.F32.S32 R13, UR6 ;  /* 0x00000006000d7c45 */ /* 0x000fe20008201400 */
[----:B------:R-:W1:Y:S04]  /*0270*/  MUFU.RCP R18, R3 ;  /* 0x0000000300127308 */ /* 0x000e680000001000 */
[----:B------:R-:W-:Y:S01]  /*0280*/  FADD R13, R12, -R13 ;  /* 0x8000000d0c0d7221 */ /* 0x000fe20000000000 */
[----:B--2---:R-:W-:-:S04]  /*0290*/  FFMA R17, R0, R17, R19 ;  /* 0x0000001100117223 */ /* 0x004fc80000000013 */
[----:B------:R-:W-:-:S04]  /*02a0*/  FFMA R0, -R14, R13, -R17 ;  /* 0x0000000d0e007223 */ /* 0x000fc80000000911 */
[----:B------:R-:W-:Y:S01]  /*02b0*/  FMUL R0, R0, UR8 ;  /* 0x0000000800007c20 */ /* 0x000fe20008400000 */
[----:B-1----:R-:W-:-:S03]  /*02c0*/  FFMA R13, -R3, R18, 1 ;  /* 0x3f800000030d7423 */ /* 0x002fc60000000112 */
[----:B------:R-:W1:Y:S01]  /*02d0*/  FCHK P0, R0, R3 ;  /* 0x0000000300007302 */ /* 0x000e620000000000 */
[----:B------:R-:W-:-:S04]  /*02e0*/  FFMA R13, R18, R13, R18 ;  /* 0x0000000d120d7223 */ /* 0x000fc80000000012 */
[----:B------:R-:W-:-:S04]  /*02f0*/  FFMA R14, R0, R13, RZ ;  /* 0x0000000d000e7223 */ /* 0x000fc800000000ff */
[----:B------:R-:W-:-:S04]  /*0300*/  FFMA R15, -R3, R14, R0 ;  /* 0x0000000e030f7223 */ /* 0x000fc80000000100 */
[----:B------:R-:W-:Y:S01]  /*0310*/  FFMA R13, R13, R15, R14 ;  /* 0x0000000f0d0d7223 */ /* 0x000fe2000000000e */
[----:B01----:R-:W-:Y:S06]  /*0320*/  @!P0 BRA `(.L_x_106) ;  /* 0x00000000000c8947 */ /* 0x003fec0003800000 */
[----:B------:R-:W-:-:S07]  /*0330*/  MOV R14, 0x350 ;  /* 0x00000350000e7802 */ /* 0x000fce0000000f00 */
[----:B------:R-:W-:Y:S05]  /*0340*/  CALL.REL.NOINC `($__internal_1_$__cuda_sm3x_div_rn_noftz_f32_slowpath) ;  /* 0x0000000000607944 */ /* 0x000fea0003c00000 */
[----:B------:R-:W-:-:S07]  /*0350*/  IMAD.MOV.U32 R13, RZ, RZ, R0 ;  /* 0x000000ffff0d7224 */ /* 0x000fce00078e0000 */
.L_x_106:
[----:B------:R-:W-:Y:S05]  /*0360*/  BSYNC.RECONVERGENT B0 ;  /* 0x0000000000007941 */ /* 0x000fea0003800200 */
.L_x_105:
[----:B------:R-:W0:Y:S01]  /*0370*/  LDC R3, c[0x0][0x3b8] ;  /* 0x0000ee00ff037b82 */ /* 0x000e220000000800 */
[----:B------:R-:W0:Y:S07]  /*0380*/  LDCU UR6, c[0x0][0x3d4] ;  /* 0x00007a80ff0677ac */ /* 0x000e2e0008000800 */
[----:B------:R-:W1:Y:S01]  /*0390*/  LDC.64 R14, c[0x0][0x398] ;  /* 0x0000e600ff0e7b82 */ /* 0x000e620000000a00 */
[----:B0-----:R-:W-:Y:S01]  /*03a0*/  IMAD R3, R3, UR6, R2 ;  /* 0x0000000603037c24 */ /* 0x001fe2000f8e0202 */
[----:B------:R-:W0:Y:S03]  /*03b0*/  LDCU UR6, c[0x0][0x3c0] ;  /* 0x00007800ff0677ac */ /* 0x000e260008000800 */
[----:B-1----:R-:W-:-:S06]  /*03c0*/  IMAD.WIDE R2, R3, 0x4, R14 ;  /* 0x0000000403027825 */ /* 0x002fcc00078e020e */
[----:B------:R-:W2:Y:S02]  /*03d0*/  LDG.E R2, desc[UR4][R2.64] ;  /* 0x0000000402027981 */ /* 0x000ea4000c1e1900 */
[----:B--2---:R-:W-:-:S04]  /*03e0*/  FADD R13, R2, R13 ;  /* 0x0000000d020d7221 */ /* 0x004fc80000000000 */
[----:B------:R-:W-:-:S05]  /*03f0*/  FADD R13, R12, R13 ;  /* 0x0000000d0c0d7221 */ /* 0x000fca0000000000 */
[----:B------:R1:W-:Y:S04]  /*0400*/  STG.E desc[UR4][R6.64], R13 ;  /* 0x0000000d06007986 */ /* 0x0003e8000c101904 */
[----:B------:R1:W-:Y:S04]  /*0410*/  STG.E desc[UR4][R10.64], RZ ;  /* 0x000000ff0a007986 */ /* 0x0003e8000c101904 */
[----:B------:R1:W-:Y:S04]  /*0420*/  STG.E desc[UR4][R4.64], RZ ;  /* 0x000000ff04007986 */ /* 0x0003e8000c101904 */
[----:B------:R-:W2:Y:S01]  /*0430*/  LDG.E R0, desc[UR4][R6.64] ;  /* 0x0000000406007981 */ /* 0x000ea2000c1e1900 */
[----:B0-----:R-:W-:-:S04]  /*0440*/  I2FP.F32.S32 R15, UR6 ;  /* 0x00000006000f7c45 */ /* 0x001fc80008201400 */
[----:B--2---:R-:W-:-:S13]  /*0450*/  FSETP.GT.AND P0, PT, R0, R15, PT ;  /* 0x0000000f0000720b */ /* 0x004fda0003f04000 */
[----:B-1----:R-:W-:Y:S05]  /*0460*/  @!P0 EXIT ;  /* 0x000000000000894d */ /* 0x002fea0003800000 */
[----:B------:R-:W0:Y:S01]  /*0470*/  LDCU UR6, c[0x0][0x3c4] ;  /* 0x00007880ff0677ac */ /* 0x000e220008000800 */
[----:B------:R-:W-:Y:S01]  /*0480*/  IMAD.MOV.U32 R5, RZ, RZ, 0x1 ;  /* 0x00000001ff057424 */ /* 0x000fe200078e00ff */
[----:B0-----:R-:W-:-:S05]  /*0490*/  I2FP.F32.S32 R3, UR6 ;  /* 0x0000000600037c45 */ /* 0x001fca0008201400 */
[----:B------:R-:W-:Y:S04]  /*04a0*/  STG.E desc[UR4][R6.64], R3 ;  /* 0x0000000306007986 */ /* 0x000fe8000c101904 */
[----:B------:R-:W-:Y:S01]  /*04b0*/  STG.E desc[UR4][R8.64], R5 ;  /* 0x0000000508007986 */ /* 0x000fe2000c101904 */
[----:B------:R-:W-:Y:S05]  /*04c0*/  EXIT ;  /* 0x000000000000794d */ /* 0x000fea0003800000 */
        .weak           $__internal_1_$__cuda_sm3x_div_rn_noftz_f32_slowpath
        .type           $__internal_1_$__cuda_sm3x_div_rn_noftz_f32_slowpath,@function
        .size           $__internal_1_$__cuda_sm3x_div_rn_noftz_f32_slowpath,(.L_x_122 - $__internal_1_$__cuda_sm3x_div_rn_noftz_f32_slowpath)
$__internal_1_$__cuda_sm3x_div_rn_noftz_f32_slowpath:
[--C-:B------:R-:W-:Y:S01]  /*04d0*/  SHF.R.U32.HI R13, RZ, 0x17, R3.reuse ;  /* 0x00000017ff0d7819 */ /* 0x100fe20000011603 */
[----:B------:R-:W-:Y:S01]  /*04e0*/  BSSY.RECONVERGENT B1, `(.L_x_107) ;  /* 0x0000064000017945 */ /* 0x000fe20003800200 */
[--C-:B------:R-:W-:Y:S01]  /*04f0*/  SHF.R.U32.HI R15, RZ, 0x17, R0.reuse ;  /* 0x00000017ff0f7819 */ /* 0x100fe20000011600 */
[----:B------:R-:W-:Y:S01]  /*0500*/  IMAD.MOV.U32 R17, RZ, RZ, R0 ;  /* 0x000000ffff117224 */ /* 0x000fe200078e0000 */
[----:B------:R-:W-:Y:S01]  /*0510*/  LOP3.LUT R13, R13, 0xff, RZ, 0xc0, !PT ;  /* 0x000000ff0d0d7812 */ /* 0x000fe200078ec0ff */
[----:B------:R-:W-:Y:S01]  /*0520*/  IMAD.MOV.U32 R18, RZ, RZ, R3 ;  /* 0x000000ffff127224 */ /* 0x000fe200078e0003 */
[----:B------:R-:W-:-:S03]  /*0530*/  LOP3.LUT R16, R15, 0xff, RZ, 0xc0, !PT ;  /* 0x000000ff0f107812 */ /* 0x000fc600078ec0ff */
[----:B------:R-:W-:Y:S02]  /*0540*/  VIADD R20, R13, 0xffffffff ;  /* 0xffffffff0d147836 */ /* 0x000fe40000000000 */
[----:B------:R-:W-:-:S03]  /*0550*/  VIADD R19, R16, 0xffffffff ;  /* 0xffffffff10137836 */ /* 0x000fc60000000000 */
[----:B------:R-:W-:-:S04]  /*0560*/  ISETP.GT.U32.AND P0, PT, R20, 0xfd, PT ;  /* 0x000000fd1400780c */ /* 0x000fc80003f04070 */
[----:B------:R-:W-:-:S13]  /*0570*/  ISETP.GT.U32.OR P0, PT, R19, 0xfd, P0 ;  /* 0x000000fd1300780c */ /* 0x000fda0000704470 */
[----:B------:R-:W-:Y:S01]  /*0580*/  @!P0 MOV R15, RZ ;  /* 0x000000ff000f8202 */ /* 0x000fe20000000f00 */
[----:B------:R-:W-:Y:S06]  /*0590*/  @!P0 BRA `(.L_x_108) ;  /* 0x00000000005c8947 */ /* 0x000fec0003800000 */
[----:B------:R-:W-:Y:S02]  /*05a0*/  FSETP.GTU.FTZ.AND P0, PT, |R0|, +INF , PT ;  /* 0x7f8000000000780b */ /* 0x000fe40003f1c200 */
[----:B------:R-:W-:-:S04]  /*05b0*/  FSETP.GTU.FTZ.AND P1, PT, |R3|, +INF , PT ;  /* 0x7f8000000300780b */ /* 0x000fc80003f3c200 */
[----:B------:R-:W-:-:S13]  /*05c0*/  PLOP3.LUT P0, PT, P0, P1, PT, 0xf8, 0x8f ;  /* 0x00000000008f781c */ /* 0x000fda0000703f70 */
[----:B------:R-:W-:Y:S05]  /*05d0*/  @P0 BRA `(.L_x_109) ;  /* 0x00000004004c0947 */ /* 0x000fea0003800000 */
[----:B------:R-:W-:-:S13]  /*05e0*/  LOP3.LUT P0, RZ, R18, 0x7fffffff, R17, 0xc8, !PT ;  /* 0x7fffffff12ff7812 */ /* 0x000fda000780c811 */
[----:B------:R-:W-:Y:S05]  /*05f0*/  @!P0 BRA `(.L_x_110) ;  /* 0x00000004003c8947 */ /* 0x000fea0003800000 */
[C---:B------:R-:W-:Y:S02]  /*0600*/  FSETP.NEU.FTZ.AND P2, PT, |R0|.reuse, +INF , PT ;  /* 0x7f8000000000780b */ /* 0x040fe40003f5d200 */
[----:B------:R-:W-:Y:S02]  /*0610*/  FSETP.NEU.FTZ.AND P1, PT, |R3|, +INF , PT ;  /* 0x7f8000000300780b */ /* 0x000fe40003f3d200 */
[----:B------:R-:W-:-:S11]  /*0620*/  FSETP.NEU.FTZ.AND P0, PT, |R0|, +INF , PT ;  /* 0x7f8000000000780b */ /* 0x000fd60003f1d200 */
[----:B------:R-:W-:Y:S05]  /*0630*/  @!P1 BRA !P2, `(.L_x_110) ;  /* 0x00000004002c9947 */ /* 0x000fea0005000000 */
[----:B------:R-:W-:-:S04]  /*0640*/  LOP3.LUT P2, RZ, R17, 0x7fffffff, RZ, 0xc0, !PT ;  /* 0x7fffffff11ff7812 */ /* 0x000fc8000784c0ff */
[----:B------:R-:W-:-:S13]  /*0650*/  PLOP3.LUT P1, PT, P1, P2, PT, 0x2f, 0xf2 ;  /* 0x0000000000f2781c */ /* 0x000fda0000f24577 */
[----:B------:R-:W-:Y:S05]  /*0660*/  @P1 BRA `(.L_x_111) ;  /* 0x0000000400181947 */ /* 0x000fea0003800000 */
[----:B------:R-:W-:-:S04]  /*0670*/  LOP3.LUT P1, RZ, R18, 0x7fffffff, RZ, 0xc0, !PT ;  /* 0x7fffffff12ff7812 */ /* 0x000fc8000782c0ff */
[----:B------:R-:W-:-:S13]  /*0680*/  PLOP3.LUT P0, PT, P0, P1, PT, 0x2f, 0xf2 ;  /* 0x0000000000f2781c */ /* 0x000fda0000702577 */
[----:B------:R-:W-:Y:S05]  /*0690*/  @P0 BRA `(.L_x_112) ;  /* 0x0000000400000947 */ /* 0x000fea0003800000 */
[----:B------:R-:W-:Y:S02]  /*06a0*/  ISETP.GE.AND P0, PT, R19, RZ, PT ;  /* 0x000000ff1300720c */ /* 0x000fe40003f06270 */
[----:B------:R-:W-:-:S11]  /*06b0*/  ISETP.GE.AND P1, PT, R20, RZ, PT ;  /* 0x000000ff1400720c */ /* 0x000fd60003f26270 */
[----:B------:R-:W-:Y:S02]  /*06c0*/  @P0 IMAD.MOV.U32 R15, RZ, RZ, RZ ;  /* 0x000000ffff0f0224 */ /* 0x000fe400078e00ff */
[----:B------:R-:W-:Y:S01]  /*06d0*/  @!P0 FFMA R17, R0, 1.84467440737095516160e+19, RZ ;  /* 0x5f80000000118823 */ /* 0x000fe200000000ff */
[----:B------:R-:W-:Y:S02]  /*06e0*/  @!P0 IMAD.MOV.U32 R15, RZ, RZ, -0x40 ;  /* 0xffffffc0ff0f8424 */ /* 0x000fe400078e00ff */
[----:B------:R-:W-:Y:S02]  /*06f0*/  @!P1 FFMA R18, R3, 1.84467440737095516160e+19, RZ ;  /* 0x5f80000003129823 */ /* 0x000fe400000000ff */
[----:B------:R-:W-:-:S07]  /*0700*/  @!P1 VIADD R15, R15, 0x40 ;  /* 0x000000400f0f9836 */ /* 0x000fce0000000000 */
.L_x_108:
[----:B------:R-:W-:Y:S01]  /*0710*/  LEA R3, R13, 0xc0800000, 0x17 ;  /* 0xc08000000d037811 */ /* 0x000fe200078eb8ff */
[----:B------:R-:W-:Y:S01]  /*0720*/  BSSY.RECONVERGENT B2, `(.L_x_113) ;  /* 0x0000036000027945 */ /* 0x000fe20003800200 */
[----:B------:R-:W-:-:S03]  /*0730*/  IADD3 R16, PT, PT, R16, -0x7f, RZ ;  /* 0xffffff8110107810 */ /* 0x000fc60007ffe0ff */
[----:B------:R-:W-:Y:S02]  /*0740*/  IMAD.IADD R18, R18, 0x1, -R3 ;  /* 0x0000000112127824 */ /* 0x000fe400078e0a03 */
[C---:B------:R-:W-:Y:S01]  /*0750*/  IMAD R0, R16.reuse, -0x800000, R17 ;  /* 0xff80000010007824 */ /* 0x040fe200078e0211 */
[----:B------:R-:W-:Y:S01]  /*0760*/  IADD3 R16, PT, PT, R16, 0x7f, -R13 ;  /* 0x0000007f10107810 */ /* 0x000fe20007ffe80d */
[----:B------:R-:W0:Y:S01]  /*0770*/  MUFU.RCP R3, R18 ;  /* 0x0000001200037308 */ /* 0x000e220000001000 */
[----:B------:R-:W-:-:S03]  /*0780*/  FADD.FTZ R19, -R18, -RZ ;  /* 0x800000ff12137221 */ /* 0x000fc60000010100 */
[----:B------:R-:W-:Y:S02]  /*0790*/  IMAD.IADD R16, R16, 0x1, R15 ;  /* 0x0000000110107824 */ /* 0x000fe400078e020f */
[----:B0-----:R-:W-:-:S04]  /*07a0*/  FFMA R20, R3, R19, 1 ;  /* 0x3f80000003147423 */ /* 0x001fc80000000013 */
[----:B------:R-:W-:-:S04]  /*07b0*/  FFMA R3, R3, R20, R3 ;  /* 0x0000001403037223 */ /* 0x000fc80000000003 */
[----:B------:R-:W-:-:S04]  /*07c0*/  FFMA R20, R0, R3, RZ ;  /* 0x0000000300147223 */ /* 0x000fc800000000ff */
[----:B------:R-:W-:-:S04]  /*07d0*/  FFMA R17, R19, R20, R0 ;  /* 0x0000001413117223 */ /* 0x000fc80000000000 */
[----:B------:R-:W-:-:S04]  /*07e0*/  FFMA R20, R3, R17, R20 ;  /* 0x0000001103147223 */ /* 0x000fc80000000014 */
[----:B------:R-:W-:-:S04]  /*07f0*/  FFMA R19, R19, R20, R0 ;  /* 0x0000001413137223 */ /* 0x000fc80000000000 */
[----:B------:R-:W-:-:S05]  /*0800*/  FFMA R0, R3, R19, R20 ;  /* 0x0000001303007223 */ /* 0x000fca0000000014 */
[----:B------:R-:W-:-:S04]  /*0810*/  SHF.R.U32.HI R13, RZ, 0x17, R0 ;  /* 0x00000017ff0d7819 */ /* 0x000fc80000011600 */
[----:B------:R-:W-:-:S05]  /*0820*/  LOP3.LUT R13, R13, 0xff, RZ, 0xc0, !PT ;  /* 0x000000ff0d0d7812 */ /* 0x000fca00078ec0ff */
[----:B------:R-:W-:-:S04]  /*0830*/  IMAD.IADD R17, R13, 0x1, R16 ;  /* 0x000000010d117824 */ /* 0x000fc800078e0210 */
[----:B------:R-:W-:-:S05]  /*0840*/  VIADD R13, R17, 0xffffffff ;  /* 0xffffffff110d7836 */ /* 0x000fca0000000000 */
[----:B------:R-:W-:-:S13]  /*0850*/  ISETP.GE.U32.AND P0, PT, R13, 0xfe, PT ;  /* 0x000000fe0d00780c */ /* 0x000fda0003f06070 */
[----:B------:R-:W-:Y:S05]  /*0860*/  @!P0 BRA `(.L_x_114) ;  /* 0x0000000000808947 */ /* 0x000fea0003800000 */
[----:B------:R-:W-:-:S13]  /*0870*/  ISETP.GT.AND P0, PT, R17, 0xfe, PT ;  /* 0x000000fe1100780c */ /* 0x000fda0003f04270 */
[----:B------:R-:W-:Y:S05]  /*0880*/  @P0 BRA `(.L_x_115) ;  /* 0x00000000006c0947 */ /* 0x000fea0003800000 */
[----:B------:R-:W-:-:S13]  /*0890*/  ISETP.GE.AND P0, PT, R17, 0x1, PT ;  /* 0x000000011100780c */ /* 0x000fda0003f06270 */
[----:B------:R-:W-:Y:S05]  /*08a0*/  @P0 BRA `(.L_x_116) ;  /* 0x0000000000740947 */ /* 0x000fea0003800000 */
[----:B------:R-:W-:Y:S02]  /*08b0*/  ISETP.GE.AND P0, PT, R17, -0x18, PT ;  /* 0xffffffe81100780c */ /* 0x000fe40003f06270 */
[----:B------:R-:W-:-:S11]  /*08c0*/  LOP3.LUT R0, R0, 0x80000000, RZ, 0xc0, !PT ;  /* 0x8000000000007812 */ /* 0x000fd600078ec0ff */
[----:B------:R-:W-:Y:S05]  /*08d0*/  @!P0 BRA `(.L_x_116) ;  /* 0x0000000000688947 */ /* 0x000fea0003800000 */
[-CC-:B------:R-:W-:Y:S01]  /*08e0*/  FFMA.RZ R13, R3, R19.reuse, R20.reuse ;  /* 0x00000013030d7223 */ /* 0x180fe2000000c014 */
[----:B------:R-:W-:Y:S02]  /*08f0*/  VIADD R18, R17, 0x20 ;  /* 0x0000002011127836 */ /* 0x000fe40000000000 */
[-CC-:B------:R-:W-:Y:S01]  /*0900*/  FFMA.RM R16, R3, R19.reuse, R20.reuse ;  /* 0x0000001303107223 */ /* 0x180fe20000004014 */
[----:B------:R-:W-:Y:S02]  /*0910*/  ISETP.NE.AND P2, PT, R17, RZ, PT ;  /* 0x000000ff1100720c */ /* 0x000fe40003f45270 */
[----:B------:R-:W-:Y:S01]  /*0920*/  LOP3.LUT R15, R13, 0x7fffff, RZ, 0xc0, !PT ;  /* 0x007fffff0d0f7812 */ /* 0x000fe200078ec0ff */
[----:B------:R-:W-:Y:S01]  /*0930*/  FFMA.RP R13, R3, R19, R20 ;  /* 0x00000013030d7223 */ /* 0x000fe20000008014 */
[----:B------:R-:W-:Y:S02]  /*0940*/  ISETP.NE.AND P1, PT, R17, RZ, PT ;  /* 0x000000ff1100720c */ /* 0x000fe40003f25270 */
[----:B------:R-:W-:-:S02]  /*0950*/  LOP3.LUT R15, R15, 0x800000, RZ, 0xfc, !PT ;  /* 0x008000000f0f7812 */ /* 0x000fc400078efcff */
[----:B------:R-:W-:Y:S02]  /*0960*/  IADD3 R3, PT, PT, -R17, RZ, RZ ;  /* 0x000000ff11037210 */ /* 0x000fe40007ffe1ff */
[----:B------:R-:W-:Y:S02]  /*0970*/  SHF.L.U32 R18, R15, R18, RZ ;  /* 0x000000120f127219 */ /* 0x000fe400000006ff */
[----:B------:R-:W-:Y:S02]  /*0980*/  FSETP.NEU.FTZ.AND P0, PT, R13, R16, PT ;  /* 0x000000100d00720b */ /* 0x000fe40003f1d000 */
[----:B------:R-:W-:Y:S02]  /*0990*/  SEL R16, R3, RZ, P2 ;  /* 0x000000ff03107207 */ /* 0x000fe40001000000 */
[----:B------:R-:W-:Y:S02]  /*09a0*/  ISETP.NE.AND P1, PT, R18, RZ, P1 ;  /* 0x000000ff1200720c */ /* 0x000fe40000f25270 */
[----:B------:R-:W-:-:S02]  /*09b0*/  SHF.R.U32.HI R16, RZ, R16, R15 ;  /* 0x00000010ff107219 */ /* 0x000fc4000001160f */
[----:B------:R-:W-:Y:S02]  /*09c0*/  PLOP3.LUT P0, PT, P0, P1, PT, 0xf8, 0x8f ;  /* 0x00000000008f781c */ /* 0x000fe40000703f70 */
[----:B------:R-:W-:Y:S02]  /*09d0*/  SHF.R.U32.HI R18, RZ, 0x1, R16 ;  /* 0x00000001ff127819 */ /* 0x000fe40000011610 */
[----:B------:R-:W-:-:S04]  /*09e0*/  SEL R3, RZ, 0x1, !P0 ;  /* 0x00000001ff037807 */ /* 0x000fc80004000000 */
[----:B------:R-:W-:-:S04]  /*09f0*/  LOP3.LUT R3, R3, 0x1, R18, 0xf8, !PT ;  /* 0x0000000103037812 */ /* 0x000fc800078ef812 */
[----:B------:R-:W-:-:S05]  /*0a00*/  LOP3.LUT R3, R3, R16, RZ, 0xc0, !PT ;  /* 0x0000001003037212 */ /* 0x000fca00078ec0ff */
[----:B------:R-:W-:-:S05]  /*0a10*/  IMAD.IADD R3, R18, 0x1, R3 ;  /* 0x0000000112037824 */ /* 0x000fca00078e0203 */
[----:B------:R-:W-:Y:S01]  /*0a20*/  LOP3.LUT R0, R3, R0, RZ, 0xfc, !PT ;  /* 0x0000000003007212 */ /* 0x000fe200078efcff */
[----:B------:R-:W-:Y:S06]  /*0a30*/  BRA `(.L_x_116) ;  /* 0x0000000000107947 */ /* 0x000fec0003800000 */
.L_x_115:
[----:B------:R-:W-:-:S04]  /*0a40*/  LOP3.LUT R0, R0, 0x80000000, RZ, 0xc0, !PT ;  /* 0x8000000000007812 */ /* 0x000fc800078ec0ff */
[----:B------:R-:W-:Y:S01]  /*0a50*/  LOP3.LUT R0, R0, 0x7f800000, RZ, 0xfc, !PT ;  /* 0x7f80000000007812 */ /* 0x000fe200078efcff */
[----:B------:R-:W-:Y:S06]  /*0a60*/  BRA `(.L_x_116) ;  /* 0x0000000000047947 */ /* 0x000fec0003800000 */
.L_x_114:
[----:B------:R-:W-:-:S07]  /*0a70*/  IMAD R0, R16, 0x800000, R0 ;  /* 0x0080000010007824 */ /* 0x000fce00078e0200 */
.L_x_116:
[----:B------:R-:W-:Y:S05]  /*0a80*/  BSYNC.RECONVERGENT B2 ;  /* 0x0000000000027941 */ /* 0x000fea0003800200 */
.L_x_113:
[----:B------:R-:W-:Y:S05]  /*0a90*/  BRA `(.L_x_117) ;  /* 0x0000000000207947 */ /* 0x000fea0003800000 */
.L_x_112:
[----:B------:R-:W-:-:S04]  /*0aa0*/  LOP3.LUT R0, R18, 0x80000000, R17, 0x48, !PT ;  /* 0x8000000012007812 */ /* 0x000fc800078e4811 */
[----:B------:R-:W-:Y:S01]  /*0ab0*/  LOP3.LUT R0, R0, 0x7f800000, RZ, 0xfc, !PT ;  /* 0x7f80000000007812 */ /* 0x000fe200078efcff */
[----:B------:R-:W-:Y:S06]  /*0ac0*/  BRA `(.L_x_117) ;  /* 0x0000000000147947 */ /* 0x000fec0003800000 */
.L_x_111:
[----:B------:R-:W-:Y:S01]  /*0ad0*/  LOP3.LUT R0, R18, 0x80000000, R17, 0x48, !PT ;  /* 0x8000000012007812 */ /* 0x000fe200078e4811 */
[----:B------:R-:W-:Y:S06]  /*0ae0*/  BRA `(.L_x_117) ;  /* 0x00000000000c7947 */ /* 0x000fec0003800000 */
.L_x_110:
[----:B------:R-:W0:Y:S01]  /*0af0*/  MUFU.RSQ R0, -QNAN ;  /* 0xffc0000000007908 */ /* 0x000e220000001400 */
[----:B------:R-:W-:Y:S05]  /*0b00*/  BRA `(.L_x_117) ;  /* 0x0000000000047947 */ /* 0x000fea0003800000 */
.L_x_109:
[----:B------:R-:W-:-:S07]  /*0b10*/  FADD.FTZ R0, R0, R3 ;  /* 0x0000000300007221 */ /* 0x000fce0000010000 */
.L_x_117:
[----:B------:R-:W-:Y:S05]  /*0b20*/  BSYNC.RECONVERGENT B1 ;  /* 0x0000000000017941 */ /* 0x000fea0003800200 */
.L_x_107:
[----:B------:R-:W-:-:S04]  /*0b30*/  IMAD.MOV.U32 R15, RZ, RZ, 0x0 ;  /* 0x00000000ff0f7424 */ /* 0x000fc800078e00ff */
[----:B0-----:R-:W-:Y:S05]  /*0b40*/  RET.REL.NODEC R14 `(_Z13update_neuronPfS_S_S_PiS_S_iiiifiiii) ;  /* 0xfffffff40e2c7950 */ /* 0x001fea0003c3ffff */
.L_x_118:
        /* <DEDUP_REMOVED lines=11> */
.L_x_122:


//--------------------- .text._Z15synapse_currentPfPbS_S_PiS_ii --------------------------
	.section	.text._Z15synapse_currentPfPbS_S_PiS_ii,"ax",@progbits
	.align	128
        .global         _Z15synapse_currentPfPbS_S_PiS_ii
        .type           _Z15synapse_currentPfPbS_S_PiS_ii,@function
        .size           _Z15synapse_currentPfPbS_S_PiS_ii,(.L_x_130 - _Z15synapse_currentPfPbS_S_PiS_ii)
        .other          _Z15synapse_currentPfPbS_S_PiS_ii,@"STO_CUDA_ENTRY STV_DEFAULT"
_Z15synapse_currentPfPbS_S_PiS_ii:
.text._Z15synapse_currentPfPbS_S_PiS_ii:
[----:B------:R-:W-:Y:S01]  /*0000*/  LDC R1, c[0x0][0x37c] ;  /* 0x0000df00ff017b82 */ /* 0x000fe20000000800 */
[----:B------:R-:W0:Y:S07]  /*0010*/  S2R R3, SR_TID.Y ;  /* 0x0000000000037919 */ /* 0x000e2e0000002200 */
[----:B------:R-:W1:Y:S01]  /*0020*/  LDC R7, c[0x0][0x360] ;  /* 0x0000d800ff077b82 */ /* 0x000e620000000800 */
[----:B------:R-:W2:Y:S01]  /*0030*/  LDCU.64 UR8, c[0x0][0x3b0] ;  /* 0x00007600ff0877ac */ /* 0x000ea20008000a00 */
[----:B------:R-:W1:Y:S06]  /*0040*/  S2R R2, SR_TID.X ;  /* 0x0000000000027919 */ /* 0x000e6c0000002100 */
[----:B------:R-:W0:Y:S08]  /*0050*/  S2UR UR6, SR_CTAID.Y ;  /* 0x00000000000679c3 */ /* 0x000e300000002600 */
[----:B------:R-:W0:Y:S01]  /*0060*/  LDC R0, c[0x0][0x364] ;  /* 0x0000d900ff007b82 */ /* 0x000e220000000800 */
[----:B--2---:R-:W-:-:S07]  /*0070*/  UIADD3 UR4, UPT, UPT, UR9, UR8, URZ ;  /* 0x0000000809047290 */ /* 0x004fce000fffe0ff */
[----:B------:R-:W1:Y:S01]  /*0080*/  S2UR UR5, SR_CTAID.X ;  /* 0x00000000000579c3 */ /* 0x000e620000002500 */
[----:B0-----:R-:W-:-:S05]  /*0090*/  IMAD R0, R0, UR6, R3 ;  /* 0x0000000600007c24 */ /* 0x001fca000f8e0203 */
[----:B------:R-:W-:Y:S01]  /*00a0*/  ISETP.GE.AND P0, PT, R0, UR4, PT ;  /* 0x0000000400007c0c */ /* 0x000fe2000bf06270 */
[----:B-1----:R-:W-:-:S05]  /*00b0*/  IMAD R7, R7, UR5, R2 ;  /* 0x0000000507077c24 */ /* 0x002fca000f8e0202 */
[----:B------:R-:W-:-:S13]  /*00c0*/  ISETP.GE.OR P0, PT, R7, UR8, P0 ;  /* 0x0000000807007c0c */ /* 0x000fda0008706670 */
[----:B------:R-:W-:Y:S05]  /*00d0*/  @P0 EXIT ;  /* 0x000000000000094d */ /* 0x000fea0003800000 */
[----:B------:R-:W0:Y:S01]  /*00e0*/  LDC.64 R2, c[0x0][0x3a0] ;  /* 0x0000e800ff027b82 */ /* 0x000e220000000a00 */
[----:B------:R-:W1:Y:S01]  /*00f0*/  LDCU.64 UR6, c[0x0][0x358] ;  /* 0x00006b00ff0677ac */ /* 0x000e620008000a00 */
[----:B0-----:R-:W-:-:S06]  /*0100*/  IMAD.WIDE.U32 R2, R0, 0x4, R2 ;  /* 0x0000000400027825 */ /* 0x001fcc00078e0002 */
[----:B-1----:R-:W2:Y:S02]  /*0110*/  LDG.E R2, desc[UR6][R2.64] ;  /* 0x0000000602027981 */ /* 0x002ea4000c1e1900 */
[----:B--2---:R-:W-:-:S13]  /*0120*/  ISETP.NE.AND P0, PT, R2, 0x1, PT ;  /* 0x000000010200780c */ /* 0x004fda0003f05270 */
[----:B------:R-:W-:Y:S05]  /*0130*/  @P0 EXIT ;  /* 0x000000000000094d */ /* 0x000fea0003800000 */
[----:B------:R-:W0:Y:S02]  /*0140*/  LDCU.64 UR8, c[0x0][0x388] ;  /* 0x00007100ff0877ac */ /* 0x000e240008000a00 */
[----:B0-----:R-:W-:-:S04]  /*0150*/  IADD3 R2, P0, PT, R0, UR8, RZ ;  /* 0x0000000800027c10 */ /* 0x001fc8000ff1e0ff */
[----:B------:R-:W-:-:S05]  /*0160*/  IADD3.X R3, PT, PT, RZ, UR9, RZ, P0, !PT ;  /* 0x00000009ff037c10 */ /* 0x000fca00087fe4ff */
[----:B------:R-:W2:Y:S01]  /*0170*/  LDG.E.U8 R2, desc[UR6][R2.64] ;  /* 0x0000000602027981 */ /* 0x000ea2000c1e1100 */
[----:B------:R-:W-:Y:S01]  /*0180*/  IMAD R9, R7, UR4, R0 ;  /* 0x0000000407097c24 */ /* 0x000fe2000f8e0200 */
[----:B--2---:R-:W-:-:S13]  /*0190*/  ISETP.NE.AND P0, PT, R2, 0x1, PT ;  /* 0x000000010200780c */ /* 0x004fda0003f05270 */
[----:B------:R-:W-:Y:S05]  /*01a0*/  @P0 BRA `(.L_x_119) ;  /* 0x00000000001c0947 */ /* 0x000fea0003800000 */
[----:B------:R-:W0:Y:S08]  /*01b0*/  LDC.64 R4, c[0x0][0x3a8] ;  /* 0x0000ea00ff047b82 */ /* 0x000e300000000a00 */
[----:B------:R-:W1:Y:S01]  /*01c0*/  LDC.64 R2, c[0x0][0x390] ;  /* 0x0000e400ff027b82 */ /* 0x000e620000000a00 */
[----:B0-----:R-:W-:-:S06]  /*01d0*/  IMAD.WIDE R4, R9, 0x4, R4 ;  /* 0x0000000409047825 */ /* 0x001fcc00078e0204 */
[----:B------:R-:W2:Y:S01]  /*01e0*/  LDG.E R5, desc[UR6][R4.64] ;  /* 0x0000000604057981 */ /* 0x000ea2000c1e1900 */
[----:B-1----:R-:W-:-:S05]  /*01f0*/  IMAD.WIDE R2, R7, 0x4, R2 ;  /* 0x0000000407027825 */ /* 0x002fca00078e0202 */
[----:B--2---:R-:W-:Y:S01]  /*0200*/  REDG.E.ADD.F32.FTZ.RN.STRONG.GPU desc[UR6][R2.64], R5 ;  /* 0x00000005020079a6 */ /* 0x004fe2000c12f306 */
[----:B------:R-:W-:Y:S05]  /*0210*/  EXIT ;  /* 0x000000000000794d */ /* 0x000fea0003800000 */
.L_x_119:
[----:B------:R-:W0:Y:S02]  /*0220*/  LDC.64 R2, c[0x0][0x3a8] ;  /* 0x0000ea00ff027b82 */ /* 0x000e240000000a00 */
[----:B0-----:R-:W-:-:S06]  /*0230*/  IMAD.WIDE R4, R9, 0x4, R2 ;  /* 0x0000000409047825 */ /* 0x001fcc00078e0202 */
[----:B------:R-:W0:Y:S01]  /*0240*/  LDC.64 R2, c[0x0][0x398] ;  /* 0x0000e600ff027b82 */ /* 0x000e220000000a00 */
[----:B------:R-:W2:Y:S01]  /*0250*/  LDG.E R5, desc[UR6][R4.64] ;  /* 0x0000000604057981 */ /* 0x000ea2000c1e1900 */
[----:B0-----:R-:W-:-:S05]  /*0260*/  IMAD.WIDE R2, R7, 0x4, R2 ;  /* 0x0000000407027825 */ /* 0x001fca00078e0202 */
[----:B--2---:R-:W-:Y:S01]  /*0270*/  REDG.E.ADD.F32.FTZ.RN.STRONG.GPU desc[UR6][R2.64], R5 ;  /* 0x00000005020079a6 */ /* 0x004fe2000c12f306 */
[----:B------:R-:W-:Y:S05]  /*0280*/  EXIT ;  /* 0x000000000000794d */ /* 0x000fea0003800000 */
.L_x_120:
        /* <DEDUP_REMOVED lines=15> */
.L_x_130:


//--------------------- .nv.global.init           --------------------------
	.section	.nv.global.init,"aw",@progbits
	.align	4
.nv.global.init:
	.type		mrg32k3aM1SubSeq,@object
	.size		mrg32k3aM1SubSeq,(mrg32k3aM2SubSeq - mrg32k3aM1SubSeq)
mrg32k3aM1SubSeq:
        /*0000*/ 	.byte	0x0b, 0xcc, 0xee, 0x04, 0x73, 0x29, 0x8b, 0x6f, 0xf6, 0x53, 0x03, 0xf6, 0x23, 0xf6, 0xea, 0xda
        /* <DEDUP_REMOVED lines=125> */
	.type		mrg32k3aM2SubSeq,@object
	.size		mrg32k3aM2SubSeq,(mrg32k3aM1 - mrg32k3aM2SubSeq)
mrg32k3aM2SubSeq:
        /* <DEDUP_REMOVED lines=126> */
	.type		mrg32k3aM1,@object
	.size		mrg32k3aM1,(mrg32k3aM1Seq - mrg32k3aM1)
mrg32k3aM1:
        /* <DEDUP_REMOVED lines=144> */
	.type		mrg32k3aM1Seq,@object
	.size		mrg32k3aM1Seq,(mrg32k3aM2 - mrg32k3aM1Seq)
mrg32k3aM1Seq:
        /* <DEDUP_REMOVED lines=144> */
	.type		mrg32k3aM2,@object
	.size		mrg32k3aM2,(mrg32k3aM2Seq - mrg32k3aM2)
mrg32k3aM2:
        /* <DEDUP_REMOVED lines=144> */
	.type		mrg32k3aM2Seq,@object
	.size		mrg32k3aM2Seq,(precalc_xorwow_matrix - mrg32k3aM2Seq)
mrg32k3aM2Seq:
        /* <DEDUP_REMOVED lines=144> */
	.type		precalc_xorwow_matrix,@object
	.size		precalc_xorwow_matrix,(precalc_xorwow_offset_matrix - precalc_xorwow_matrix)
precalc_xorwow_matrix:
        /* <DEDUP_REMOVED lines=6400> */
	.type		precalc_xorwow_offset_matrix,@object
	.size		precalc_xorwow_offset_matrix,(.L_1 - precalc_xorwow_offset_matrix)
precalc_xorwow_offset_matrix:
        /* <DEDUP_REMOVED lines=6400> */
.L_1:


//--------------------- .nv.shared.reserved.0     --------------------------
	.section	.nv.shared.reserved.0,"aw",@nobits
	.weak		__nv_reservedSMEM_offset_0_alias
	.size		__nv_reservedSMEM_offset_0_alias, 0, 64
	.other		__nv_reservedSMEM_offset_0_alias,@"STO_CUDA_RESERVED_SHARED STV_DEFAULT"
__nv_reservedSMEM_offset_0_alias:
	.zero		0
	.zero		64


//--------------------- .nv.constant0._Z11input_firesPiS_ii --------------------------
	.section	.nv.constant0._Z11input_firesPiS_ii,"a",@progbits
	.sectionflags	@""
	.align	4
.nv.constant0._Z11input_firesPiS_ii:
	.zero		920


//--------------------- .nv.constant0._Z15make_some_inputPiPfiii --------------------------
	.section	.nv.constant0._Z15make_some_inputPiPfiii,"a",@progbits
	.sectionflags	@""
	.align	4
.nv.constant0._Z15make_some_inputPiPfiii:
	.zero		924


//--------------------- .nv.constant0._Z15make_some_noisePfii --------------------------
	.section	.nv.constant0._Z15make_some_noisePfii,"a",@progbits
	.sectionflags	@""
	.align	4
.nv.constant0._Z15make_some_noisePfii:
	.zero		912


//--------------------- .nv.constant0._Z19define_static_stuffPfS_Pbiiii --------------------------
	.section	.nv.constant0._Z19define_static_stuffPfS_Pbiiii,"a",@progbits
	.sectionflags	@""
	.align	4
.nv.constant0._Z19define_static_stuffPfS_Pbiiii:
	.zero		936


//--------------------- .nv.constant0._Z15define_synapsesPffffiiii --------------------------
	.section	.nv.constant0._Z15define_synapsesPffffiiii,"a",@progbits
	.sectionflags	@""
	.align	4
.nv.constant0._Z15define_synapsesPffffiiii:
	.zero		932


//--------------------- .nv.constant0._Z12init_neuronsPfS_S_Piii --------------------------
	.section	.nv.constant0._Z12init_neuronsPfS_S_Piii,"a",@progbits
	.sectionflags	@""
	.align	4
.nv.constant0._Z12init_neuronsPfS_S_Piii:
	.zero		936


//--------------------- .nv.constant0._Z13update_neuronPfS_S_S_PiS_S_iiiifiiii --------------------------
	.section	.nv.constant0._Z13update_neuronPfS_S_S_PiS_S_iiiifiiii,"a",@progbits
	.sectionflags	@""
	.align	4
.nv.constant0._Z13update_neuronPfS_S_S_PiS_S_iiiifiiii:
	.zero		988


//--------------------- .nv.constant0._Z15synapse_currentPfPbS_S_PiS_ii --------------------------
	.section	.nv.constant0._Z15synapse_currentPfPbS_S_PiS_ii,"a",@progbits
	.sectionflags	@""
	.align	4
.nv.constant0._Z15synapse_currentPfPbS_S_PiS_ii:
	.zero		952


//--------------------- SYMBOLS --------------------------

	.type		.nv.reservedSmem.offset0,@object
	.size		.nv.reservedSmem.offset0,0x4
